	.target	sm_80

	.elftype	@"ET_EXEC"


//--------------------- .note.nv.tkinfo           --------------------------
	.section	.note.nv.tkinfo,"",@"SHT_NOTE"
	.sectionflags	@"SHF_NOTE_NV_TKINFO"
	.tkinfo
        /*0018*/ 	.word	0x00000002
        /*0030*/ 	.string	""
        /*0030*/ 	.string	"ptxas"
        /*0030*/ 	.string	"Cuda compilation tools, release 13.0, V13.0.88"
        /*0030*/ 	.string	"Build cuda_13.0.r13.0/compiler.36424714_0"
        /*0030*/ 	.string	"-v  -suppress-debug-info  -lineinfo  -arch sm_80 "



//--------------------- .note.nv.cuinfo           --------------------------
	.section	.note.nv.cuinfo,"",@"SHT_NOTE"
	.sectionflags	@"SHF_NOTE_NV_CUINFO"
        /*0018*/ 	.short	0x0002
        /*001a*/ 	.short	0x0050
        /*001c*/ 	.short	0x0082
	.zero		2


//--------------------- .nv.info                  --------------------------
	.section	.nv.info,"",@"SHT_CUDA_INFO"
	.align	4


	//----- nvinfo : EIATTR_REGCOUNT
	.align		4
        /*0000*/ 	.byte	0x04, 0x2f
        /*0002*/ 	.short	(.L_1 - .L_0)
	.align		4
.L_0:
        /*0004*/ 	.word	index@(matmul_kernel)
        /*0008*/ 	.word	0x00000020


	//----- nvinfo : EIATTR_FRAME_SIZE
	.align		4
.L_1:
        /*000c*/ 	.byte	0x04, 0x11
        /*000e*/ 	.short	(.L_3 - .L_2)
	.align		4
.L_2:
        /*0010*/ 	.word	index@(matmul_kernel)
        /*0014*/ 	.word	0x00004b40


	//----- nvinfo : EIATTR_MIN_STACK_SIZE
	.align		4
.L_3:
        /*0018*/ 	.byte	0x04, 0x12
        /*001a*/ 	.short	(.L_5 - .L_4)
	.align		4
.L_4:
        /*001c*/ 	.word	index@(matmul_kernel)
        /*0020*/ 	.word	0x00004b40
.L_5:


//--------------------- .nv.info.matmul_kernel    --------------------------
	.section	.nv.info.matmul_kernel,"",@"SHT_CUDA_INFO"
	.sectionflags	@""
	.align	4


	//----- nvinfo : EIATTR_CUDA_API_VERSION
	.align		4
        /*0000*/ 	.byte	0x04, 0x37
        /*0002*/ 	.short	(.L_7 - .L_6)
.L_6:
        /*0004*/ 	.word	0x00000082


	//----- nvinfo : EIATTR_SW2861232_WAR
	.align		4
.L_7:
        /*0008*/ 	.byte	0x01, 0x35
	.zero		2


	//----- nvinfo : EIATTR_PARAM_CBANK
	.align		4
        /*000c*/ 	.byte	0x04, 0x0a
        /*000e*/ 	.short	(.L_9 - .L_8)
	.align		4
.L_8:
        /*0010*/ 	.word	index@(.nv.constant0.matmul_kernel)
        /*0014*/ 	.short	0x0160
        /*0016*/ 	.short	0x0050


	//----- nvinfo : EIATTR_CBANK_PARAM_SIZE
	.align		4
.L_9:
        /*0018*/ 	.byte	0x03, 0x19
        /*001a*/ 	.short	0x0050


	//----- nvinfo : EIATTR_KPARAM_INFO
	.align		4
        /*001c*/ 	.byte	0x04, 0x17
        /*001e*/ 	.short	(.L_11 - .L_10)
.L_10:
        /*0020*/ 	.word	0x00000000
        /*0024*/ 	.short	0x000d
        /*0026*/ 	.short	0x0048
        /*0028*/ 	.byte	0x00, 0xf4, 0x21, 0x00


	//----- nvinfo : EIATTR_KPARAM_INFO
	.align		4
.L_11:
        /*002c*/ 	.byte	0x04, 0x17
        /*002e*/ 	.short	(.L_13 - .L_12)
.L_12:
        /*0030*/ 	.word	0x00000000
        /*0034*/ 	.short	0x000c
        /*0036*/ 	.short	0x0040
        /*0038*/ 	.byte	0x00, 0xf4, 0x21, 0x00


	//----- nvinfo : EIATTR_KPARAM_INFO
	.align		4
.L_13:
        /*003c*/ 	.byte	0x04, 0x17
        /*003e*/ 	.short	(.L_15 - .L_14)
.L_14:
        /*0040*/ 	.word	0x00000000
        /*0044*/ 	.short	0x000b
        /*0046*/ 	.short	0x0038
        /*0048*/ 	.byte	0x00, 0xf0, 0x11, 0x00


	//----- nvinfo : EIATTR_KPARAM_INFO
	.align		4
.L_15:
        /*004c*/ 	.byte	0x04, 0x17
        /*004e*/ 	.short	(.L_17 - .L_16)
.L_16:
        /*0050*/ 	.word	0x00000000
        /*0054*/ 	.short	0x000a
        /*0056*/ 	.short	0x0034
        /*0058*/ 	.byte	0x00, 0xf0, 0x11, 0x00


	//----- nvinfo : EIATTR_KPARAM_INFO
	.align		4
.L_17:
        /*005c*/ 	.byte	0x04, 0x17
        /*005e*/ 	.short	(.L_19 - .L_18)
.L_18:
        /*0060*/ 	.word	0x00000000
        /*0064*/ 	.short	0x0009
        /*0066*/ 	.short	0x0030
        /*0068*/ 	.byte	0x00, 0xf0, 0x11, 0x00


	//----- nvinfo : EIATTR_KPARAM_INFO
	.align		4
.L_19:
        /*006c*/ 	.byte	0x04, 0x17
        /*006e*/ 	.short	(.L_21 - .L_20)
.L_20:
        /*0070*/ 	.word	0x00000000
        /*0074*/ 	.short	0x0008
        /*0076*/ 	.short	0x002c
        /*0078*/ 	.byte	0x00, 0xf0, 0x11, 0x00


	//----- nvinfo : EIATTR_KPARAM_INFO
	.align		4
.L_21:
        /*007c*/ 	.byte	0x04, 0x17
        /*007e*/ 	.short	(.L_23 - .L_22)
.L_22:
        /*0080*/ 	.word	0x00000000
        /*0084*/ 	.short	0x0007
        /*0086*/ 	.short	0x0028
        /*0088*/ 	.byte	0x00, 0xf0, 0x11, 0x00


	//----- nvinfo : EIATTR_KPARAM_INFO
	.align		4
.L_23:
        /*008c*/ 	.byte	0x04, 0x17
        /*008e*/ 	.short	(.L_25 - .L_24)
.L_24:
        /*0090*/ 	.word	0x00000000
        /*0094*/ 	.short	0x0006
        /*0096*/ 	.short	0x0024
        /*0098*/ 	.byte	0x00, 0xf0, 0x11, 0x00


	//----- nvinfo : EIATTR_KPARAM_INFO
	.align		4
.L_25:
        /*009c*/ 	.byte	0x04, 0x17
        /*009e*/ 	.short	(.L_27 - .L_26)
.L_26:
        /*00a0*/ 	.word	0x00000000
        /*00a4*/ 	.short	0x0005
        /*00a6*/ 	.short	0x0020
        /*00a8*/ 	.byte	0x00, 0xf0, 0x11, 0x00


	//----- nvinfo : EIATTR_KPARAM_INFO
	.align		4
.L_27:
        /*00ac*/ 	.byte	0x04, 0x17
        /*00ae*/ 	.short	(.L_29 - .L_28)
.L_28:
        /*00b0*/ 	.word	0x00000000
        /*00b4*/ 	.short	0x0004
        /*00b6*/ 	.short	0x001c
        /*00b8*/ 	.byte	0x00, 0xf0, 0x11, 0x00


	//----- nvinfo : EIATTR_KPARAM_INFO
	.align		4
.L_29:
        /*00bc*/ 	.byte	0x04, 0x17
        /*00be*/ 	.short	(.L_31 - .L_30)
.L_30:
        /*00c0*/ 	.word	0x00000000
        /*00c4*/ 	.short	0x0003
        /*00c6*/ 	.short	0x0018
        /*00c8*/ 	.byte	0x00, 0xf0, 0x11, 0x00


	//----- nvinfo : EIATTR_KPARAM_INFO
	.align		4
.L_31:
        /*00cc*/ 	.byte	0x04, 0x17
        /*00ce*/ 	.short	(.L_33 - .L_32)
.L_32:
        /*00d0*/ 	.word	0x00000000
        /*00d4*/ 	.short	0x0002
        /*00d6*/ 	.short	0x0010
        /*00d8*/ 	.byte	0x00, 0xf4, 0x21, 0x00


	//----- nvinfo : EIATTR_KPARAM_INFO
	.align		4
.L_33:
        /*00dc*/ 	.byte	0x04, 0x17
        /*00de*/ 	.short	(.L_35 - .L_34)
.L_34:
        /*00e0*/ 	.word	0x00000000
        /*00e4*/ 	.short	0x0001
        /*00e6*/ 	.short	0x0008
        /*00e8*/ 	.byte	0x00, 0xf4, 0x21, 0x00


	//----- nvinfo : EIATTR_KPARAM_INFO
	.align		4
.L_35:
        /*00ec*/ 	.byte	0x04, 0x17
        /*00ee*/ 	.short	(.L_37 - .L_36)
.L_36:
        /*00f0*/ 	.word	0x00000000
        /*00f4*/ 	.short	0x0000
        /*00f6*/ 	.short	0x0000
        /*00f8*/ 	.byte	0x00, 0xf4, 0x21, 0x00


	//----- nvinfo : EIATTR_MAXREG_COUNT
	.align		4
.L_37:
        /*00fc*/ 	.byte	0x03, 0x1b
        /*00fe*/ 	.short	0x00ff


	//----- nvinfo : EIATTR_NUM_BARRIERS
	.align		4
        /*0100*/ 	.byte	0x02, 0x4c
        /*0102*/ 	.byte	0x01
	.zero		1


	//----- nvinfo : EIATTR_ANNOTATIONS
	.align		4
        /*0104*/ 	.byte	0x04, 0x55
        /*0106*/ 	.short	(.L_39 - .L_38)


	//   ....[0]....
.L_38:
        /*0108*/ 	.word	0x00000001
        /*010c*/ 	.byte	0x10, 0x05, 0x00, 0x00, 0x01, 0x00, 0x00, 0x00, 0x40, 0x05, 0x00, 0x00, 0x01, 0x00, 0x00, 0x00
        /* <DEDUP_REMOVED lines=118> */
        /*087c*/ 	.byte	0x20, 0x19, 0x00, 0x00, 0x01, 0x00, 0x00, 0x00, 0x30, 0x19, 0x00, 0x00


	//----- nvinfo : EIATTR_MERCURY_ISA_VERSION
	.align		4
.L_39:
        /*0888*/ 	.byte	0x03, 0x5f
        /*088a*/ 	.short	0x0000


	//----- nvinfo : EIATTR_EXIT_INSTR_OFFSETS
	.align		4
        /*088c*/ 	.byte	0x04, 0x1c
        /*088e*/ 	.short	(.L_41 - .L_40)


	//   ....[0]....
.L_40:
        /*0890*/ 	.word	0x0006b9b0


	//   ....[1]....
        /*0894*/ 	.word	0x0006b9e0


	//----- nvinfo : EIATTR_REQNTID
	.align		4
.L_41:
        /*0898*/ 	.byte	0x04, 0x10
        /*089a*/ 	.short	(.L_43 - .L_42)
.L_42:
        /*089c*/ 	.word	0x00000040
        /*08a0*/ 	.word	0x00000001
        /*08a4*/ 	.word	0x00000001
.L_43:


//--------------------- .nv.callgraph             --------------------------
	.section	.nv.callgraph,"",@"SHT_CUDA_CALLGRAPH"
	.align	4
	.sectionentsize	8
	.align		4
        /*0000*/ 	.word	0x00000000
	.align		4
        /*0004*/ 	.word	0xffffffff
	.align		4
        /*0008*/ 	.word	0x00000000
	.align		4
        /*000c*/ 	.word	0xfffffffe
	.align		4
        /*0010*/ 	.word	0x00000000
	.align		4
        /*0014*/ 	.word	0xfffffffd
	.align		4
        /*0018*/ 	.word	0x00000000
	.align		4
        /*001c*/ 	.word	0xfffffffc


//--------------------- .nv.rel.action            --------------------------
	.section	.nv.rel.action,"",@"SHT_CUDA_RELOCINFO"
	.align	8
	.sectionentsize	8
        /*0000*/ 	.byte	0x73, 0x00, 0x00, 0x00, 0x00, 0x00, 0x00, 0x00, 0x00, 0x00, 0x00, 0x11, 0x25, 0x00, 0x05, 0x36


//--------------------- .nv.constant0.matmul_kernel --------------------------
	.section	.nv.constant0.matmul_kernel,"a",@progbits
	.sectionflags	@""
	.align	4
.nv.constant0.matmul_kernel:
	.zero		432


//--------------------- .text.matmul_kernel       --------------------------
	.section	.text.matmul_kernel,"ax",@progbits
	.sectioninfo	@"SHI_REGISTERS=32"
	.align	128
        .global         matmul_kernel
        .type           matmul_kernel,@function
        .size           matmul_kernel,(.L_x_5 - matmul_kernel)
        .other          matmul_kernel,@"STO_CUDA_ENTRY STV_DEFAULT"
matmul_kernel:
.text.matmul_kernel:
[----:B------:R-:W-:-:S04]  /*0000*/  IMAD.MOV.U32 R1, RZ, RZ, c[0x0][0x28] ;  /* 0x00000a00ff017624 */ /* 0x000fc800078e00ff */
[----:B------:R-:W-:Y:S01]  /*0010*/  IMAD.MOV.U32 R0, RZ, RZ, c[0x0][0x17c] ;  /* 0x00005f00ff007624 */ /* 0x000fe200078e00ff */
[----:B------:R-:W-:Y:S01]  /*0020*/  IADD3 R1, R1, -0x4b40, RZ ;  /* 0xffffb4c001017810 */ /* 0x000fe20007ffe0ff */
[----:B------:R-:W0:Y:S01]  /*0030*/  S2R R12, SR_TID.X ;  /* 0x00000000000c7919 */ /* 0x000e220000002100 */
[----:B------:R-:W-:Y:S02]  /*0040*/  ULDC.64 UR6, c[0x0][0x118] ;  /* 0x0000460000067ab9 */ /* 0x000fe40000000a00 */
[----:B------:R-:W-:-:S04]  /*0050*/  IADD3 R0, R0, 0x3f, RZ ;  /* 0x0000003f00007810 */ /* 0x000fc80007ffe0ff */
[----:B------:R-:W-:-:S04]  /*0060*/  SHF.R.S32.HI R3, RZ, 0x1f, R0 ;  /* 0x0000001fff037819 */ /* 0x000fc80000011400 */
[----:B------:R-:W-:-:S04]  /*0070*/  LEA.HI R3, R3, R0, RZ, 0x6 ;  /* 0x0000000003037211 */ /* 0x000fc800078f30ff */
[----:B------:R-:W-:Y:S02]  /*0080*/  SHF.R.S32.HI R0, RZ, 0x6, R3 ;  /* 0x00000006ff007819 */ /* 0x000fe40000011403 */
[----:B------:R-:W1:Y:S03]  /*0090*/  S2R R3, SR_CTAID.X ;  /* 0x0000000000037919 */ /* 0x000e660000002500 */
[----:B------:R-:W-:Y:S01]  /*00a0*/  IMAD.SHL.U32 R0, R0, 0x8, RZ ;  /* 0x0000000800007824 */ /* 0x000fe200078e00ff */
[----:B0-----:R-:W-:-:S04]  /*00b0*/  LOP3.LUT R15, R12, 0x3f, RZ, 0xc0, !PT ;  /* 0x0000003f0c0f7812 */ /* 0x001fc800078ec0ff */
[-C--:B------:R-:W-:Y:S02]  /*00c0*/  IABS R7, R0.reuse ;  /* 0x0000000000077213 */ /* 0x080fe40000000000 */
[----:B------:R-:W-:Y:S02]  /*00d0*/  IABS R10, R0 ;  /* 0x00000000000a7213 */ /* 0x000fe40000000000 */
[----:B------:R-:W0:Y:S01]  /*00e0*/  I2F.RP R2, R7 ;  /* 0x0000000700027306 */ /* 0x000e220000209400 */
[----:B-1----:R-:W-:-:S07]  /*00f0*/  IABS R8, R3 ;  /* 0x0000000300087213 */ /* 0x002fce0000000000 */
[----:B0-----:R-:W0:Y:S02]  /*0100*/  MUFU.RCP R2, R2 ;  /* 0x0000000200027308 */ /* 0x001e240000001000 */
[----:B0-----:R-:W-:Y:S01]  /*0110*/  IADD3 R4, R2, 0xffffffe, RZ ;  /* 0x0ffffffe02047810 */ /* 0x001fe20007ffe0ff */
[----:B------:R-:W-:-:S05]  /*0120*/  IMAD.MOV R2, RZ, RZ, -R10 ;  /* 0x000000ffff027224 */ /* 0x000fca00078e0a0a */
[----:B------:R0:W1:Y:S02]  /*0130*/  F2I.FTZ.U32.TRUNC.NTZ R5, R4 ;  /* 0x0000000400057305 */ /* 0x000064000021f000 */
[----:B0-----:R-:W-:Y:S02]  /*0140*/  IMAD.MOV.U32 R4, RZ, RZ, RZ ;  /* 0x000000ffff047224 */ /* 0x001fe400078e00ff */
[----:B-1----:R-:W-:-:S04]  /*0150*/  IMAD.MOV R6, RZ, RZ, -R5 ;  /* 0x000000ffff067224 */ /* 0x002fc800078e0a05 */
[----:B------:R-:W-:Y:S02]  /*0160*/  IMAD R9, R6, R7, RZ ;  /* 0x0000000706097224 */ /* 0x000fe400078e02ff */
[----:B------:R-:W-:Y:S02]  /*0170*/  IMAD.MOV.U32 R6, RZ, RZ, R8 ;  /* 0x000000ffff067224 */ /* 0x000fe400078e0008 */
[----:B------:R-:W-:-:S06]  /*0180*/  IMAD.HI.U32 R5, R5, R9, R4 ;  /* 0x0000000905057227 */ /* 0x000fcc00078e0004 */
[----:B------:R-:W-:-:S04]  /*0190*/  IMAD.HI.U32 R5, R5, R6, RZ ;  /* 0x0000000605057227 */ /* 0x000fc800078e00ff */
[----:B------:R-:W-:-:S05]  /*01a0*/  IMAD R2, R5, R2, R6 ;  /* 0x0000000205027224 */ /* 0x000fca00078e0206 */
[----:B------:R-:W-:-:S13]  /*01b0*/  ISETP.GT.U32.AND P1, PT, R7, R2, PT ;  /* 0x000000020700720c */ /* 0x000fda0003f24070 */
[----:B------:R-:W-:Y:S01]  /*01c0*/  @!P1 IMAD.IADD R2, R2, 0x1, -R7 ;  /* 0x0000000102029824 */ /* 0x000fe200078e0a07 */
[----:B------:R-:W-:Y:S02]  /*01d0*/  @!P1 IADD3 R5, R5, 0x1, RZ ;  /* 0x0000000105059810 */ /* 0x000fe40007ffe0ff */
[----:B------:R-:W-:Y:S02]  /*01e0*/  ISETP.NE.AND P1, PT, R0, RZ, PT ;  /* 0x000000ff0000720c */ /* 0x000fe40003f25270 */
[----:B------:R-:W-:Y:S02]  /*01f0*/  ISETP.GE.U32.AND P0, PT, R2, R7, PT ;  /* 0x000000070200720c */ /* 0x000fe40003f06070 */
[----:B------:R-:W-:-:S04]  /*0200*/  LOP3.LUT R2, R3, R0, RZ, 0x3c, !PT ;  /* 0x0000000003027212 */ /* 0x000fc800078e3cff */
[----:B------:R-:W-:Y:S01]  /*0210*/  ISETP.GE.AND P2, PT, R2, RZ, PT ;  /* 0x000000ff0200720c */ /* 0x000fe20003f46270 */
[----:B------:R-:W-:-:S05]  /*0220*/  IMAD.MOV.U32 R2, RZ, RZ, c[0x0][0x178] ;  /* 0x00005e00ff027624 */ /* 0x000fca00078e00ff */
[----:B------:R-:W-:Y:S02]  /*0230*/  IADD3 R2, R2, 0x1ff, RZ ;  /* 0x000001ff02027810 */ /* 0x000fe40007ffe0ff */
[----:B------:R-:W-:-:S05]  /*0240*/  @P0 IADD3 R5, R5, 0x1, RZ ;  /* 0x0000000105050810 */ /* 0x000fca0007ffe0ff */
[----:B------:R-:W-:Y:S01]  /*0250*/  IMAD.MOV.U32 R4, RZ, RZ, R5 ;  /* 0x000000ffff047224 */ /* 0x000fe200078e0005 */
[----:B------:R-:W-:-:S03]  /*0260*/  SHF.R.S32.HI R5, RZ, 0x1f, R2 ;  /* 0x0000001fff057819 */ /* 0x000fc60000011402 */
[----:B------:R-:W-:Y:S01]  /*0270*/  @!P2 IMAD.MOV R4, RZ, RZ, -R4 ;  /* 0x000000ffff04a224 */ /* 0x000fe200078e0a04 */
[----:B------:R-:W-:Y:S02]  /*0280*/  @!P1 LOP3.LUT R4, RZ, R0, RZ, 0x33, !PT ;  /* 0x00000000ff049212 */ /* 0x000fe400078e33ff */
[----:B------:R-:W-:-:S03]  /*0290*/  LEA.HI R5, R5, R2, RZ, 0x9 ;  /* 0x0000000205057211 */ /* 0x000fc600078f48ff */
[----:B------:R-:W-:Y:S02]  /*02a0*/  IMAD.SHL.U32 R2, R4, 0x8, RZ ;  /* 0x0000000804027824 */ /* 0x000fe400078e00ff */
[----:B------:R-:W-:-:S03]  /*02b0*/  IMAD.MOV R4, RZ, RZ, -R4 ;  /* 0x000000ffff047224 */ /* 0x000fc600078e0a04 */
[----:B------:R-:W-:Y:S01]  /*02c0*/  LEA.HI.SX32 R5, R5, -R2, 0x17 ;  /* 0x8000000205057211 */ /* 0x000fe200078fbaff */
[----:B------:R-:W-:Y:S02]  /*02d0*/  IMAD R13, R0, R4, R3 ;  /* 0x00000004000d7224 */ /* 0x000fe400078e0203 */
[----:B------:R-:W-:Y:S01]  /*02e0*/  IMAD.MOV.U32 R4, RZ, RZ, RZ ;  /* 0x000000ffff047224 */ /* 0x000fe200078e00ff */
[----:B------:R-:W-:Y:S02]  /*02f0*/  IMNMX R6, R5, 0x8, PT ;  /* 0x0000000805067817 */ /* 0x000fe40003800200 */
[----:B------:R-:W-:Y:S02]  /*0300*/  IABS R11, R13 ;  /* 0x0000000d000b7213 */ /* 0x000fe40000000000 */
[----:B------:R-:W-:-:S04]  /*0310*/  IABS R9, R6 ;  /* 0x0000000600097213 */ /* 0x000fc80000000000 */
[----:B------:R-:W0:Y:S08]  /*0320*/  I2F.RP R7, R9 ;  /* 0x0000000900077306 */ /* 0x000e300000209400 */
[----:B0-----:R-:W0:Y:S02]  /*0330*/  MUFU.RCP R7, R7 ;  /* 0x0000000700077308 */ /* 0x001e240000001000 */
[----:B0-----:R-:W-:-:S06]  /*0340*/  IADD3 R5, R7, 0xffffffe, RZ ;  /* 0x0ffffffe07057810 */ /* 0x001fcc0007ffe0ff */
[----:B------:R-:W0:Y:S02]  /*0350*/  F2I.FTZ.U32.TRUNC.NTZ R5, R5 ;  /* 0x0000000500057305 */ /* 0x000e24000021f000 */
[----:B0-----:R-:W-:-:S04]  /*0360*/  IMAD.MOV R8, RZ, RZ, -R5 ;  /* 0x000000ffff087224 */ /* 0x001fc800078e0a05 */
[----:B------:R-:W-:-:S04]  /*0370*/  IMAD.MOV.U32 R0, RZ, RZ, R8 ;  /* 0x000000ffff007224 */ /* 0x000fc800078e0008 */
[----:B------:R-:W-:Y:S01]  /*0380*/  IMAD R3, R0, R9, RZ ;  /* 0x0000000900037224 */ /* 0x000fe200078e02ff */
[----:B------:R-:W-:-:S03]  /*0390*/  IABS R0, R6 ;  /* 0x0000000600007213 */ /* 0x000fc60000000000 */
[----:B------:R-:W-:-:S04]  /*03a0*/  IMAD.HI.U32 R4, R5, R3, R4 ;  /* 0x0000000305047227 */ /* 0x000fc800078e0004 */
[----:B------:R-:W-:Y:S02]  /*03b0*/  IMAD.MOV R0, RZ, RZ, -R0 ;  /* 0x000000ffff007224 */ /* 0x000fe400078e0a00 */
        /* <DEDUP_REMOVED lines=9> */
[----:B------:R-:W-:-:S05]  /*0450*/  IMAD.MOV.U32 R0, RZ, RZ, 0x3f ;  /* 0x0000003fff007424 */ /* 0x000fca00078e00ff */
[----:B------:R-:W-:Y:S02]  /*0460*/  IADD3 R16, R0, c[0x0][0x180], RZ ;  /* 0x0000600000107a10 */ /* 0x000fe40007ffe0ff */
[----:B------:R-:W-:Y:S02]  /*0470*/  @P0 IADD3 R4, R4, 0x1, RZ ;  /* 0x0000000104040810 */ /* 0x000fe40007ffe0ff */
[----:B------:R-:W-:-:S03]  /*0480*/  ISETP.GT.AND P0, PT, R16, 0x3f, PT ;  /* 0x0000003f1000780c */ /* 0x000fc60003f04270 */
[----:B------:R-:W-:Y:S01]  /*0490*/  @!P2 IMAD.MOV R4, RZ, RZ, -R4 ;  /* 0x000000ffff04a224 */ /* 0x000fe200078e0a04 */
[----:B------:R-:W-:-:S05]  /*04a0*/  @!P1 LOP3.LUT R4, RZ, R6, RZ, 0x33, !PT ;  /* 0x00000006ff049212 */ /* 0x000fca00078e33ff */
[----:B------:R-:W-:Y:S02]  /*04b0*/  IMAD.MOV R3, RZ, RZ, -R4 ;  /* 0x000000ffff037224 */ /* 0x000fe400078e0a04 */
[----:B------:R-:W-:Y:S02]  /*04c0*/  IMAD.SHL.U32 R14, R4, 0x40, RZ ;  /* 0x00000040040e7824 */ /* 0x000fe400078e00ff */
[----:B------:R-:W-:-:S03]  /*04d0*/  IMAD R3, R6, R3, R13 ;  /* 0x0000000306037224 */ /* 0x000fc600078e020d */
[----:B------:R-:W-:Y:S01]  /*04e0*/  IADD3 R4, R14, 0x1, RZ ;  /* 0x000000010e047810 */ /* 0x000fe20007ffe0ff */
[----:B------:R-:W-:Y:S01]  /*04f0*/  IMAD.IADD R0, R2, 0x1, R3 ;  /* 0x0000000102007824 */ /* 0x000fe200078e0203 */
[C---:B------:R-:W-:Y:S01]  /*0500*/  IADD3 R3, R14.reuse, 0x2, RZ ;  /* 0x000000020e037810 */ /* 0x040fe20007ffe0ff */
[----:B------:R-:W-:Y:S01]  /*0510*/  STL [R1+0xff4], R14 ;  /* 0x000ff40e01007387 */ /* 0x000fe20000100800 */
[C---:B------:R-:W-:Y:S02]  /*0520*/  IADD3 R2, R14.reuse, 0x3, RZ ;  /* 0x000000030e027810 */ /* 0x040fe40007ffe0ff */
[C---:B------:R-:W-:Y:S01]  /*0530*/  IADD3 R29, R14.reuse, 0x34, RZ ;  /* 0x000000340e1d7810 */ /* 0x040fe20007ffe0ff */
[----:B------:R0:W-:Y:S01]  /*0540*/  STL [R1+0x2208], R4 ;  /* 0x0022080401007387 */ /* 0x0001e20000100800 */
[----:B------:R-:W-:-:S03]  /*0550*/  IADD3 R28, R14, 0x3a, RZ ;  /* 0x0000003a0e1c7810 */ /* 0x000fc60007ffe0ff */
[----:B------:R1:W-:Y:S04]  /*0560*/  STL [R1+0x2204], R3 ;  /* 0x0022040301007387 */ /* 0x0003e80000100800 */
[----:B------:R2:W-:Y:S01]  /*0570*/  STL [R1+0x2200], R2 ;  /* 0x0022000201007387 */ /* 0x0005e20000100800 */
[C---:B0-----:R-:W-:Y:S02]  /*0580*/  IADD3 R4, R14.reuse, 0x4, RZ ;  /* 0x000000040e047810 */ /* 0x041fe40007ffe0ff */
[----:B-1----:R-:W-:-:S03]  /*0590*/  IADD3 R3, R14, 0x5, RZ ;  /* 0x000000050e037810 */ /* 0x002fc60007ffe0ff */
[----:B------:R0:W-:Y:S01]  /*05a0*/  STL [R1+0x220c], R4 ;  /* 0x00220c0401007387 */ /* 0x0001e20000100800 */
[----:B--2---:R-:W-:-:S03]  /*05b0*/  IADD3 R2, R14, 0x6, RZ ;  /* 0x000000060e027810 */ /* 0x004fc60007ffe0ff */
        /* <DEDUP_REMOVED lines=96> */
[----:B------:R-:W-:Y:S04]  /*0bc0*/  STL [R1+0x22cc], R29 ;  /* 0x0022cc1d01007387 */ /* 0x000fe80000100800 */
[----:B------:R1:W-:Y:S01]  /*0bd0*/  STL [R1+0x22d4], R2 ;  /* 0x0022d40201007387 */ /* 0x0003e20000100800 */
[----:B0-----:R-:W-:-:S03]  /*0be0*/  IADD3 R4, R14, 0x3b, RZ ;  /* 0x0000003b0e047810 */ /* 0x001fc60007ffe0ff */
[----:B------:R0:W-:Y:S01]  /*0bf0*/  STL [R1+0x22d8], R3 ;  /* 0x0022d80301007387 */ /* 0x0001e20000100800 */
[C---:B-1----:R-:W-:Y:S02]  /*0c00*/  IADD3 R2, R14.reuse, 0x38, RZ ;  /* 0x000000380e027810 */ /* 0x042fe40007ffe0ff */
[----:B0-----:R-:W-:-:S03]  /*0c10*/  IADD3 R3, R14, 0x39, RZ ;  /* 0x000000390e037810 */ /* 0x001fc60007ffe0ff */
[----:B------:R0:W-:Y:S04]  /*0c20*/  STL [R1+0x22dc], R2 ;  /* 0x0022dc0201007387 */ /* 0x0001e80000100800 */
[----:B------:R-:W-:Y:S04]  /*0c30*/  STL [R1+0x22e0], R3 ;  /* 0x0022e00301007387 */ /* 0x000fe80000100800 */
[----:B------:R1:W-:Y:S01]  /*0c40*/  STL [R1+0x22e8], R4 ;  /* 0x0022e80401007387 */ /* 0x0003e20000100800 */
[----:B0-----:R-:W-:-:S05]  /*0c50*/  IADD3 R2, R14, 0x3c, RZ ;  /* 0x0000003c0e027810 */ /* 0x001fca0007ffe0ff */
[----:B------:R0:W-:Y:S01]  /*0c60*/  STL [R1+0x22f0], R2 ;  /* 0x0022f00201007387 */ /* 0x0001e20000100800 */
[----:B-1----:R-:W-:-:S03]  /*0c70*/  IMAD R4, R0, 0x200, R15 ;  /* 0x0000020000047824 */ /* 0x002fc600078e020f */
[----:B------:R-:W-:Y:S01]  /*0c80*/  STL [R1+0x22e4], R28 ;  /* 0x0022e41c01007387 */ /* 0x000fe20000100800 */
[----:B------:R-:W-:-:S03]  /*0c90*/  IADD3 R0, R14, 0x3e, RZ ;  /* 0x0000003e0e007810 */ /* 0x000fc60007ffe0ff */
[----:B------:R-:W-:Y:S01]  /*0ca0*/  STL [R1+0xff8], R4 ;  /* 0x000ff80401007387 */ /* 0x000fe20000100800 */
[----:B------:R-:W-:Y:S02]  /*0cb0*/  IADD3 R6, R4, 0x80, RZ ;  /* 0x0000008004067810 */ /* 0x000fe40007ffe0ff */
[----:B0-----:R-:W-:Y:S02]  /*0cc0*/  IADD3 R2, R14, 0x3d, RZ ;  /* 0x0000003d0e027810 */ /* 0x001fe40007ffe0ff */
[----:B------:R-:W-:-:S03]  /*0cd0*/  IADD3 R5, R4, 0x100, RZ ;  /* 0x0000010004057810 */ /* 0x000fc60007ffe0ff */
[----:B------:R0:W-:Y:S04]  /*0ce0*/  STL [R1+0x22ec], R2 ;  /* 0x0022ec0201007387 */ /* 0x0001e80000100800 */
[----:B------:R1:W-:Y:S01]  /*0cf0*/  STL [R1+0x22f4], R0 ;  /* 0x0022f40001007387 */ /* 0x0003e20000100800 */
[----:B0-----:R-:W-:Y:S02]  /*0d00*/  IADD3 R2, R14, 0x3f, RZ ;  /* 0x0000003f0e027810 */ /* 0x001fe40007ffe0ff */
[----:B-1----:R-:W-:-:S03]  /*0d10*/  IADD3 R0, R4, 0x40, RZ ;  /* 0x0000004004007810 */ /* 0x002fc60007ffe0ff */
[----:B------:R0:W-:Y:S04]  /*0d20*/  STL [R1+0x22f8], R2 ;  /* 0x0022f80201007387 */ /* 0x0001e80000100800 */
[----:B------:R-:W-:Y:S04]  /*0d30*/  STL [R1+0x1dcc], R6 ;  /* 0x001dcc0601007387 */ /* 0x000fe80000100800 */
[----:B------:R-:W-:Y:S01]  /*0d40*/  STL [R1+0x1d70], R0 ;  /* 0x001d700001007387 */ /* 0x000fe20000100800 */
[----:B0-----:R-:W-:-:S05]  /*0d50*/  IADD3 R2, R4, 0xc0, RZ ;  /* 0x000000c004027810 */ /* 0x001fca0007ffe0ff */
[----:B------:R0:W-:Y:S04]  /*0d60*/  STL [R1+0x1e84], R2 ;  /* 0x001e840201007387 */ /* 0x0001e80000100800 */
[----:B------:R1:W-:Y:S01]  /*0d70*/  STL [R1+0x1f9c], R5 ;  /* 0x001f9c0501007387 */ /* 0x0003e20000100800 */
[C---:B0-----:R-:W-:Y:S02]  /*0d80*/  IADD3 R2, R4.reuse, 0x140, RZ ;  /* 0x0000014004027810 */ /* 0x041fe40007ffe0ff */
[C---:B-1----:R-:W-:Y:S02]  /*0d90*/  IADD3 R5, R4.reuse, 0x180, RZ ;  /* 0x0000018004057810 */ /* 0x042fe40007ffe0ff */
[----:B------:R-:W-:-:S03]  /*0da0*/  IADD3 R4, R4, 0x1c0, RZ ;  /* 0x000001c004047810 */ /* 0x000fc60007ffe0ff */
[----:B------:R0:W-:Y:S04]  /*0db0*/  STL [R1+0x21d0], R5 ;  /* 0x0021d00501007387 */ /* 0x0001e80000100800 */
[----:B------:R0:W-:Y:S04]  /*0dc0*/  STL [R1+0x2198], R2 ;  /* 0x0021980201007387 */ /* 0x0001e80000100800 */
[----:B------:R0:W-:Y:S01]  /*0dd0*/  STL [R1+0x21d4], R4 ;  /* 0x0021d40401007387 */ /* 0x0001e20000100800 */
[----:B------:R-:W-:Y:S05]  /*0de0*/  @P0 BRA `(.L_x_0) ;  /* 0x00000f7000000947 */ /* 0x000fea0003800000 */
[----:B------:R-:W-:Y:S01]  /*0df0*/  IMAD.SHL.U32 R0, R12, 0x200, RZ ;  /* 0x000002000c007824 */ /* 0x000fe200078e00ff */
[----:B------:R-:W-:Y:S01]  /*0e00*/  CS2R R24, SRZ ;  /* 0x0000000000187805 */ /* 0x000fe2000001ff00 */
[----:B------:R-:W-:Y:S01]  /*0e10*/  CS2R R26, SRZ ;  /* 0x00000000001a7805 */ /* 0x000fe2000001ff00 */
[----:B------:R-:W-:Y:S01]  /*0e20*/  CS2R R20, SRZ ;  /* 0x0000000000147805 */ /* 0x000fe2000001ff00 */
[----:B------:R-:W-:Y:S01]  /*0e30*/  CS2R R22, SRZ ;  /* 0x0000000000167805 */ /* 0x000fe2000001ff00 */
[----:B------:R1:W-:Y:S01]  /*0e40*/  STL [R1+0x21fc], R0 ;  /* 0x0021fc0001007387 */ /* 0x0003e20000100800 */
[----:B------:R-:W-:Y:S01]  /*0e50*/  CS2R R16, SRZ ;  /* 0x0000000000107805 */ /* 0x000fe2000001ff00 */
[----:B------:R-:W-:Y:S01]  /*0e60*/  CS2R R18, SRZ ;  /* 0x0000000000127805 */ /* 0x000fe2000001ff00 */
[----:B------:R-:W-:Y:S01]  /*0e70*/  CS2R R12, SRZ ;  /* 0x00000000000c7805 */ /* 0x000fe2000001ff00 */
[----:B------:R1:W-:Y:S01]  /*0e80*/  STL [R1], RZ ;  /* 0x000000ff01007387 */ /* 0x0003e20000100800 */
[----:B------:R-:W-:Y:S01]  /*0e90*/  CS2R R14, SRZ ;  /* 0x00000000000e7805 */ /* 0x000fe2000001ff00 */
[----:B------:R-:W-:Y:S01]  /*0ea0*/  CS2R R8, SRZ ;  /* 0x0000000000087805 */ /* 0x000fe2000001ff00 */
[----:B------:R-:W-:Y:S01]  /*0eb0*/  CS2R R10, SRZ ;  /* 0x00000000000a7805 */ /* 0x000fe2000001ff00 */
[----:B------:R1:W-:Y:S01]  /*0ec0*/  STL [R1+0x4], RZ ;  /* 0x000004ff01007387 */ /* 0x0003e20000100800 */
[----:B0-----:R-:W-:Y:S01]  /*0ed0*/  CS2R R4, SRZ ;  /* 0x0000000000047805 */ /* 0x001fe2000001ff00 */
[----:B------:R-:W-:-:S02]  /*0ee0*/  CS2R R6, SRZ ;  /* 0x0000000000067805 */ /* 0x000fc4000001ff00 */
[----:B------:R1:W-:Y:S04]  /*0ef0*/  STL [R1+0x8], RZ ;  /* 0x000008ff01007387 */ /* 0x0003e80000100800 */
        /* <DEDUP_REMOVED lines=228> */
[----:B------:R1:W-:Y:S01]  /*1d40*/  STL [R1+0x3ac], RZ ;  /* 0x0003acff01007387 */ /* 0x0003e20000100800 */
[----:B------:R-:W-:Y:S05]  /*1d50*/  BRA `(.L_x_1) ;  /* 0x0005a27000007947 */ /* 0x000fea0003800000 */
.L_x_0:
[----:B------:R-:W2:Y:S04]  /*1d60*/  LDL R25, [R1+0xff8] ;  /* 0x000ff80001197983 */ /* 0x000ea80000100800 */
[----:B------:R-:W3:Y:S04]  /*1d70*/  LDL R8, [R1+0x22f4] ;  /* 0x0022f40001087983 */ /* 0x000ee80000100800 */
[----:B------:R-:W4:Y:S04]  /*1d80*/  LDL R26, [R1+0x1e84] ;  /* 0x001e8400011a7983 */ /* 0x000f280000100800 */
[----:B------:R-:W5:Y:S04]  /*1d90*/  LDL R6, [R1+0x22c8] ;  /* 0x0022c80001067983 */ /* 0x000f680000100800 */
[----:B------:R-:W5:Y:S04]  /*1da0*/  LDL R27, [R1+0x1f9c] ;  /* 0x001f9c00011b7983 */ /* 0x000f680000100800 */
[----:B------:R-:W5:Y:S04]  /*1db0*/  LDL R23, [R1+0x21d4] ;  /* 0x0021d40001177983 */ /* 0x000f680000100800 */
[----:B------:R-:W5:Y:S04]  /*1dc0*/  LDL R17, [R1+0x22f0] ;  /* 0x0022f00001117983 */ /* 0x000f680000100800 */
[----:B------:R-:W5:Y:S01]  /*1dd0*/  LDL R7, [R1+0x1dcc] ;  /* 0x001dcc0001077983 */ /* 0x000f620000100800 */
[----:B------:R-:W-:Y:S01]  /*1de0*/  IMAD.MOV.U32 R22, RZ, RZ, R0 ;  /* 0x000000ffff167224 */ /* 0x000fe200078e0000 */
[----:B------:R-:W-:Y:S01]  /*1df0*/  IABS R0, c[0x0][0x178] ;  /* 0x00005e0000007a13 */ /* 0x000fe20000000000 */
[----:B------:R-:W-:Y:S01]  /*1e00*/  IMAD.MOV.U32 R18, RZ, RZ, R2 ;  /* 0x000000ffff127224 */ /* 0x000fe200078e0002 */
[----:B------:R-:W5:Y:S03]  /*1e10*/  LDL R9, [R1+0x21d0] ;  /* 0x0021d00001097983 */ /* 0x000f660000100800 */
[----:B------:R-:W-:Y:S01]  /*1e20*/  IMAD.MOV.U32 R20, RZ, RZ, R0 ;  /* 0x000000ffff147224 */ /* 0x000fe200078e0000 */
[----:B------:R-:W5:Y:S03]  /*1e30*/  LDL R21, [R1+0x22f8] ;  /* 0x0022f80001157983 */ /* 0x000f660000100800 */
[----:B0-----:R-:W0:Y:S01]  /*1e40*/  I2F.RP R2, R20 ;  /* 0x0000001400027306 */ /* 0x001e220000209400 */
[----:B------:R-:W-:Y:S01]  /*1e50*/  IMAD.MOV.U32 R15, RZ, RZ, R29 ;  /* 0x000000ffff0f7224 */ /* 0x000fe200078e001d */
[----:B------:R-:W-:Y:S01]  /*1e60*/  IABS R29, c[0x0][0x17c] ;  /* 0x00005f00001d7a13 */ /* 0x000fe20000000000 */
[----:B------:R-:W5:Y:S04]  /*1e70*/  LDL R19, [R1+0x22dc] ;  /* 0x0022dc0001137983 */ /* 0x000f680000100800 */
[----:B------:R-:W5:Y:S01]  /*1e80*/  LDL R16, [R1+0x22e8] ;  /* 0x0022e80001107983 */ /* 0x000f620000100800 */
[----:B------:R-:W1:Y:S03]  /*1e90*/  I2F.RP R0, R29 ;  /* 0x0000001d00007306 */ /* 0x000e660000209400 */
[----:B------:R-:W5:Y:S04]  /*1ea0*/  LDL R14, [R1+0x22d4] ;  /* 0x0022d400010e7983 */ /* 0x000f680000100800 */
[----:B------:R-:W5:Y:S01]  /*1eb0*/  LDL R11, [R1+0x22c4] ;  /* 0x0022c400010b7983 */ /* 0x000f620000100800 */
[----:B0-----:R-:W0:Y:S01]  /*1ec0*/  MUFU.RCP R2, R2 ;  /* 0x0000000200027308 */ /* 0x001e220000001000 */
[----:B------:R-:W-:-:S02]  /*1ed0*/  IMAD.MOV.U32 R12, RZ, RZ, R3 ;  /* 0x000000ffff0c7224 */ /* 0x000fc400078e0003 */
[----:B------:R-:W5:Y:S04]  /*1ee0*/  LDL R10, [R1+0x22d8] ;  /* 0x0022d800010a7983 */ /* 0x000f680000100800 */
[----:B------:R-:W5:Y:S01]  /*1ef0*/  LDL R13, [R1+0x22d0] ;  /* 0x0022d000010d7983 */ /* 0x000f620000100800 */
[----:B-1----:R-:W1:Y:S01]  /*1f00*/  MUFU.RCP R0, R0 ;  /* 0x0000000000007308 */ /* 0x002e620000001000 */
[----:B0-----:R-:W-:-:S07]  /*1f10*/  IADD3 R2, R2, 0xffffffe, RZ ;  /* 0x0ffffffe02027810 */ /* 0x001fce0007ffe0ff */
[----:B------:R0:W0:Y:S01]  /*1f20*/  F2I.FTZ.U32.TRUNC.NTZ R3, R2 ;  /* 0x0000000200037305 */ /* 0x000022000021f000 */
[----:B-1----:R-:W-:-:S07]  /*1f30*/  IADD3 R0, R0, 0xffffffe, RZ ;  /* 0x0ffffffe00007810 */ /* 0x002fce0007ffe0ff */
[----:B------:R1:W2:Y:S01]  /*1f40*/  F2I.FTZ.U32.TRUNC.NTZ R5, R0 ;  /* 0x0000000000057305 */ /* 0x0002a2000021f000 */
[----:B0-----:R-:W-:Y:S02]  /*1f50*/  IMAD.MOV.U32 R2, RZ, RZ, RZ ;  /* 0x000000ffff027224 */ /* 0x001fe400078e00ff */
[----:B-1----:R-:W-:-:S04]  /*1f60*/  IMAD.MOV R0, RZ, RZ, -R3 ;  /* 0x000000ffff007224 */ /* 0x002fc800078e0a03 */
[----:B------:R-:W-:-:S04]  /*1f70*/  IMAD R0, R0, R20, RZ ;  /* 0x0000001400007224 */ /* 0x000fc800078e02ff */
[----:B------:R-:W-:Y:S01]  /*1f80*/  IMAD.HI.U32 R0, R3, R0, R2 ;  /* 0x0000000003007227 */ /* 0x000fe200078e0002 */
[----:B------:R-:W-:-:S03]  /*1f90*/  IABS R2, R22 ;  /* 0x0000001600027213 */ /* 0x000fc60000000000 */
[----:B------:R-:W-:Y:S02]  /*1fa0*/  IMAD.MOV.U32 R22, RZ, RZ, R18 ;  /* 0x000000ffff167224 */ /* 0x000fe400078e0012 */
[----:B------:R-:W-:Y:S02]  /*1fb0*/  IMAD.MOV.U32 R18, RZ, RZ, R12 ;  /* 0x000000ffff127224 */ /* 0x000fe400078e000c */
[----:B------:R-:W-:Y:S01]  /*1fc0*/  IMAD.MOV.U32 R12, RZ, RZ, R15 ;  /* 0x000000ffff0c7224 */ /* 0x000fe200078e000f */
[----:B--2---:R-:W-:-:S05]  /*1fd0*/  IABS R4, R25 ;  /* 0x0000001900047213 */ /* 0x004fca0000000000 */
[----:B------:R-:W-:Y:S02]  /*1fe0*/  IMAD.MOV.U32 R3, RZ, RZ, R4 ;  /* 0x000000ffff037224 */ /* 0x000fe400078e0004 */
[----:B---3--:R-:W-:Y:S02]  /*1ff0*/  IMAD.MOV.U32 R15, RZ, RZ, R8 ;  /* 0x000000ffff0f7224 */ /* 0x008fe400078e0008 */
[----:B----4-:R-:W-:Y:S02]  /*2000*/  IMAD.MOV.U32 R25, RZ, RZ, R26 ;  /* 0x000000ffff197224 */ /* 0x010fe400078e001a */
[----:B-----5:R-:W-:Y:S02]  /*2010*/  IMAD.MOV.U32 R8, RZ, RZ, R6 ;  /* 0x000000ffff087224 */ /* 0x020fe400078e0006 */
[----:B------:R-:W-:-:S04]  /*2020*/  IMAD.HI.U32 R6, R0, R3, RZ ;  /* 0x0000000300067227 */ /* 0x000fc800078e00ff */
[----:B------:R-:W-:Y:S02]  /*2030*/  IMAD.MOV.U32 R26, RZ, RZ, R27 ;  /* 0x000000ffff1a7224 */ /* 0x000fe400078e001b */
[----:B------:R-:W-:Y:S02]  /*2040*/  IMAD.MOV.U32 R27, RZ, RZ, R23 ;  /* 0x000000ffff1b7224 */ /* 0x000fe400078e0017 */
[----:B------:R-:W-:Y:S02]  /*2050*/  IMAD.MOV.U32 R23, RZ, RZ, R17 ;  /* 0x000000ffff177224 */ /* 0x000fe400078e0011 */
[----:B------:R-:W-:Y:S02]  /*2060*/  IMAD.MOV.U32 R17, RZ, RZ, R28 ;  /* 0x000000ffff117224 */ /* 0x000fe400078e001c */
[----:B------:R-:W-:Y:S02]  /*2070*/  IMAD.MOV R28, RZ, RZ, -R5 ;  /* 0x000000ffff1c7224 */ /* 0x000fe400078e0a05 */
[----:B------:R-:W-:Y:S01]  /*2080*/  IMAD.MOV R6, RZ, RZ, -R6 ;  /* 0x000000ffff067224 */ /* 0x000fe200078e0a06 */
[----:B------:R-:W-:Y:S01]  /*2090*/  IABS R7, R7 ;  /* 0x0000000700077213 */ /* 0x000fe20000000000 */
[----:B------:R-:W-:-:S02]  /*20a0*/  IMAD R28, R28, R29, RZ ;  /* 0x0000001d1c1c7224 */ /* 0x000fc400078e02ff */
[----:B------:R-:W-:Y:S02]  /*20b0*/  IMAD.MOV.U32 R4, RZ, RZ, RZ ;  /* 0x000000ffff047224 */ /* 0x000fe400078e00ff */
[----:B------:R-:W-:Y:S02]  /*20c0*/  IMAD R6, R20, R6, R3 ;  /* 0x0000000614067224 */ /* 0x000fe400078e0203 */
[----:B------:R-:W-:-:S03]  /*20d0*/  IMAD.HI.U32 R28, R5, R28, R4 ;  /* 0x0000001c051c7227 */ /* 0x000fc600078e0004 */
[----:B------:R0:W-:Y:S01]  /*20e0*/  STL [R1+0xac], R6 ;  /* 0x0000ac0601007387 */ /* 0x0001e20000100800 */
[----:B------:R-:W-:Y:S01]  /*20f0*/  IMAD.MOV.U32 R5, RZ, RZ, R7 ;  /* 0x000000ffff057224 */ /* 0x000fe200078e0007 */
[----:B------:R-:W-:Y:S02]  /*2100*/  IABS R7, R22 ;  /* 0x0000001600077213 */ /* 0x000fe40000000000 */
[----:B------:R-:W2:Y:S01]  /*2110*/  LDL R22, [R1+0x22ec] ;  /* 0x0022ec0001167983 */ /* 0x000ea20000100800 */
[----:B------:R-:W-:Y:S01]  /*2120*/  IABS R4, R25 ;  /* 0x0000001900047213 */ /* 0x000fe20000000000 */
[----:B------:R-:W-:Y:S02]  /*2130*/  IMAD.MOV.U32 R25, RZ, RZ, R9 ;  /* 0x000000ffff197224 */ /* 0x000fe400078e0009 */
[----:B------:R-:W-:-:S04]  /*2140*/  IMAD.HI.U32 R9, R0, R2, RZ ;  /* 0x0000000200097227 */ /* 0x000fc800078e00ff */
[----:B------:R-:W-:Y:S01]  /*2150*/  IMAD.MOV R9, RZ, RZ, -R9 ;  /* 0x000000ffff097224 */ /* 0x000fe200078e0a09 */
[----:B------:R-:W-:Y:S01]  /*2160*/  IABS R3, R26 ;  /* 0x0000001a00037213 */ /* 0x000fe20000000000 */
[----:B0-----:R-:W-:-:S04]  /*2170*/  IMAD.HI.U32 R6, R0, R5, RZ ;  /* 0x0000000500067227 */ /* 0x001fc800078e00ff */
[----:B------:R-:W-:Y:S02]  /*2180*/  IMAD R2, R20, R9, R2 ;  /* 0x0000000914027224 */ /* 0x000fe400078e0202 */
[----:B------:R-:W-:Y:S02]  /*2190*/  IMAD.MOV.U32 R26, RZ, RZ, R27 ;  /* 0x000000ffff1a7224 */ /* 0x000fe400078e001b */
[----:B------:R-:W-:Y:S01]  /*21a0*/  IMAD.MOV.U32 R27, RZ, RZ, R21 ;  /* 0x000000ffff1b7224 */ /* 0x000fe200078e0015 */
[----:B------:R0:W-:Y:S01]  /*21b0*/  STL [R1+0xa8], R2 ;  /* 0x0000a80201007387 */ /* 0x0001e20000100800 */
[----:B------:R-:W-:Y:S02]  /*21c0*/  IMAD.MOV.U32 R21, RZ, RZ, R15 ;  /* 0x000000ffff157224 */ /* 0x000fe400078e000f */
[----:B------:R-:W-:Y:S02]  /*21d0*/  IMAD.MOV.U32 R15, RZ, RZ, R8 ;  /* 0x000000ffff0f7224 */ /* 0x000fe400078e0008 */
[----:B------:R-:W-:-:S02]  /*21e0*/  IMAD.MOV R6, RZ, RZ, -R6 ;  /* 0x000000ffff067224 */ /* 0x000fc400078e0a06 */
[----:B------:R-:W-:-:S04]  /*21f0*/  IMAD.HI.U32 R8, R0, R4, RZ ;  /* 0x0000000400087227 */ /* 0x000fc800078e00ff */
[----:B0-----:R-:W-:Y:S02]  /*2200*/  IMAD.MOV.U32 R2, RZ, RZ, R7 ;  /* 0x000000ffff027224 */ /* 0x001fe400078e0007 */
[----:B------:R-:W-:-:S04]  /*2210*/  IMAD.HI.U32 R7, R0, R3, RZ ;  /* 0x0000000300077227 */ /* 0x000fc800078e00ff */
[----:B------:R-:W-:Y:S02]  /*2220*/  IMAD R9, R20, R6, R5 ;  /* 0x0000000614097224 */ /* 0x000fe400078e0205 */
[----:B------:R-:W-:Y:S02]  /*2230*/  IMAD.MOV R8, RZ, RZ, -R8 ;  /* 0x000000ffff087224 */ /* 0x000fe400078e0a08 */
[----:B------:R-:W-:Y:S01]  /*2240*/  IMAD.HI.U32 R5, R0, R2, RZ ;  /* 0x0000000200057227 */ /* 0x000fe200078e00ff */
[----:B------:R-:W-:-:S03]  /*2250*/  IABS R6, R25 ;  /* 0x0000001900067213 */ /* 0x000fc60000000000 */
[----:B------:R-:W-:Y:S02]  /*2260*/  IMAD.MOV R7, RZ, RZ, -R7 ;  /* 0x000000ffff077224 */ /* 0x000fe400078e0a07 */
[C---:B------:R-:W-:Y:S02]  /*2270*/  IMAD R8, R20.reuse, R8, R4 ;  /* 0x0000000814087224 */ /* 0x040fe400078e0204 */
[----:B------:R-:W-:Y:S01]  /*2280*/  IMAD.MOV R5, RZ, RZ, -R5 ;  /* 0x000000ffff057224 */ /* 0x000fe200078e0a05 */
[----:B------:R-:W-:Y:S01]  /*2290*/  STL [R1+0xa4], R9 ;  /* 0x0000a40901007387 */ /* 0x000fe20000100800 */
[C---:B------:R-:W-:Y:S01]  /*22a0*/  IMAD R3, R20.reuse, R7, R3 ;  /* 0x0000000714037224 */ /* 0x040fe200078e0203 */
[----:B------:R-:W-:Y:S01]  /*22b0*/  IABS R4, R26 ;  /* 0x0000001a00047213 */ /* 0x000fe20000000000 */
[----:B------:R-:W-:Y:S01]  /*22c0*/  IMAD R5, R20, R5, R2 ;  /* 0x0000000514057224 */ /* 0x000fe200078e0202 */
[----:B------:R0:W-:Y:S01]  /*22d0*/  STL [R1+0xa0], R8 ;  /* 0x0000a00801007387 */ /* 0x0001e20000100800 */
[----:B------:R-:W-:-:S03]  /*22e0*/  IABS R2, R21 ;  /* 0x0000001500027213 */ /* 0x000fc60000000000 */
[----:B------:R1:W-:Y:S01]  /*22f0*/  STL [R1+0x9c], R3 ;  /* 0x00009c0301007387 */ /* 0x0003e20000100800 */
[----:B0-----:R-:W-:-:S03]  /*2300*/  IMAD.HI.U32 R8, R0, R6, RZ ;  /* 0x0000000600087227 */ /* 0x001fc600078e00ff */
[----:B------:R0:W-:Y:S01]  /*2310*/  STL [R1+0x98], R5 ;  /* 0x0000980501007387 */ /* 0x0001e20000100800 */
[----:B-1----:R-:W-:Y:S01]  /*2320*/  IABS R3, R27 ;  /* 0x0000001b00037213 */ /* 0x002fe20000000000 */
[----:B------:R-:W-:Y:S02]  /*2330*/  IMAD.MOV R8, RZ, RZ, -R8 ;  /* 0x000000ffff087224 */ /* 0x000fe400078e0a08 */
[----:B0-----:R-:W-:-:S04]  /*2340*/  IMAD.HI.U32 R5, R0, R4, RZ ;  /* 0x0000000400057227 */ /* 0x001fc800078e00ff */
[----:B------:R-:W-:-:S04]  /*2350*/  IMAD.HI.U32 R7, R28, R3, RZ ;  /* 0x000000031c077227 */ /* 0x000fc800078e00ff */
[----:B------:R-:W-:Y:S02]  /*2360*/  IMAD.MOV R5, RZ, RZ, -R5 ;  /* 0x000000ffff057224 */ /* 0x000fe400078e0a05 */
[----:B------:R-:W-:Y:S02]  /*2370*/  IMAD R8, R20, R8, R6 ;  /* 0x0000000814087224 */ /* 0x000fe400078e0206 */
[----:B------:R-:W-:-:S04]  /*2380*/  IMAD.HI.U32 R6, R28, R2, RZ ;  /* 0x000000021c067227 */ /* 0x000fc800078e00ff */
[----:B------:R-:W-:Y:S02]  /*2390*/  IMAD.MOV R7, RZ, RZ, -R7 ;  /* 0x000000ffff077224 */ /* 0x000fe400078e0a07 */
[----:B------:R-:W-:Y:S02]  /*23a0*/  IMAD R4, R20, R5, R4 ;  /* 0x0000000514047224 */ /* 0x000fe400078e0204 */
[----:B------:R-:W-:Y:S01]  /*23b0*/  IMAD.MOV R6, RZ, RZ, -R6 ;  /* 0x000000ffff067224 */ /* 0x000fe200078e0a06 */
[----:B------:R0:W-:Y:S01]  /*23c0*/  STL [R1+0x94], R8 ;  /* 0x0000940801007387 */ /* 0x0001e20000100800 */
[C---:B------:R-:W-:Y:S01]  /*23d0*/  IMAD R7, R29.reuse, R7, R3 ;  /* 0x000000071d077224 */ /* 0x040fe200078e0203 */
[----:B------:R-:W-:Y:S01]  /*23e0*/  IABS R5, R23 ;  /* 0x0000001700057213 */ /* 0x000fe20000000000 */
[----:B------:R-:W-:Y:S01]  /*23f0*/  IMAD R6, R29, R6, R2 ;  /* 0x000000061d067224 */ /* 0x000fe200078e0202 */
[----:B------:R-:W-:Y:S01]  /*2400*/  STL [R1+0x90], R4 ;  /* 0x0000900401007387 */ /* 0x000fe20000100800 */
[----:B------:R-:W-:-:S02]  /*2410*/  IABS R3, R16 ;  /* 0x0000001000037213 */ /* 0x000fc40000000000 */
[----:B------:R-:W-:Y:S01]  /*2420*/  IABS R2, R17 ;  /* 0x0000001100027213 */ /* 0x000fe20000000000 */
[----:B------:R1:W-:Y:S01]  /*2430*/  STL [R1+0x8c], R7 ;  /* 0x00008c0701007387 */ /* 0x0003e20000100800 */
[----:B0-----:R-:W-:-:S03]  /*2440*/  IMAD.HI.U32 R8, R28, R5, RZ ;  /* 0x000000051c087227 */ /* 0x001fc600078e00ff */
[----:B------:R0:W-:Y:S01]  /*2450*/  STL [R1+0x88], R6 ;  /* 0x0000880601007387 */ /* 0x0001e20000100800 */
[----:B------:R-:W-:Y:S02]  /*2460*/  IMAD.MOV R8, RZ, RZ, -R8 ;  /* 0x000000ffff087224 */ /* 0x000fe400078e0a08 */
[----:B-1----:R-:W-:-:S04]  /*2470*/  IMAD.HI.U32 R7, R28, R2, RZ ;  /* 0x000000021c077227 */ /* 0x002fc800078e00ff */
[----:B0-----:R-:W-:-:S04]  /*2480*/  IMAD.HI.U32 R6, R28, R3, RZ ;  /* 0x000000031c067227 */ /* 0x001fc800078e00ff */
[----:B------:R-:W-:Y:S02]  /*2490*/  IMAD.MOV R6, RZ, RZ, -R6 ;  /* 0x000000ffff067224 */ /* 0x000fe400078e0a06 */
[C---:B------:R-:W-:Y:S02]  /*24a0*/  IMAD R8, R29.reuse, R8, R5 ;  /* 0x000000081d087224 */ /* 0x040fe400078e0205 */
[----:B------:R-:W-:Y:S02]  /*24b0*/  IMAD.MOV R7, RZ, RZ, -R7 ;  /* 0x000000ffff077224 */ /* 0x000fe400078e0a07 */
[C---:B------:R-:W-:Y:S02]  /*24c0*/  IMAD R3, R29.reuse, R6, R3 ;  /* 0x000000061d037224 */ /* 0x040fe400078e0203 */
[----:B------:R-:W-:Y:S01]  /*24d0*/  IMAD R7, R29, R7, R2 ;  /* 0x000000071d077224 */ /* 0x000fe200078e0202 */
[----:B------:R-:W-:Y:S02]  /*24e0*/  IABS R6, R10 ;  /* 0x0000000a00067213 */ /* 0x000fe40000000000 */
[----:B------:R-:W-:-:S02]  /*24f0*/  IABS R2, R14 ;  /* 0x0000000e00027213 */ /* 0x000fc40000000000 */
[----:B--2---:R-:W-:-:S05]  /*2500*/  IABS R0, R22 ;  /* 0x0000001600007213 */ /* 0x004fca0000000000 */
[----:B------:R-:W-:-:S04]  /*2510*/  IMAD.HI.U32 R4, R28, R0, RZ ;  /* 0x000000001c047227 */ /* 0x000fc800078e00ff */
[----:B------:R-:W-:-:S04]  /*2520*/  IMAD.MOV R4, RZ, RZ, -R4 ;  /* 0x000000ffff047224 */ /* 0x000fc800078e0a04 */
[----:B------:R-:W-:Y:S01]  /*2530*/  IMAD R0, R29, R4, R0 ;  /* 0x000000041d007224 */ /* 0x000fe200078e0200 */
[----:B------:R-:W-:-:S04]  /*2540*/  IABS R4, R18 ;  /* 0x0000001200047213 */ /* 0x000fc80000000000 */
[----:B------:R0:W-:Y:S01]  /*2550*/  STL [R1+0x84], R0 ;  /* 0x0000840001007387 */ /* 0x0001e20000100800 */
[----:B------:R-:W-:-:S03]  /*2560*/  IMAD.HI.U32 R5, R28, R4, RZ ;  /* 0x000000041c057227 */ /* 0x000fc600078e00ff */
[----:B------:R-:W-:Y:S01]  /*2570*/  STL [R1+0x80], R8 ;  /* 0x0000800801007387 */ /* 0x000fe20000100800 */
[----:B0-----:R-:W-:-:S03]  /*2580*/  IABS R0, R19 ;  /* 0x0000001300007213 */ /* 0x001fc60000000000 */
[----:B------:R0:W-:Y:S01]  /*2590*/  STL [R1+0x7c], R3 ;  /* 0x00007c0301007387 */ /* 0x0001e20000100800 */
[----:B------:R-:W-:-:S03]  /*25a0*/  IMAD.MOV R5, RZ, RZ, -R5 ;  /* 0x000000ffff057224 */ /* 0x000fc600078e0a05 */
[----:B------:R-:W2:Y:S01]  /*25b0*/  LDL R10, [R1+0x22c0] ;  /* 0x0022c000010a7983 */ /* 0x000ea20000100800 */
[----:B0-----:R-:W-:-:S03]  /*25c0*/  IMAD.HI.U32 R3, R28, R0, RZ ;  /* 0x000000001c037227 */ /* 0x001fc600078e00ff */
[----:B------:R-:W-:Y:S01]  /*25d0*/  STL [R1+0x78], R7 ;  /* 0x0000780701007387 */ /* 0x000fe20000100800 */
[----:B------:R-:W-:-:S03]  /*25e0*/  IMAD.MOV R3, RZ, RZ, -R3 ;  /* 0x000000ffff037224 */ /* 0x000fc600078e0a03 */
[----:B------:R-:W3:Y:S01]  /*25f0*/  LDL R14, [R1+0x22bc] ;  /* 0x0022bc00010e7983 */ /* 0x000ee20000100800 */
[C---:B------:R-:W-:Y:S02]  /*2600*/  IMAD R4, R29.reuse, R5, R4 ;  /* 0x000000051d047224 */ /* 0x040fe400078e0204 */
[----:B------:R-:W-:Y:S01]  /*2610*/  IMAD R3, R29, R3, R0 ;  /* 0x000000031d037224 */ /* 0x000fe200078e0200 */
[----:B------:R-:W-:Y:S01]  /*2620*/  IABS R5, R13 ;  /* 0x0000000d00057213 */ /* 0x000fe20000000000 */
[----:B------:R-:W-:Y:S01]  /*2630*/  IMAD.HI.U32 R8, R28, R6, RZ ;  /* 0x000000061c087227 */ /* 0x000fe200078e00ff */
[----:B------:R0:W-:Y:S01]  /*2640*/  STL [R1+0x74], R4 ;  /* 0x0000740401007387 */ /* 0x0001e20000100800 */
[----:B------:R-:W-:-:S03]  /*2650*/  IABS R0, R12 ;  /* 0x0000000c00007213 */ /* 0x000fc60000000000 */
[----:B------:R-:W4:Y:S01]  /*2660*/  LDL R13, [R1+0x22b8] ;  /* 0x0022b800010d7983 */ /* 0x000f220000100800 */
[----:B------:R-:W-:-:S03]  /*2670*/  IMAD.MOV R8, RZ, RZ, -R8 ;  /* 0x000000ffff087224 */ /* 0x000fc600078e0a08 */
[----:B------:R1:W-:Y:S01]  /*2680*/  STL [R1+0x70], R3 ;  /* 0x0000700301007387 */ /* 0x0003e20000100800 */
[----:B0-----:R-:W-:-:S03]  /*2690*/  IMAD.HI.U32 R4, R28, R2, RZ ;  /* 0x000000021c047227 */ /* 0x001fc600078e00ff */
[----:B------:R-:W5:Y:S01]  /*26a0*/  LDL R12, [R1+0x22b4] ;  /* 0x0022b400010c7983 */ /* 0x000f620000100800 */
[----:B------:R-:W-:Y:S02]  /*26b0*/  IMAD.MOV R4, RZ, RZ, -R4 ;  /* 0x000000ffff047224 */ /* 0x000fe400078e0a04 */
[C---:B------:R-:W-:Y:S02]  /*26c0*/  IMAD R8, R29.reuse, R8, R6 ;  /* 0x000000081d087224 */ /* 0x040fe400078e0206 */
[----:B------:R-:W-:Y:S01]  /*26d0*/  IMAD R4, R29, R4, R2 ;  /* 0x000000041d047224 */ /* 0x000fe200078e0202 */
[----:B-1----:R-:W-:Y:S02]  /*26e0*/  IABS R3, R15 ;  /* 0x0000000f00037213 */ /* 0x002fe40000000000 */
[----:B------:R-:W-:Y:S01]  /*26f0*/  STL [R1+0x6c], R8 ;  /* 0x00006c0801007387 */ /* 0x000fe20000100800 */
[----:B------:R-:W-:-:S03]  /*2700*/  IABS R2, R11 ;  /* 0x0000000b00027213 */ /* 0x000fc60000000000 */
[----:B------:R-:W5:Y:S04]  /*2710*/  LDL R15, [R1+0x22b0] ;  /* 0x0022b000010f7983 */ /* 0x000f680000100800 */
[----:B------:R0:W-:Y:S04]  /*2720*/  STL [R1+0x68], R4 ;  /* 0x0000680401007387 */ /* 0x0001e80000100800 */
[----:B------:R-:W5:Y:S01]  /*2730*/  LDL R11, [R1+0x22ac] ;  /* 0x0022ac00010b7983 */ /* 0x000f620000100800 */
[----:B------:R-:W-:-:S04]  /*2740*/  IMAD.HI.U32 R7, R28, R5, RZ ;  /* 0x000000051c077227 */ /* 0x000fc800078e00ff */
[----:B------:R-:W-:-:S04]  /*2750*/  IMAD.HI.U32 R6, R28, R0, RZ ;  /* 0x000000001c067227 */ /* 0x000fc800078e00ff */
[----:B------:R-:W-:Y:S02]  /*2760*/  IMAD.MOV R7, RZ, RZ, -R7 ;  /* 0x000000ffff077224 */ /* 0x000fe400078e0a07 */
[----:B0-----:R-:W-:-:S04]  /*2770*/  IMAD.HI.U32 R4, R28, R3, RZ ;  /* 0x000000031c047227 */ /* 0x001fc800078e00ff */
[----:B------:R-:W-:Y:S02]  /*2780*/  IMAD.MOV R6, RZ, RZ, -R6 ;  /* 0x000000ffff067224 */ /* 0x000fe400078e0a06 */
[C---:B------:R-:W-:Y:S02]  /*2790*/  IMAD R7, R29.reuse, R7, R5 ;  /* 0x000000071d077224 */ /* 0x040fe400078e0205 */
[----:B------:R-:W-:Y:S02]  /*27a0*/  IMAD.MOV R4, RZ, RZ, -R4 ;  /* 0x000000ffff047224 */ /* 0x000fe400078e0a04 */
[C---:B------:R-:W-:Y:S01]  /*27b0*/  IMAD R6, R29.reuse, R6, R0 ;  /* 0x000000061d067224 */ /* 0x040fe200078e0200 */
[----:B------:R-:W-:Y:S01]  /*27c0*/  STL [R1+0x64], R7 ;  /* 0x0000640701007387 */ /* 0x000fe20000100800 */
[----:B------:R-:W-:Y:S01]  /*27d0*/  IMAD R4, R29, R4, R3 ;  /* 0x000000041d047224 */ /* 0x000fe200078e0203 */
[----:B--2---:R-:W-:Y:S02]  /*27e0*/  IABS R5, R10 ;  /* 0x0000000a00057213 */ /* 0x004fe40000000000 */
[----:B------:R-:W2:Y:S04]  /*27f0*/  LDL R10, [R1+0x22a8] ;  /* 0x0022a800010a7983 */ /* 0x000ea80000100800 */
[----:B------:R0:W-:Y:S01]  /*2800*/  STL [R1+0x60], R6 ;  /* 0x0000600601007387 */ /* 0x0001e20000100800 */
[----:B---3--:R-:W-:-:S03]  /*2810*/  IABS R0, R14 ;  /* 0x0000000e00007213 */ /* 0x008fc60000000000 */
[----:B------:R-:W3:Y:S01]  /*2820*/  LDL R14, [R1+0x22a4] ;  /* 0x0022a400010e7983 */ /* 0x000ee20000100800 */
[----:B0-----:R-:W-:-:S03]  /*2830*/  IMAD.HI.U32 R6, R28, R2, RZ ;  /* 0x000000021c067227 */ /* 0x001fc600078e00ff */
[----:B------:R0:W-:Y:S01]  /*2840*/  STL [R1+0x5c], R4 ;  /* 0x00005c0401007387 */ /* 0x0001e20000100800 */
[----:B------:R-:W-:Y:S01]  /*2850*/  IMAD.MOV R6, RZ, RZ, -R6 ;  /* 0x000000ffff067224 */ /* 0x000fe200078e0a06 */
[----:B----4-:R-:W-:Y:S01]  /*2860*/  IABS R3, R13 ;  /* 0x0000000d00037213 */ /* 0x010fe20000000000 */
[C---:B------:R-:W-:Y:S01]  /*2870*/  IMAD.HI.U32 R9, R28.reuse, R0, RZ ;  /* 0x000000001c097227 */ /* 0x040fe200078e00ff */
[----:B------:R-:W4:Y:S03]  /*2880*/  LDL R13, [R1+0x22a0] ;  /* 0x0022a000010d7983 */ /* 0x000f260000100800 */
[----:B0-----:R-:W-:-:S04]  /*2890*/  IMAD.HI.U32 R4, R28, R5, RZ ;  /* 0x000000051c047227 */ /* 0x001fc800078e00ff */
[----:B------:R-:W-:Y:S02]  /*28a0*/  IMAD.MOV R8, RZ, RZ, -R4 ;  /* 0x000000ffff087224 */ /* 0x000fe400078e0a04 */
[----:B------:R-:W-:Y:S01]  /*28b0*/  IMAD R4, R29, R6, R2 ;  /* 0x000000061d047224 */ /* 0x000fe200078e0202 */
[----:B-----5:R-:W-:-:S04]  /*28c0*/  IABS R7, R12 ;  /* 0x0000000c00077213 */ /* 0x020fc80000000000 */
[----:B------:R0:W-:Y:S01]  /*28d0*/  STL [R1+0x58], R4 ;  /* 0x0000580401007387 */ /* 0x0001e20000100800 */
[----:B------:R-:W-:Y:S02]  /*28e0*/  IMAD.MOV.U32 R2, RZ, RZ, R7 ;  /* 0x000000ffff027224 */ /* 0x000fe400078e0007 */
[----:B------:R-:W-:Y:S01]  /*28f0*/  IMAD R7, R29, R8, R5 ;  /* 0x000000081d077224 */ /* 0x000fe200078e0205 */
[----:B------:R-:W5:Y:S01]  /*2900*/  LDL R12, [R1+0x229c] ;  /* 0x00229c00010c7983 */ /* 0x000f620000100800 */
[----:B0-----:R-:W-:Y:S01]  /*2910*/  IMAD.MOV R4, RZ, RZ, -R9 ;  /* 0x000000ffff047224 */ /* 0x001fe200078e0a09 */
[----:B------:R-:W-:-:S03]  /*2920*/  IABS R5, R15 ;  /* 0x0000000f00057213 */ /* 0x000fc60000000000 */
[----:B------:R-:W-:Y:S01]  /*2930*/  IMAD R0, R29, R4, R0 ;  /* 0x000000041d007224 */ /* 0x000fe200078e0200 */
[----:B------:R0:W-:Y:S01]  /*2940*/  STL [R1+0x54], R7 ;  /* 0x0000540701007387 */ /* 0x0001e20000100800 */
[----:B------:R-:W-:-:S03]  /*2950*/  IABS R4, R11 ;  /* 0x0000000b00047213 */ /* 0x000fc60000000000 */
[----:B------:R-:W5:Y:S04]  /*2960*/  LDL R15, [R1+0x2298] ;  /* 0x00229800010f7983 */ /* 0x000f680000100800 */
[----:B------:R1:W-:Y:S04]  /*2970*/  STL [R1+0x50], R0 ;  /* 0x0000500001007387 */ /* 0x0003e80000100800 */
[----:B------:R-:W5:Y:S01]  /*2980*/  LDL R11, [R1+0x2294] ;  /* 0x00229400010b7983 */ /* 0x000f620000100800 */
[----:B------:R-:W-:-:S04]  /*2990*/  IMAD.HI.U32 R6, R28, R3, RZ ;  /* 0x000000031c067227 */ /* 0x000fc800078e00ff */
[----:B0-----:R-:W-:-:S04]  /*29a0*/  IMAD.HI.U32 R7, R28, R2, RZ ;  /* 0x000000021c077227 */ /* 0x001fc800078e00ff */
[----:B------:R-:W-:Y:S02]  /*29b0*/  IMAD.MOV R6, RZ, RZ, -R6 ;  /* 0x000000ffff067224 */ /* 0x000fe400078e0a06 */
[----:B-1----:R-:W-:Y:S02]  /*29c0*/  IMAD.MOV.U32 R0, RZ, RZ, R5 ;  /* 0x000000ffff007224 */ /* 0x002fe400078e0005 */
[----:B------:R-:W-:Y:S02]  /*29d0*/  IMAD.MOV R5, RZ, RZ, -R7 ;  /* 0x000000ffff057224 */ /* 0x000fe400078e0a07 */
[----:B------:R-:W-:Y:S02]  /*29e0*/  IMAD R3, R29, R6, R3 ;  /* 0x000000061d037224 */ /* 0x000fe400078e0203 */
[----:B------:R-:W-:-:S04]  /*29f0*/  IMAD.HI.U32 R7, R28, R0, RZ ;  /* 0x000000001c077227 */ /* 0x000fc800078e00ff */
[----:B------:R-:W-:Y:S01]  /*2a00*/  IMAD R2, R29, R5, R2 ;  /* 0x000000051d027224 */ /* 0x000fe200078e0202 */
[----:B------:R0:W-:Y:S01]  /*2a10*/  STL [R1+0x4c], R3 ;  /* 0x00004c0301007387 */ /* 0x0001e20000100800 */
[----:B------:R-:W-:-:S04]  /*2a20*/  IMAD.MOV R5, RZ, RZ, -R7 ;  /* 0x000000ffff057224 */ /* 0x000fc800078e0a07 */
[----:B------:R-:W-:Y:S02]  /*2a30*/  IMAD R0, R29, R5, R0 ;  /* 0x000000051d007224 */ /* 0x000fe400078e0200 */
[----:B0-----:R-:W-:Y:S01]  /*2a40*/  IMAD.MOV.U32 R3, RZ, RZ, R4 ;  /* 0x000000ffff037224 */ /* 0x001fe200078e0004 */
[----:B--2---:R-:W-:Y:S02]  /*2a50*/  IABS R6, R10 ;  /* 0x0000000a00067213 */ /* 0x004fe40000000000 */
[----:B------:R-:W2:Y:S04]  /*2a60*/  LDL R10, [R1+0x2290] ;  /* 0x00229000010a7983 */ /* 0x000ea80000100800 */
[----:B------:R0:W-:Y:S01]  /*2a70*/  STL [R1+0x48], R2 ;  /* 0x0000480201007387 */ /* 0x0001e20000100800 */
[----:B---3--:R-:W-:-:S03]  /*2a80*/  IABS R4, R14 ;  /* 0x0000000e00047213 */ /* 0x008fc60000000000 */
[----:B------:R-:W3:Y:S01]  /*2a90*/  LDL R14, [R1+0x2288] ;  /* 0x00228800010e7983 */ /* 0x000ee20000100800 */
[----:B0-----:R-:W-:Y:S02]  /*2aa0*/  IMAD.MOV.U32 R2, RZ, RZ, R6 ;  /* 0x000000ffff027224 */ /* 0x001fe400078e0006 */
[----:B------:R-:W-:Y:S01]  /*2ab0*/  IMAD.HI.U32 R6, R28, R3, RZ ;  /* 0x000000031c067227 */ /* 0x000fe200078e00ff */
[----:B----4-:R-:W-:-:S03]  /*2ac0*/  IABS R7, R13 ;  /* 0x0000000d00077213 */ /* 0x010fc60000000000 */
[C---:B------:R-:W-:Y:S01]  /*2ad0*/  IMAD.HI.U32 R9, R28.reuse, R2, RZ ;  /* 0x000000021c097227 */ /* 0x040fe200078e00ff */
[----:B------:R0:W-:Y:S03]  /*2ae0*/  STL [R1+0x44], R0 ;  /* 0x0000440001007387 */ /* 0x0001e60000100800 */
[----:B------:R-:W-:Y:S01]  /*2af0*/  IMAD.MOV R8, RZ, RZ, -R6 ;  /* 0x000000ffff087224 */ /* 0x000fe200078e0a06 */
[----:B------:R-:W4:Y:S01]  /*2b00*/  LDL R13, [R1+0x228c] ;  /* 0x00228c00010d7983 */ /* 0x000f220000100800 */
[----:B------:R-:W-:-:S04]  /*2b10*/  IMAD.HI.U32 R6, R28, R4, RZ ;  /* 0x000000041c067227 */ /* 0x000fc800078e00ff */
[----:B------:R-:W-:Y:S02]  /*2b20*/  IMAD.MOV.U32 R5, RZ, RZ, R7 ;  /* 0x000000ffff057224 */ /* 0x000fe400078e0007 */
[----:B0-----:R-:W-:Y:S02]  /*2b30*/  IMAD.MOV R0, RZ, RZ, -R9 ;  /* 0x000000ffff007224 */ /* 0x001fe400078e0a09 */
[C---:B------:R-:W-:Y:S02]  /*2b40*/  IMAD R7, R29.reuse, R8, R3 ;  /* 0x000000081d077224 */ /* 0x040fe400078e0203 */
[----:B------:R-:W-:Y:S02]  /*2b50*/  IMAD.MOV R6, RZ, RZ, -R6 ;  /* 0x000000ffff067224 */ /* 0x000fe400078e0a06 */
[C---:B------:R-:W-:Y:S01]  /*2b60*/  IMAD R0, R29.reuse, R0, R2 ;  /* 0x000000001d007224 */ /* 0x040fe200078e0202 */
[----:B-----5:R-:W-:Y:S01]  /*2b70*/  IABS R3, R12 ;  /* 0x0000000c00037213 */ /* 0x020fe20000000000 */
[----:B------:R-:W-:Y:S01]  /*2b80*/  IMAD R4, R29, R6, R4 ;  /* 0x000000061d047224 */ /* 0x000fe200078e0204 */
[----:B------:R0:W-:Y:S04]  /*2b90*/  STL [R1+0x40], R7 ;  /* 0x0000400701007387 */ /* 0x0001e80000100800 */
[----:B------:R-:W5:Y:S04]  /*2ba0*/  LDL R12, [R1+0x2284] ;  /* 0x00228400010c7983 */ /* 0x000f680000100800 */
[----:B------:R1:W-:Y:S01]  /*2bb0*/  STL [R1+0x3c], R0 ;  /* 0x00003c0001007387 */ /* 0x0003e20000100800 */
[----:B------:R-:W-:-:S03]  /*2bc0*/  IABS R2, R15 ;  /* 0x0000000f00027213 */ /* 0x000fc60000000000 */
[----:B------:R-:W5:Y:S04]  /*2bd0*/  LDL R15, [R1+0x2280] ;  /* 0x00228000010f7983 */ /* 0x000f680000100800 */
[----:B------:R-:W-:Y:S01]  /*2be0*/  STL [R1+0x38], R4 ;  /* 0x0000380401007387 */ /* 0x000fe20000100800 */
[----:B------:R-:W-:-:S03]  /*2bf0*/  IABS R6, R11 ;  /* 0x0000000b00067213 */ /* 0x000fc60000000000 */
[----:B------:R-:W5:Y:S01]  /*2c00*/  LDL R11, [R1+0x227c] ;  /* 0x00227c00010b7983 */ /* 0x000f620000100800 */
[----:B0-----:R-:W-:-:S04]  /*2c10*/  IMAD.HI.U32 R7, R28, R5, RZ ;  /* 0x000000051c077227 */ /* 0x001fc800078e00ff */
[----:B-1----:R-:W-:Y:S02]  /*2c20*/  IMAD.MOV.U32 R0, RZ, RZ, R3 ;  /* 0x000000ffff007224 */ /* 0x002fe400078e0003 */
[----:B------:R-:W-:Y:S02]  /*2c30*/  IMAD.MOV R3, RZ, RZ, -R7 ;  /* 0x000000ffff037224 */ /* 0x000fe400078e0a07 */
[----:B------:R-:W-:-:S04]  /*2c40*/  IMAD.HI.U32 R7, R28, R0, RZ ;  /* 0x000000001c077227 */ /* 0x000fc800078e00ff */
[----:B------:R-:W-:Y:S02]  /*2c50*/  IMAD R3, R29, R3, R5 ;  /* 0x000000031d037224 */ /* 0x000fe400078e0205 */
[----:B------:R-:W-:-:S03]  /*2c60*/  IMAD.MOV R5, RZ, RZ, -R7 ;  /* 0x000000ffff057224 */ /* 0x000fc600078e0a07 */
[----:B------:R0:W-:Y:S01]  /*2c70*/  STL [R1+0x34], R3 ;  /* 0x0000340301007387 */ /* 0x0001e20000100800 */
[----:B------:R-:W-:Y:S02]  /*2c80*/  IMAD R0, R29, R5, R0 ;  /* 0x000000051d007224 */ /* 0x000fe400078e0200 */
[----:B0-----:R-:W-:Y:S02]  /*2c90*/  IMAD.MOV.U32 R3, RZ, RZ, R6 ;  /* 0x000000ffff037224 */ /* 0x001fe400078e0006 */
[----:B------:R-:W-:-:S04]  /*2ca0*/  IMAD.HI.U32 R6, R28, R2, RZ ;  /* 0x000000021c067227 */ /* 0x000fc800078e00ff */
[----:B------:R-:W-:-:S04]  /*2cb0*/  IMAD.HI.U32 R9, R28, R3, RZ ;  /* 0x000000031c097227 */ /* 0x000fc800078e00ff */
[----:B------:R-:W-:-:S04]  /*2cc0*/  IMAD.MOV R8, RZ, RZ, -R6 ;  /* 0x000000ffff087224 */ /* 0x000fc800078e0a06 */
[----:B------:R-:W-:Y:S01]  /*2cd0*/  IMAD R2, R29, R8, R2 ;  /* 0x000000081d027224 */ /* 0x000fe200078e0202 */
[----:B--2---:R-:W-:Y:S02]  /*2ce0*/  IABS R4, R10 ;  /* 0x0000000a00047213 */ /* 0x004fe40000000000 */
[----:B------:R-:W2:Y:S03]  /*2cf0*/  LDL R10, [R1+0x2278] ;  /* 0x00227800010a7983 */ /* 0x000ea60000100800 */
[----:B------:R-:W-:Y:S01]  /*2d00*/  IMAD.HI.U32 R6, R28, R4, RZ ;  /* 0x000000041c067227 */ /* 0x000fe200078e00ff */
[----:B------:R0:W-:Y:S03]  /*2d10*/  STL [R1+0x30], R0 ;  /* 0x0000300001007387 */ /* 0x0001e60000100800 */
[----:B------:R-:W-:Y:S01]  /*2d20*/  IMAD.MOV R6, RZ, RZ, -R6 ;  /* 0x000000ffff067224 */ /* 0x000fe200078e0a06 */
[----:B---3--:R-:W-:-:S02]  /*2d30*/  IABS R7, R14 ;  /* 0x0000000e00077213 */ /* 0x008fc40000000000 */
[----:B------:R-:W3:Y:S01]  /*2d40*/  LDL R14, [R1+0x2274] ;  /* 0x00227400010e7983 */ /* 0x000ee20000100800 */
[----:B0-----:R-:W-:-:S03]  /*2d50*/  IMAD.MOV R0, RZ, RZ, -R9 ;  /* 0x000000ffff007224 */ /* 0x001fc600078e0a09 */
[----:B------:R5:W-:Y:S01]  /*2d60*/  STL [R1+0x2c], R2 ;  /* 0x00002c0201007387 */ /* 0x000be20000100800 */
[----:B------:R-:W-:Y:S02]  /*2d70*/  IMAD.MOV.U32 R5, RZ, RZ, R7 ;  /* 0x000000ffff057224 */ /* 0x000fe400078e0007 */
[C---:B------:R-:W-:Y:S02]  /*2d80*/  IMAD R0, R29.reuse, R0, R3 ;  /* 0x000000001d007224 */ /* 0x040fe400078e0203 */
[----:B------:R-:W-:Y:S01]  /*2d90*/  IMAD R4, R29, R6, R4 ;  /* 0x000000061d047224 */ /* 0x000fe200078e0204 */
[----:B----4-:R-:W-:Y:S02]  /*2da0*/  IABS R7, R13 ;  /* 0x0000000d00077213 */ /* 0x010fe40000000000 */
[----:B------:R-:W4:Y:S04]  /*2db0*/  LDL R13, [R1+0x2270] ;  /* 0x00227000010d7983 */ /* 0x000f280000100800 */
[----:B------:R-:W-:Y:S01]  /*2dc0*/  STL [R1+0x28], R0 ;  /* 0x0000280001007387 */ /* 0x000fe20000100800 */
[----:B-----5:R-:W-:-:S03]  /*2dd0*/  IABS R2, R12 ;  /* 0x0000000c00027213 */ /* 0x020fc60000000000 */
[----:B------:R-:W5:Y:S04]  /*2de0*/  LDL R12, [R1+0x226c] ;  /* 0x00226c00010c7983 */ /* 0x000f680000100800 */
[----:B------:R0:W-:Y:S01]  /*2df0*/  STL [R1+0x24], R4 ;  /* 0x0000240401007387 */ /* 0x0001e20000100800 */
[----:B------:R-:W-:-:S03]  /*2e00*/  IABS R6, R15 ;  /* 0x0000000f00067213 */ /* 0x000fc60000000000 */
[----:B------:R-:W5:Y:S01]  /*2e10*/  LDL R15, [R1+0x2268] ;  /* 0x00226800010f7983 */ /* 0x000f620000100800 */
[----:B0-----:R-:W-:-:S03]  /*2e20*/  IABS R4, R11 ;  /* 0x0000000b00047213 */ /* 0x001fc60000000000 */
[----:B------:R-:W5:Y:S01]  /*2e30*/  LDL R11, [R1+0x2264] ;  /* 0x00226400010b7983 */ /* 0x000f620000100800 */
[----:B------:R-:W-:-:S04]  /*2e40*/  IMAD.HI.U32 R8, R28, R5, RZ ;  /* 0x000000051c087227 */ /* 0x000fc800078e00ff */
[----:B------:R-:W-:Y:S02]  /*2e50*/  IMAD.MOV.U32 R0, RZ, RZ, R7 ;  /* 0x000000ffff007224 */ /* 0x000fe400078e0007 */
        /* <DEDUP_REMOVED lines=9> */
[----:B------:R-:W-:Y:S02]  /*2ef0*/  IMAD.MOV R8, RZ, RZ, -R6 ;  /* 0x000000ffff087224 */ /* 0x000fe400078e0a06 */
[----:B------:R-:W-:-:S04]  /*2f00*/  IMAD.HI.U32 R6, R28, R4, RZ ;  /* 0x000000041c067227 */ /* 0x000fc800078e00ff */
[----:B------:R-:W-:Y:S02]  /*2f10*/  IMAD R2, R29, R8, R2 ;  /* 0x000000081d027224 */ /* 0x000fe400078e0202 */
[----:B------:R-:W-:-:S04]  /*2f20*/  IMAD.MOV R6, RZ, RZ, -R6 ;  /* 0x000000ffff067224 */ /* 0x000fc800078e0a06 */
[C---:B------:R-:W-:Y:S01]  /*2f30*/  IMAD R6, R29.reuse, R6, R4 ;  /* 0x000000061d067224 */ /* 0x040fe200078e0204 */
[----:B--2---:R-:W-:Y:S02]  /*2f40*/  IABS R7, R10 ;  /* 0x0000000a00077213 */ /* 0x004fe40000000000 */
[----:B------:R-:W2:Y:S04]  /*2f50*/  LDL R10, [R1+0x2260] ;  /* 0x00226000010a7983 */ /* 0x000ea80000100800 */
[----:B------:R0:W-:Y:S01]  /*2f60*/  STL [R1+0x1c], R0 ;  /* 0x00001c0001007387 */ /* 0x0001e20000100800 */
[----:B------:R-:W-:Y:S02]  /*2f70*/  IMAD.MOV.U32 R5, RZ, RZ, R7 ;  /* 0x000000ffff057224 */ /* 0x000fe400078e0007 */
[----:B0-----:R-:W-:Y:S01]  /*2f80*/  IMAD.MOV R0, RZ, RZ, -R9 ;  /* 0x000000ffff007224 */ /* 0x001fe200078e0a09 */
[----:B---3--:R-:W-:Y:S01]  /*2f90*/  IABS R7, R14 ;  /* 0x0000000e00077213 */ /* 0x008fe20000000000 */
[----:B------:R-:W-:Y:S01]  /*2fa0*/  IMAD.HI.U32 R8, R28, R5, RZ ;  /* 0x000000051c087227 */ /* 0x000fe200078e00ff */
[----:B------:R-:W3:Y:S03]  /*2fb0*/  LDL R14, [R1+0x225c] ;  /* 0x00225c00010e7983 */ /* 0x000ee60000100800 */
[----:B------:R-:W-:Y:S01]  /*2fc0*/  IMAD R3, R29, R0, R3 ;  /* 0x000000001d037224 */ /* 0x000fe200078e0203 */
[----:B------:R4:W-:Y:S04]  /*2fd0*/  STL [R1+0x18], R2 ;  /* 0x0000180201007387 */ /* 0x0009e80000100800 */
[----:B------:R0:W-:Y:S01]  /*2fe0*/  STL [R1+0x14], R3 ;  /* 0x0000140301007387 */ /* 0x0001e20000100800 */
[----:B----4-:R-:W-:-:S03]  /*2ff0*/  IABS R2, R13 ;  /* 0x0000000d00027213 */ /* 0x010fc60000000000 */
[----:B------:R-:W4:Y:S01]  /*3000*/  LDL R13, [R1+0x2258] ;  /* 0x00225800010d7983 */ /* 0x000f220000100800 */
[----:B0-----:R-:W-:-:S04]  /*3010*/  IMAD.MOV R3, RZ, RZ, -R8 ;  /* 0x000000ffff037224 */ /* 0x001fc800078e0a08 */
[----:B------:R-:W-:Y:S01]  /*3020*/  IMAD R3, R29, R3, R5 ;  /* 0x000000031d037224 */ /* 0x000fe200078e0205 */
[----:B------:R0:W-:Y:S01]  /*3030*/  STL [R1+0x10], R6 ;  /* 0x0000100601007387 */ /* 0x0001e20000100800 */
[----:B-----5:R-:W-:-:S03]  /*3040*/  IABS R27, R15 ;  /* 0x0000000f001b7213 */ /* 0x020fc60000000000 */
[----:B------:R-:W5:Y:S04]  /*3050*/  LDL R15, [R1+0x2254] ;  /* 0x00225400010f7983 */ /* 0x000f680000100800 */
[----:B------:R1:W-:Y:S01]  /*3060*/  STL [R1+0xc], R3 ;  /* 0x00000c0301007387 */ /* 0x0003e20000100800 */
[----:B------:R-:W-:-:S03]  /*3070*/  IABS R26, R11 ;  /* 0x0000000b001a7213 */ /* 0x000fc60000000000 */
[----:B------:R-:W5:Y:S01]  /*3080*/  LDL R11, [R1+0x2250] ;  /* 0x00225000010b7983 */ /* 0x000f620000100800 */
[----:B------:R-:W-:Y:S01]  /*3090*/  IMAD.MOV.U32 R0, RZ, RZ, R7 ;  /* 0x000000ffff007224 */ /* 0x000fe200078e0007 */
[----:B------:R-:W-:-:S03]  /*30a0*/  IABS R4, R12 ;  /* 0x0000000c00047213 */ /* 0x000fc60000000000 */
[----:B0-----:R-:W-:-:S04]  /*30b0*/  IMAD.HI.U32 R6, R28, R0, RZ ;  /* 0x000000001c067227 */ /* 0x001fc800078e00ff */
[----:B-1----:R-:W-:Y:S02]  /*30c0*/  IMAD.MOV.U32 R3, RZ, RZ, R4 ;  /* 0x000000ffff037224 */ /* 0x002fe400078e0004 */
[----:B------:R-:W-:Y:S02]  /*30d0*/  IMAD.MOV R4, RZ, RZ, -R6 ;  /* 0x000000ffff047224 */ /* 0x000fe400078e0a06 */
[----:B------:R-:W-:-:S04]  /*30e0*/  IMAD.HI.U32 R5, R28, R2, RZ ;  /* 0x000000021c057227 */ /* 0x000fc800078e00ff */
[----:B------:R-:W-:Y:S02]  /*30f0*/  IMAD R0, R29, R4, R0 ;  /* 0x000000041d007224 */ /* 0x000fe400078e0200 */
[----:B------:R-:W-:-:S04]  /*3100*/  IMAD.HI.U32 R6, R28, R3, RZ ;  /* 0x000000031c067227 */ /* 0x000fc800078e00ff */
[----:B------:R-:W-:Y:S01]  /*3110*/  IMAD.MOV R5, RZ, RZ, -R5 ;  /* 0x000000ffff057224 */ /* 0x000fe200078e0a05 */
[----:B------:R0:W-:Y:S01]  /*3120*/  STL [R1+0x8], R0 ;  /* 0x0000080001007387 */ /* 0x0001e20000100800 */
[----:B------:R-:W-:-:S04]  /*3130*/  IMAD.HI.U32 R4, R28, R27, RZ ;  /* 0x0000001b1c047227 */ /* 0x000fc800078e00ff */
[C---:B------:R-:W-:Y:S02]  /*3140*/  IMAD R2, R29.reuse, R5, R2 ;  /* 0x000000051d027224 */ /* 0x040fe400078e0202 */
[----:B0-----:R-:W-:Y:S02]  /*3150*/  IMAD.MOV R0, RZ, RZ, -R6 ;  /* 0x000000ffff007224 */ /* 0x001fe400078e0a06 */
[----:B------:R-:W-:Y:S02]  /*3160*/  IMAD.MOV R4, RZ, RZ, -R4 ;  /* 0x000000ffff047224 */ /* 0x000fe400078e0a04 */
[C---:B------:R-:W-:Y:S02]  /*3170*/  IMAD R0, R29.reuse, R0, R3 ;  /* 0x000000001d007224 */ /* 0x040fe400078e0203 */
[----:B------:R-:W-:Y:S01]  /*3180*/  IMAD R27, R29, R4, R27 ;  /* 0x000000041d1b7224 */ /* 0x000fe200078e021b */
[----:B--2---:R-:W-:Y:S02]  /*3190*/  IABS R25, R10 ;  /* 0x0000000a00197213 */ /* 0x004fe40000000000 */
[----:B------:R-:W2:Y:S04]  /*31a0*/  LDL R10, [R1+0x224c] ;  /* 0x00224c00010a7983 */ /* 0x000ea80000100800 */
[----:B------:R0:W-:Y:S02]  /*31b0*/  STL [R1+0x4], R2 ;  /* 0x0000040201007387 */ /* 0x0001e40000100800 */
[----:B0-----:R-:W-:Y:S01]  /*31c0*/  IMAD.HI.U32 R2, R28, R26, RZ ;  /* 0x0000001a1c027227 */ /* 0x001fe200078e00ff */
[----:B---3--:R-:W-:-:S02]  /*31d0*/  IABS R24, R14 ;  /* 0x0000000e00187213 */ /* 0x008fc40000000000 */
[----:B------:R-:W3:Y:S04]  /*31e0*/  LDL R14, [R1+0x2248] ;  /* 0x00224800010e7983 */ /* 0x000ee80000100800 */
[----:B------:R0:W-:Y:S04]  /*31f0*/  STL [R1], R0 ;  /* 0x0000000001007387 */ /* 0x0001e80000100800 */
[----:B------:R-:W-:Y:S01]  /*3200*/  STL [R1+0x2474], R27 ;  /* 0x0024741b01007387 */ /* 0x000fe20000100800 */
[----:B0-----:R-:W-:Y:S01]  /*3210*/  IMAD.MOV R0, RZ, RZ, -R2 ;  /* 0x000000ffff007224 */ /* 0x001fe200078e0a02 */
[----:B----4-:R-:W-:-:S02]  /*3220*/  IABS R23, R13 ;  /* 0x0000000d00177213 */ /* 0x010fc40000000000 */
[----:B------:R-:W4:Y:S01]  /*3230*/  LDL R13, [R1+0x2244] ;  /* 0x00224400010d7983 */ /* 0x000f220000100800 */
[----:B------:R-:W-:-:S05]  /*3240*/  IMAD R26, R29, R0, R26 ;  /* 0x000000001d1a7224 */ /* 0x000fca00078e021a */
[----:B------:R-:W-:Y:S01]  /*3250*/  STL [R1+0x245c], R26 ;  /* 0x00245c1a01007387 */ /* 0x000fe20000100800 */
[----:B-----5:R-:W-:-:S03]  /*3260*/  IABS R21, R11 ;  /* 0x0000000b00157213 */ /* 0x020fc60000000000 */
[----:B------:R-:W5:Y:S01]  /*3270*/  LDL R11, [R1+0x223c] ;  /* 0x00223c00010b7983 */ /* 0x000f620000100800 */
[C---:B------:R-:W-:Y:S01]  /*3280*/  IMAD.HI.U32 R3, R28.reuse, R25, RZ ;  /* 0x000000191c037227 */ /* 0x040fe200078e00ff */
[----:B------:R-:W-:Y:S02]  /*3290*/  IABS R22, R15 ;  /* 0x0000000f00167213 */ /* 0x000fe40000000000 */
[----:B------:R-:W5:Y:S01]  /*32a0*/  LDL R15, [R1+0x2240] ;  /* 0x00224000010f7983 */ /* 0x000f620000100800 */
[----:B------:R-:W-:-:S04]  /*32b0*/  IMAD.HI.U32 R2, R28, R24, RZ ;  /* 0x000000181c027227 */ /* 0x000fc800078e00ff */
[----:B------:R-:W-:Y:S02]  /*32c0*/  IMAD.MOV R0, RZ, RZ, -R3 ;  /* 0x000000ffff007224 */ /* 0x000fe400078e0a03 */
[----:B------:R-:W-:-:S04]  /*32d0*/  IMAD.HI.U32 R4, R28, R23, RZ ;  /* 0x000000171c047227 */ /* 0x000fc800078e00ff */
[----:B------:R-:W-:Y:S02]  /*32e0*/  IMAD.MOV R3, RZ, RZ, -R2 ;  /* 0x000000ffff037224 */ /* 0x000fe400078e0a02 */
[----:B------:R-:W-:Y:S02]  /*32f0*/  IMAD R25, R29, R0, R25 ;  /* 0x000000001d197224 */ /* 0x000fe400078e0219 */
[----:B------:R-:W-:-:S04]  /*3300*/  IMAD.HI.U32 R2, R28, R22, RZ ;  /* 0x000000161c027227 */ /* 0x000fc800078e00ff */
[----:B------:R-:W-:Y:S02]  /*3310*/  IMAD.MOV R0, RZ, RZ, -R4 ;  /* 0x000000ffff007224 */ /* 0x000fe400078e0a04 */
[C---:B------:R-:W-:Y:S02]  /*3320*/  IMAD R24, R29.reuse, R3, R24 ;  /* 0x000000031d187224 */ /* 0x040fe400078e0218 */
[----:B------:R-:W-:Y:S01]  /*3330*/  IMAD.HI.U32 R3, R28, R21, RZ ;  /* 0x000000151c037227 */ /* 0x000fe200078e00ff */
[----:B------:R-:W-:Y:S03]  /*3340*/  STL [R1+0x2460], R25 ;  /* 0x0024601901007387 */ /* 0x000fe60000100800 */
[----:B------:R-:W-:Y:S02]  /*3350*/  IMAD.MOV R2, RZ, RZ, -R2 ;  /* 0x000000ffff027224 */ /* 0x000fe400078e0a02 */
[----:B------:R-:W-:Y:S01]  /*3360*/  IMAD R23, R29, R0, R23 ;  /* 0x000000001d177224 */ /* 0x000fe200078e0217 */
[----:B------:R-:W-:Y:S01]  /*3370*/  STL [R1+0x2464], R24 ;  /* 0x0024641801007387 */ /* 0x000fe20000100800 */
[----:B------:R-:W-:-:S02]  /*3380*/  IMAD.MOV R0, RZ, RZ, -R3 ;  /* 0x000000ffff007224 */ /* 0x000fc400078e0a03 */
[C---:B------:R-:W-:Y:S02]  /*3390*/  IMAD R22, R29.reuse, R2, R22 ;  /* 0x000000021d167224 */ /* 0x040fe400078e0216 */
[----:B------:R-:W-:Y:S01]  /*33a0*/  IMAD R21, R29, R0, R21 ;  /* 0x000000001d157224 */ /* 0x000fe200078e0215 */
[----:B--2---:R-:W-:Y:S02]  /*33b0*/  IABS R20, R10 ;  /* 0x0000000a00147213 */ /* 0x004fe40000000000 */
[----:B------:R-:W2:Y:S04]  /*33c0*/  LDL R10, [R1+0x2238] ;  /* 0x00223800010a7983 */ /* 0x000ea80000100800 */
[----:B------:R0:W-:Y:S01]  /*33d0*/  STL [R1+0x2468], R23 ;  /* 0x0024681701007387 */ /* 0x0001e20000100800 */
[----:B---3--:R-:W-:-:S03]  /*33e0*/  IABS R19, R14 ;  /* 0x0000000e00137213 */ /* 0x008fc60000000000 */
[----:B------:R-:W3:Y:S04]  /*33f0*/  LDL R14, [R1+0x2234] ;  /* 0x00223400010e7983 */ /* 0x000ee80000100800 */
[----:B------:R-:W-:Y:S01]  /*3400*/  STL [R1+0x2458], R22 ;  /* 0x0024581601007387 */ /* 0x000fe20000100800 */
[----:B----4-:R-:W-:-:S03]  /*3410*/  IABS R18, R13 ;  /* 0x0000000d00127213 */ /* 0x010fc60000000000 */
[----:B------:R-:W4:Y:S04]  /*3420*/  LDL R13, [R1+0x2230] ;  /* 0x00223000010d7983 */ /* 0x000f280000100800 */
[----:B------:R-:W-:Y:S04]  /*3430*/  STL [R1+0x2454], R21 ;  /* 0x0024541501007387 */ /* 0x000fe80000100800 */
[----:B------:R-:W4:Y:S01]  /*3440*/  LDL R12, [R1+0x222c] ;  /* 0x00222c00010c7983 */ /* 0x000f220000100800 */
[----:B-----5:R-:W-:-:S03]  /*3450*/  IABS R16, R11 ;  /* 0x0000000b00107213 */ /* 0x020fc60000000000 */
[----:B------:R-:W5:Y:S01]  /*3460*/  LDL R11, [R1+0x2228] ;  /* 0x00222800010b7983 */ /* 0x000f620000100800 */
[----:B------:R-:W-:Y:S01]  /*3470*/  IMAD.HI.U32 R3, R28, R20, RZ ;  /* 0x000000141c037227 */ /* 0x000fe200078e00ff */
[----:B------:R-:W-:-:S03]  /*3480*/  IABS R17, R15 ;  /* 0x0000000f00117213 */ /* 0x000fc60000000000 */
[----:B------:R-:W-:-:S04]  /*3490*/  IMAD.HI.U32 R2, R28, R19, RZ ;  /* 0x000000131c027227 */ /* 0x000fc800078e00ff */
[----:B------:R-:W-:Y:S02]  /*34a0*/  IMAD.MOV R0, RZ, RZ, -R3 ;  /* 0x000000ffff007224 */ /* 0x000fe400078e0a03 */
[----:B------:R-:W-:-:S04]  /*34b0*/  IMAD.HI.U32 R4, R28, R18, RZ ;  /* 0x000000121c047227 */ /* 0x000fc800078e00ff */
[----:B------:R-:W-:Y:S02]  /*34c0*/  IMAD.MOV R3, RZ, RZ, -R2 ;  /* 0x000000ffff037224 */ /* 0x000fe400078e0a02 */
[----:B------:R-:W-:-:S04]  /*34d0*/  IMAD.HI.U32 R2, R28, R17, RZ ;  /* 0x000000111c027227 */ /* 0x000fc800078e00ff */
[C---:B------:R-:W-:Y:S02]  /*34e0*/  IMAD R20, R29.reuse, R0, R20 ;  /* 0x000000001d147224 */ /* 0x040fe400078e0214 */
[----:B------:R-:W-:Y:S02]  /*34f0*/  IMAD.MOV R0, RZ, RZ, -R4 ;  /* 0x000000ffff007224 */ /* 0x000fe400078e0a04 */
[C---:B------:R-:W-:Y:S02]  /*3500*/  IMAD R19, R29.reuse, R3, R19 ;  /* 0x000000031d137224 */ /* 0x040fe400078e0213 */
[----:B------:R-:W-:Y:S01]  /*3510*/  IMAD.MOV R2, RZ, RZ, -R2 ;  /* 0x000000ffff027224 */ /* 0x000fe200078e0a02 */
[----:B------:R-:W-:Y:S01]  /*3520*/  STL [R1+0x2450], R20 ;  /* 0x0024501401007387 */ /* 0x000fe20000100800 */
[C---:B------:R-:W-:Y:S02]  /*3530*/  IMAD R18, R29.reuse, R0, R18 ;  /* 0x000000001d127224 */ /* 0x040fe400078e0212 */
[----:B------:R-:W-:Y:S01]  /*3540*/  IMAD R17, R29, R2, R17 ;  /* 0x000000021d117224 */ /* 0x000fe200078e0211 */
[----:B------:R-:W-:Y:S01]  /*3550*/  STL [R1+0x246c], R19 ;  /* 0x00246c1301007387 */ /* 0x000fe20000100800 */
[----:B------:R-:W-:-:S04]  /*3560*/  IMAD.HI.U32 R3, R28, R16, RZ ;  /* 0x000000101c037227 */ /* 0x000fc800078e00ff */
[----:B------:R-:W-:-:S04]  /*3570*/  IMAD.MOV R0, RZ, RZ, -R3 ;  /* 0x000000ffff007224 */ /* 0x000fc800078e0a03 */
[----:B------:R-:W-:Y:S01]  /*3580*/  IMAD R16, R29, R0, R16 ;  /* 0x000000001d107224 */ /* 0x000fe200078e0210 */
[----:B--2---:R-:W-:Y:S02]  /*3590*/  IABS R15, R10 ;  /* 0x0000000a000f7213 */ /* 0x004fe40000000000 */
[----:B------:R-:W2:Y:S04]  /*35a0*/  LDL R10, [R1+0x2224] ;  /* 0x00222400010a7983 */ /* 0x000ea80000100800 */
[----:B------:R-:W-:Y:S01]  /*35b0*/  STL [R1+0x244c], R18 ;  /* 0x00244c1201007387 */ /* 0x000fe20000100800 */
[----:B------:R-:W-:-:S03]  /*35c0*/  IMAD.HI.U32 R3, R28, R15, RZ ;  /* 0x0000000f1c037227 */ /* 0x000fc600078e00ff */
[----:B------:R-:W2:Y:S04]  /*35d0*/  LDL R9, [R1+0x2220] ;  /* 0x0022200001097983 */ /* 0x000ea80000100800 */
[----:B------:R-:W-:Y:S01]  /*35e0*/  STL [R1+0x2470], R17 ;  /* 0x0024701101007387 */ /* 0x000fe20000100800 */
[----:B---3--:R-:W-:-:S03]  /*35f0*/  IABS R14, R14 ;  /* 0x0000000e000e7213 */ /* 0x008fc60000000000 */
[----:B------:R-:W3:Y:S01]  /*3600*/  LDL R8, [R1+0x221c] ;  /* 0x00221c0001087983 */ /* 0x000ee20000100800 */
[----:B------:R-:W-:Y:S02]  /*3610*/  IMAD.MOV R0, RZ, RZ, -R3 ;  /* 0x000000ffff007224 */ /* 0x000fe400078e0a03 */
[----:B------:R-:W-:-:S04]  /*3620*/  IMAD.HI.U32 R2, R28, R14, RZ ;  /* 0x0000000e1c027227 */ /* 0x000fc800078e00ff */
[----:B------:R-:W-:Y:S01]  /*3630*/  IMAD.MOV R3, RZ, RZ, -R2 ;  /* 0x000000ffff037224 */ /* 0x000fe200078e0a02 */
[----:B----4-:R-:W-:Y:S01]  /*3640*/  IABS R13, R13 ;  /* 0x0000000d000d7213 */ /* 0x010fe20000000000 */
[----:B------:R-:W-:-:S04]  /*3650*/  IMAD R15, R29, R0, R15 ;  /* 0x000000001d0f7224 */ /* 0x000fc800078e020f */
[C---:B------:R-:W-:Y:S01]  /*3660*/  IMAD.HI.U32 R4, R28.reuse, R13, RZ ;  /* 0x0000000d1c047227 */ /* 0x040fe200078e00ff */
[----:B------:R-:W-:Y:S01]  /*3670*/  IABS R12, R12 ;  /* 0x0000000c000c7213 */ /* 0x000fe20000000000 */
[----:B------:R-:W-:Y:S02]  /*3680*/  STL [R1+0x2448], R16 ;  /* 0x0024481001007387 */ /* 0x000fe40000100800 */
[----:B------:R-:W-:Y:S02]  /*3690*/  IMAD.MOV R0, RZ, RZ, -R4 ;  /* 0x000000ffff007224 */ /* 0x000fe400078e0a04 */
[----:B------:R-:W-:Y:S01]  /*36a0*/  IMAD R14, R29, R3, R14 ;  /* 0x000000031d0e7224 */ /* 0x000fe200078e020e */
[----:B------:R-:W4:Y:S01]  /*36b0*/  LDL R7, [R1+0x2218] ;  /* 0x0022180001077983 */ /* 0x000f220000100800 */
[----:B------:R-:W-:-:S03]  /*36c0*/  IMAD.HI.U32 R2, R28, R12, RZ ;  /* 0x0000000c1c027227 */ /* 0x000fc600078e00ff */
[----:B------:R-:W4:Y:S01]  /*36d0*/  LDL R6, [R1+0x2214] ;  /* 0x0022140001067983 */ /* 0x000f220000100800 */
[----:B------:R-:W-:Y:S02]  /*36e0*/  IMAD.MOV R2, RZ, RZ, -R2 ;  /* 0x000000ffff027224 */ /* 0x000fe400078e0a02 */
[----:B------:R-:W-:Y:S01]  /*36f0*/  IMAD R13, R29, R0, R13 ;  /* 0x000000001d0d7224 */ /* 0x000fe200078e020d */
[----:B-----5:R-:W-:-:S05]  /*3700*/  IABS R11, R11 ;  /* 0x0000000b000b7213 */ /* 0x020fca0000000000 */
[----:B------:R-:W-:Y:S01]  /*3710*/  IMAD.HI.U32 R3, R28, R11, RZ ;  /* 0x0000000b1c037227 */ /* 0x000fe200078e00ff */
[----:B------:R-:W-:Y:S03]  /*3720*/  STL [R1+0x2478], R15 ;  /* 0x0024780f01007387 */ /* 0x000fe60000100800 */
[----:B------:R-:W-:Y:S02]  /*3730*/  IMAD.MOV R0, RZ, RZ, -R3 ;  /* 0x000000ffff007224 */ /* 0x000fe400078e0a03 */
[C---:B------:R-:W-:Y:S01]  /*3740*/  IMAD R12, R29.reuse, R2, R12 ;  /* 0x000000021d0c7224 */ /* 0x040fe200078e020c */
[----:B------:R-:W-:Y:S01]  /*3750*/  STL [R1+0x247c], R14 ;  /* 0x00247c0e01007387 */ /* 0x000fe20000100800 */
[----:B------:R-:W-:-:S03]  /*3760*/  IMAD R11, R29, R0, R11 ;  /* 0x000000001d0b7224 */ /* 0x000fc600078e020b */
[----:B------:R-:W5:Y:S04]  /*3770*/  LDL R5, [R1+0x2210] ;  /* 0x0022100001057983 */ /* 0x000f680000100800 */
[----:B------:R-:W-:Y:S04]  /*3780*/  STL [R1+0x2480], R13 ;  /* 0x0024800d01007387 */ /* 0x000fe80000100800 */
[----:B------:R-:W-:Y:S04]  /*3790*/  STL [R1+0x2484], R12 ;  /* 0x0024840c01007387 */ /* 0x000fe80000100800 */
[----:B0-----:R-:W5:Y:S04]  /*37a0*/  LDL R23, [R1+0x220c] ;  /* 0x00220c0001177983 */ /* 0x001f680000100800 */
[----:B------:R-:W-:Y:S04]  /*37b0*/  STL [R1+0x2488], R11 ;  /* 0x0024880b01007387 */ /* 0x000fe80000100800 */
[----:B------:R-:W5:Y:S04]  /*37c0*/  LDL R27, [R1+0x2204] ;  /* 0x00220400011b7983 */ /* 0x000f680000100800 */
[----:B------:R-:W5:Y:S04]  /*37d0*/  LDL R25, [R1+0xff4] ;  /* 0x000ff40001197983 */ /* 0x000f680000100800 */
[----:B------:R-:W5:Y:S01]  /*37e0*/  LDL R24, [R1+0x2200] ;  /* 0x0022000001187983 */ /* 0x000f620000100800 */
[----:B--2---:R-:W-:-:S05]  /*37f0*/  IABS R10, R10 ;  /* 0x0000000a000a7213 */ /* 0x004fca0000000000 */
[----:B------:R-:W-:Y:S01]  /*3800*/  IMAD.HI.U32 R3, R28, R10, RZ ;  /* 0x0000000a1c037227 */ /* 0x000fe200078e00ff */
[----:B------:R-:W-:-:S03]  /*3810*/  IABS R9, R9 ;  /* 0x0000000900097213 */ /* 0x000fc60000000000 */
[----:B------:R-:W-:Y:S02]  /*3820*/  IMAD.MOV R0, RZ, RZ, -R3 ;  /* 0x000000ffff007224 */ /* 0x000fe400078e0a03 */
[----:B------:R-:W-:Y:S01]  /*3830*/  IMAD.HI.U32 R2, R28, R9, RZ ;  /* 0x000000091c027227 */ /* 0x000fe200078e00ff */
[----:B---3--:R-:W-:-:S03]  /*3840*/  IABS R8, R8 ;  /* 0x0000000800087213 */ /* 0x008fc60000000000 */
[----:B------:R-:W-:Y:S02]  /*3850*/  IMAD.MOV R3, RZ, RZ, -R2 ;  /* 0x000000ffff037224 */ /* 0x000fe400078e0a02 */
[----:B------:R-:W-:-:S04]  /*3860*/  IMAD.HI.U32 R4, R28, R8, RZ ;  /* 0x000000081c047227 */ /* 0x000fc800078e00ff */
[C---:B------:R-:W-:Y:S02]  /*3870*/  IMAD R10, R29.reuse, R0, R10 ;  /* 0x000000001d0a7224 */ /* 0x040fe400078e020a */
[----:B------:R-:W-:Y:S02]  /*3880*/  IMAD.MOV R0, RZ, RZ, -R4 ;  /* 0x000000ffff007224 */ /* 0x000fe400078e0a04 */
[C---:B------:R-:W-:Y:S02]  /*3890*/  IMAD R9, R29.reuse, R3, R9 ;  /* 0x000000031d097224 */ /* 0x040fe400078e0209 */
[----:B------:R-:W-:Y:S01]  /*38a0*/  IMAD R8, R29, R0, R8 ;  /* 0x000000001d087224 */ /* 0x000fe200078e0208 */
[----:B------:R-:W-:Y:S04]  /*38b0*/  STL [R1+0x248c], R10 ;  /* 0x00248c0a01007387 */ /* 0x000fe80000100800 */
[----:B------:R-:W-:Y:S04]  /*38c0*/  STL [R1+0x2490], R9 ;  /* 0x0024900901007387 */ /* 0x000fe80000100800 */
[----:B------:R-:W2:Y:S01]  /*38d0*/  LDL.LU R26, [R1+0xac] ;  /* 0x0000ac00011a7983 */ /* 0x000ea20000300800 */
[----:B----4-:R-:W-:-:S03]  /*38e0*/  IABS R7, R7 ;  /* 0x0000000700077213 */ /* 0x010fc60000000000 */
[----:B------:R0:W-:Y:S02]  /*38f0*/  STL [R1+0x2494], R8 ;  /* 0x0024940801007387 */ /* 0x0001e40000100800 */
[----:B------:R-:W-:-:S04]  /*3900*/  IMAD.HI.U32 R2, R28, R7, RZ ;  /* 0x000000071c027227 */ /* 0x000fc800078e00ff */
[----:B------:R-:W-:Y:S01]  /*3910*/  IMAD.MOV R2, RZ, RZ, -R2 ;  /* 0x000000ffff027224 */ /* 0x000fe200078e0a02 */
[----:B0-----:R-:W3:Y:S04]  /*3920*/  LDL.LU R8, [R1+0xa8] ;  /* 0x0000a80001087983 */ /* 0x001ee80000300800 */
[----:B------:R-:W4:Y:S01]  /*3930*/  LDL.LU R9, [R1+0xa4] ;  /* 0x0000a40001097983 */ /* 0x000f220000300800 */
[----:B------:R-:W-:-:S03]  /*3940*/  IMAD R7, R29, R2, R7 ;  /* 0x000000021d077224 */ /* 0x000fc600078e0207 */
[----:B------:R-:W2:Y:S04]  /*3950*/  LDL.LU R10, [R1+0xa0] ;  /* 0x0000a000010a7983 */ /* 0x000ea80000300800 */
[----:B------:R-:W2:Y:S04]  /*3960*/  LDL.LU R11, [R1+0x9c] ;  /* 0x00009c00010b7983 */ /* 0x000ea80000300800 */
[----:B------:R-:W2:Y:S04]  /*3970*/  LDL.LU R16, [R1+0x98] ;  /* 0x0000980001107983 */ /* 0x000ea80000300800 */
[----:B------:R-:W2:Y:S04]  /*3980*/  LDL.LU R20, [R1+0x94] ;  /* 0x0000940001147983 */ /* 0x000ea80000300800 */
[----:B------:R-:W2:Y:S01]  /*3990*/  LDL.LU R22, [R1+0x90] ;  /* 0x0000900001167983 */ /* 0x000ea20000300800 */
[----:B-----5:R-:W-:-:S03]  /*39a0*/  IABS R2, R27 ;  /* 0x0000001b00027213 */ /* 0x020fc60000000000 */
[----:B------:R-:W5:Y:S01]  /*39b0*/  LDL R27, [R1+0x2208] ;  /* 0x00220800011b7983 */ /* 0x000f620000100800 */
[----:B------:R-:W-:Y:S02]  /*39c0*/  IABS R6, R6 ;  /* 0x0000000600067213 */ /* 0x000fe40000000000 */
[----:B------:R-:W-:-:S03]  /*39d0*/  IABS R5, R5 ;  /* 0x0000000500057213 */ /* 0x000fc60000000000 */
[----:B------:R-:W-:Y:S01]  /*39e0*/  IMAD.HI.U32 R3, R28, R6, RZ ;  /* 0x000000061c037227 */ /* 0x000fe200078e00ff */
[----:B------:R-:W-:-:S03]  /*39f0*/  IABS R4, R23 ;  /* 0x0000001700047213 */ /* 0x000fc60000000000 */
[----:B------:R-:W-:Y:S02]  /*3a00*/  IMAD.MOV R0, RZ, RZ, -R3 ;  /* 0x000000ffff007224 */ /* 0x000fe400078e0a03 */
[----:B------:R-:W-:Y:S01]  /*3a10*/  IMAD.HI.U32 R12, R28, R5, RZ ;  /* 0x000000051c0c7227 */ /* 0x000fe200078e00ff */
[----:B------:R-:W-:-:S03]  /*3a20*/  IABS R13, R25 ;  /* 0x00000019000d7213 */ /* 0x000fc60000000000 */
[----:B------:R-:W-:Y:S02]  /*3a30*/  IMAD R6, R29, R0, R6 ;  /* 0x000000001d067224 */ /* 0x000fe400078e0206 */
[----:B------:R-:W-:Y:S02]  /*3a40*/  IMAD.MOV R0, RZ, RZ, -R12 ;  /* 0x000000ffff007224 */ /* 0x000fe400078e0a0c */
[----:B------:R-:W-:-:S04]  /*3a50*/  IMAD.HI.U32 R12, R28, R4, RZ ;  /* 0x000000041c0c7227 */ /* 0x000fc800078e00ff */
[C---:B------:R-:W-:Y:S02]  /*3a60*/  IMAD R5, R29.reuse, R0, R5 ;  /* 0x000000001d057224 */ /* 0x040fe400078e0205 */
[----:B------:R-:W-:Y:S02]  /*3a70*/  IMAD.MOV R12, RZ, RZ, -R12 ;  /* 0x000000ffff0c7224 */ /* 0x000fe400078e0a0c */
[----:B------:R-:W-:Y:S01]  /*3a80*/  IMAD.MOV.U32 R0, RZ, RZ, R13 ;  /* 0x000000ffff007224 */ /* 0x000fe200078e000d */
[----:B------:R-:W-:Y:S01]  /*3a90*/  IABS R3, R24 ;  /* 0x0000001800037213 */ /* 0x000fe20000000000 */
[----:B------:R-:W-:Y:S02]  /*3aa0*/  IMAD R4, R29, R12, R4 ;  /* 0x0000000c1d047224 */ /* 0x000fe400078e0204 */
[----:B------:R-:W-:-:S04]  /*3ab0*/  IMAD.HI.U32 R12, R28, R0, RZ ;  /* 0x000000001c0c7227 */ /* 0x000fc800078e00ff */
[----:B------:R-:W-:-:S04]  /*3ac0*/  IMAD.HI.U32 R13, R28, R2, RZ ;  /* 0x000000021c0d7227 */ /* 0x000fc800078e00ff */
[----:B------:R-:W-:-:S04]  /*3ad0*/  IMAD.HI.U32 R14, R28, R3, RZ ;  /* 0x000000031c0e7227 */ /* 0x000fc800078e00ff */
[----:B------:R-:W-:Y:S02]  /*3ae0*/  IMAD.MOV R12, RZ, RZ, -R12 ;  /* 0x000000ffff0c7224 */ /* 0x000fe400078e0a0c */
[----:B------:R-:W-:Y:S02]  /*3af0*/  IMAD.MOV R13, RZ, RZ, -R13 ;  /* 0x000000ffff0d7224 */ /* 0x000fe400078e0a0d */
[----:B------:R-:W-:Y:S02]  /*3b00*/  IMAD.MOV R14, RZ, RZ, -R14 ;  /* 0x000000ffff0e7224 */ /* 0x000fe400078e0a0e */
[C---:B------:R-:W-:Y:S02]  /*3b10*/  IMAD R0, R29.reuse, R12, R0 ;  /* 0x0000000c1d007224 */ /* 0x040fe400078e0200 */
[----:B------:R-:W4:Y:S01]  /*3b20*/  LDL.LU R12, [R1+0x8c] ;  /* 0x00008c00010c7983 */ /* 0x000f220000300800 */
[C---:B------:R-:W-:Y:S02]  /*3b30*/  IMAD R2, R29.reuse, R13, R2 ;  /* 0x0000000d1d027224 */ /* 0x040fe400078e0202 */
[----:B------:R-:W-:Y:S01]  /*3b40*/  IMAD R3, R29, R14, R3 ;  /* 0x0000000e1d037224 */ /* 0x000fe200078e0203 */
[----:B------:R-:W4:Y:S04]  /*3b50*/  LDL.LU R13, [R1+0x88] ;  /* 0x00008800010d7983 */ /* 0x000f280000300800 */
[----:B------:R-:W4:Y:S01]  /*3b60*/  LDL.LU R14, [R1+0x84] ;  /* 0x00008400010e7983 */ /* 0x000f220000300800 */
[----:B-----5:R-:W-:-:S03]  /*3b70*/  IABS R15, R27 ;  /* 0x0000001b000f7213 */ /* 0x020fc60000000000 */
[----:B------:R-:W5:Y:S04]  /*3b80*/  LDL.LU R27, [R1+0x80] ;  /* 0x00008000011b7983 */ /* 0x000f680000300800 */
[----:B------:R-:W5:Y:S04]  /*3b90*/  LDL.LU R17, [R1+0x7c] ;  /* 0x00007c0001117983 */ /* 0x000f680000300800 */
[----:B------:R-:W5:Y:S04]  /*3ba0*/  LDL.LU R18, [R1+0x78] ;  /* 0x0000780001127983 */ /* 0x000f680000300800 */
[----:B------:R-:W5:Y:S04]  /*3bb0*/  LDL.LU R19, [R1+0x74] ;  /* 0x0000740001137983 */ /* 0x000f680000300800 */
[----:B------:R-:W5:Y:S04]  /*3bc0*/  LDL.LU R23, [R1+0x70] ;  /* 0x0000700001177983 */ /* 0x000f680000300800 */
[----:B------:R-:W5:Y:S01]  /*3bd0*/  LDL.LU R24, [R1+0x6c] ;  /* 0x00006c0001187983 */ /* 0x000f620000300800 */
[----:B------:R-:W-:-:S03]  /*3be0*/  IABS R21, c[0x0][0x178] ;  /* 0x00005e0000157a13 */ /* 0x000fc60000000000 */
[----:B------:R-:W5:Y:S01]  /*3bf0*/  LDL.LU R25, [R1+0x68] ;  /* 0x0000680001197983 */ /* 0x000f620000300800 */
[C---:B--2---:R-:W-:Y:S02]  /*3c00*/  ISETP.GT.U32.AND P3, PT, R21.reuse, R26, PT ;  /* 0x0000001a1500720c */ /* 0x044fe40003f64070 */
[C---:B---3--:R-:W-:Y:S02]  /*3c10*/  ISETP.GT.U32.AND P1, PT, R21.reuse, R8, PT ;  /* 0x000000081500720c */ /* 0x048fe40003f24070 */
[C---:B----4-:R-:W-:Y:S02]  /*3c20*/  ISETP.GT.U32.AND P5, PT, R21.reuse, R9, PT ;  /* 0x000000091500720c */ /* 0x050fe40003fa4070 */
[C---:B------:R-:W-:Y:S02]  /*3c30*/  ISETP.GT.U32.AND P6, PT, R21.reuse, R10, PT ;  /* 0x0000000a1500720c */ /* 0x040fe40003fc4070 */
[C---:B------:R-:W-:Y:S02]  /*3c40*/  ISETP.GT.U32.AND P0, PT, R21.reuse, R11, PT ;  /* 0x0000000b1500720c */ /* 0x040fe40003f04070 */
[----:B------:R-:W-:-:S03]  /*3c50*/  ISETP.GT.U32.AND P4, PT, R21, R16, PT ;  /* 0x000000101500720c */ /* 0x000fc60003f84070 */
[--C-:B------:R-:W-:Y:S01]  /*3c60*/  @!P3 IMAD.IADD R26, R26, 0x1, -R21.reuse ;  /* 0x000000011a1ab824 */ /* 0x100fe200078e0a15 */
[C---:B------:R-:W-:Y:S01]  /*3c70*/  ISETP.GT.U32.AND P3, PT, R21.reuse, R22, PT ;  /* 0x000000161500720c */ /* 0x040fe20003f64070 */
[--C-:B------:R-:W-:Y:S01]  /*3c80*/  @!P1 IMAD.IADD R8, R8, 0x1, -R21.reuse ;  /* 0x0000000108089824 */ /* 0x100fe200078e0a15 */
[----:B------:R-:W-:Y:S01]  /*3c90*/  ISETP.GT.U32.AND P2, PT, R21, R20, PT ;  /* 0x000000141500720c */ /* 0x000fe20003f44070 */
[--C-:B------:R-:W-:Y:S01]  /*3ca0*/  @!P5 IMAD.IADD R9, R9, 0x1, -R21.reuse ;  /* 0x000000010909d824 */ /* 0x100fe200078e0a15 */
[C---:B------:R-:W-:Y:S02]  /*3cb0*/  ISETP.GT.U32.AND P1, PT, R21.reuse, R26, PT ;  /* 0x0000001a1500720c */ /* 0x040fe40003f24070 */
[----:B------:R-:W-:Y:S01]  /*3cc0*/  ISETP.GT.U32.AND P5, PT, R21, R8, PT ;  /* 0x000000081500720c */ /* 0x000fe20003fa4070 */
[--C-:B------:R-:W-:Y:S02]  /*3cd0*/  @!P6 IMAD.IADD R10, R10, 0x1, -R21.reuse ;  /* 0x000000010a0ae824 */ /* 0x100fe400078e0a15 */
[--C-:B------:R-:W-:Y:S01]  /*3ce0*/  @!P0 IMAD.IADD R11, R11, 0x1, -R21.reuse ;  /* 0x000000010b0b8824 */ /* 0x100fe200078e0a15 */
[----:B------:R-:W-:Y:S01]  /*3cf0*/  ISETP.GT.U32.AND P0, PT, R21, R9, PT ;  /* 0x000000091500720c */ /* 0x000fe20003f04070 */
[----:B------:R-:W-:-:S02]  /*3d00*/  @!P4 IMAD.IADD R16, R16, 0x1, -R21 ;  /* 0x000000011010c824 */ /* 0x000fc400078e0a15 */
[--C-:B------:R-:W-:Y:S01]  /*3d10*/  @!P3 IMAD.IADD R22, R22, 0x1, -R21.reuse ;  /* 0x000000011616b824 */ /* 0x100fe200078e0a15 */
[C---:B------:R-:W-:Y:S01]  /*3d20*/  ISETP.GT.U32.AND P4, PT, R21.reuse, R10, PT ;  /* 0x0000000a1500720c */ /* 0x040fe20003f84070 */
[--C-:B------:R-:W-:Y:S02]  /*3d30*/  @!P2 IMAD.IADD R20, R20, 0x1, -R21.reuse ;  /* 0x000000011414a824 */ /* 0x100fe400078e0a15 */
[--C-:B------:R-:W-:Y:S01]  /*3d40*/  @!P1 IMAD.IADD R26, R26, 0x1, -R21.reuse ;  /* 0x000000011a1a9824 */ /* 0x100fe200078e0a15 */
[C---:B------:R-:W-:Y:S01]  /*3d50*/  ISETP.GT.U32.AND P3, PT, R21.reuse, R22, PT ;  /* 0x000000161500720c */ /* 0x040fe20003f64070 */
[--C-:B------:R-:W-:Y:S01]  /*3d60*/  @!P5 IMAD.IADD R8, R8, 0x1, -R21.reuse ;  /* 0x000000010808d824 */ /* 0x100fe200078e0a15 */
[----:B------:R-:W-:Y:S02]  /*3d70*/  ISETP.GT.U32.AND P1, PT, R21, R20, PT ;  /* 0x000000141500720c */ /* 0x000fe40003f24070 */
[----:B------:R-:W-:Y:S02]  /*3d80*/  ISETP.GT.U32.AND P5, PT, R29, R0, PT ;  /* 0x000000001d00720c */ /* 0x000fe40003fa4070 */
[----:B------:R-:W-:Y:S01]  /*3d90*/  ISETP.GT.U32.AND P2, PT, R21, R11, PT ;  /* 0x0000000b1500720c */ /* 0x000fe20003f44070 */
[----:B------:R-:W-:Y:S01]  /*3da0*/  @!P0 IMAD.IADD R9, R9, 0x1, -R21 ;  /* 0x0000000109098824 */ /* 0x000fe200078e0a15 */
[----:B------:R-:W-:-:S02]  /*3db0*/  ISETP.GT.U32.AND P6, PT, R21, R16, PT ;  /* 0x000000101500720c */ /* 0x000fc40003fc4070 */
[C---:B------:R-:W-:Y:S01]  /*3dc0*/  ISETP.GT.U32.AND P0, PT, R29.reuse, R12, PT ;  /* 0x0000000c1d00720c */ /* 0x040fe20003f04070 */
[--C-:B------:R-:W-:Y:S01]  /*3dd0*/  @!P4 IMAD.IADD R10, R10, 0x1, -R21.reuse ;  /* 0x000000010a0ac824 */ /* 0x100fe200078e0a15 */
[----:B------:R-:W-:Y:S01]  /*3de0*/  ISETP.GT.U32.AND P4, PT, R29, R13, PT ;  /* 0x0000000d1d00720c */ /* 0x000fe20003f84070 */
[--C-:B------:R-:W-:Y:S02]  /*3df0*/  @!P3 IMAD.IADD R22, R22, 0x1, -R21.reuse ;  /* 0x000000011616b824 */ /* 0x100fe400078e0a15 */
[----:B------:R-:W-:Y:S02]  /*3e00*/  @!P1 IMAD.IADD R20, R20, 0x1, -R21 ;  /* 0x0000000114149824 */ /* 0x000fe400078e0a15 */
[----:B------:R-:W-:Y:S01]  /*3e10*/  @!P5 IMAD.IADD R0, R0, 0x1, -R29 ;  /* 0x000000010000d824 */ /* 0x000fe200078e0a1d */
[----:B------:R0:W-:Y:S01]  /*3e20*/  STL [R1+0xac], R26 ;  /* 0x0000ac1a01007387 */ /* 0x0001e20000100800 */
[--C-:B------:R-:W-:Y:S01]  /*3e30*/  @!P2 IMAD.IADD R11, R11, 0x1, -R21.reuse ;  /* 0x000000010b0ba824 */ /* 0x100fe200078e0a15 */
[----:B------:R-:W-:Y:S01]  /*3e40*/  ISETP.GT.U32.AND P2, PT, R29, R14, PT ;  /* 0x0000000e1d00720c */ /* 0x000fe20003f44070 */
[----:B------:R-:W-:-:S02]  /*3e50*/  @!P6 IMAD.IADD R16, R16, 0x1, -R21 ;  /* 0x000000011010e824 */ /* 0x000fc400078e0a15 */
[--C-:B------:R-:W-:Y:S01]  /*3e60*/  @!P0 IMAD.IADD R12, R12, 0x1, -R29.reuse ;  /* 0x000000010c0c8824 */ /* 0x100fe200078e0a1d */
[----:B0-----:R-:W2:Y:S01]  /*3e70*/  LDL.LU R26, [R1+0x64] ;  /* 0x00006400011a7983 */ /* 0x001ea20000300800 */
[----:B------:R-:W-:-:S03]  /*3e80*/  @!P4 IMAD.IADD R13, R13, 0x1, -R29 ;  /* 0x000000010d0dc824 */ /* 0x000fc600078e0a1d */
[----:B------:R-:W-:Y:S05]  /*3e90*/  STL [R1+0xa8], R8 ;  /* 0x0000a80801007387 */ /* 0x000fea0000100800 */
[----:B------:R-:W-:Y:S01]  /*3ea0*/  @!P2 IMAD.IADD R14, R14, 0x1, -R29 ;  /* 0x000000010e0ea824 */ /* 0x000fe200078e0a1d */
[----:B------:R-:W-:Y:S04]  /*3eb0*/  STL [R1+0xa4], R9 ;  /* 0x0000a40901007387 */ /* 0x000fe80000100800 */
[----:B------:R-:W-:Y:S04]  /*3ec0*/  STL [R1+0xa0], R10 ;  /* 0x0000a00a01007387 */ /* 0x000fe80000100800 */
[----:B------:R-:W-:Y:S04]  /*3ed0*/  STL [R1+0x9c], R11 ;  /* 0x00009c0b01007387 */ /* 0x000fe80000100800 */
[----:B------:R-:W-:Y:S04]  /*3ee0*/  STL [R1+0x98], R16 ;  /* 0x0000981001007387 */ /* 0x000fe80000100800 */
[----:B------:R-:W3:Y:S04]  /*3ef0*/  LDL.LU R21, [R1+0x60] ;  /* 0x0000600001157983 */ /* 0x000ee80000300800 */
[----:B------:R0:W-:Y:S04]  /*3f00*/  STL [R1+0x90], R22 ;  /* 0x0000901601007387 */ /* 0x0001e80000100800 */
[----:B------:R1:W-:Y:S04]  /*3f10*/  STL [R1+0x94], R20 ;  /* 0x0000941401007387 */ /* 0x0003e80000100800 */
[----:B0-----:R-:W4:Y:S04]  /*3f20*/  LDL.LU R22, [R1+0x5c] ;  /* 0x00005c0001167983 */ /* 0x001f280000300800 */
[----:B-1----:R-:W4:Y:S04]  /*3f30*/  LDL.LU R20, [R1+0x58] ;  /* 0x0000580001147983 */ /* 0x002f280000300800 */
[----:B------:R-:W4:Y:S04]  /*3f40*/  LDL.LU R16, [R1+0x54] ;  /* 0x0000540001107983 */ /* 0x000f280000300800 */
[----:B------:R-:W4:Y:S04]  /*3f50*/  LDL.LU R8, [R1+0x50] ;  /* 0x0000500001087983 */ /* 0x000f280000300800 */
[----:B------:R-:W4:Y:S01]  /*3f60*/  LDL.LU R9, [R1+0x4c] ;  /* 0x00004c0001097983 */ /* 0x000f220000300800 */
[----:B------:R-:W-:-:S04]  /*3f70*/  IMAD.HI.U32 R28, R28, R15, RZ ;  /* 0x0000000f1c1c7227 */ /* 0x000fc800078e00ff */
[----:B------:R-:W-:-:S04]  /*3f80*/  IMAD.MOV R28, RZ, RZ, -R28 ;  /* 0x000000ffff1c7224 */ /* 0x000fc800078e0a1c */
[C---:B------:R-:W-:Y:S01]  /*3f90*/  IMAD R28, R29.reuse, R28, R15 ;  /* 0x0000001c1d1c7224 */ /* 0x040fe200078e020f */
[C---:B-----5:R-:W-:Y:S02]  /*3fa0*/  ISETP.GT.U32.AND P3, PT, R29.reuse, R17, PT ;  /* 0x000000111d00720c */ /* 0x060fe40003f64070 */
[C---:B------:R-:W-:Y:S02]  /*3fb0*/  ISETP.GT.U32.AND P1, PT, R29.reuse, R18, PT ;  /* 0x000000121d00720c */ /* 0x040fe40003f24070 */
[C---:B------:R-:W-:Y:S02]  /*3fc0*/  ISETP.GT.U32.AND P5, PT, R29.reuse, R19, PT ;  /* 0x000000131d00720c */ /* 0x040fe40003fa4070 */
[C---:B------:R-:W-:Y:S02]  /*3fd0*/  ISETP.GT.U32.AND P6, PT, R29.reuse, R27, PT ;  /* 0x0000001b1d00720c */ /* 0x040fe40003fc4070 */
[----:B------:R-:W-:-:S05]  /*3fe0*/  ISETP.GT.U32.AND P0, PT, R29, R23, PT ;  /* 0x000000171d00720c */ /* 0x000fca0003f04070 */
[--C-:B------:R-:W-:Y:S01]  /*3ff0*/  @!P3 IMAD.IADD R17, R17, 0x1, -R29.reuse ;  /* 0x000000011111b824 */ /* 0x100fe200078e0a1d */
[C---:B------:R-:W-:Y:S02]  /*4000*/  ISETP.GT.U32.AND P3, PT, R29.reuse, R0, PT ;  /* 0x000000001d00720c */ /* 0x040fe40003f64070 */
[C---:B------:R-:W-:Y:S01]  /*4010*/  ISETP.GT.U32.AND P4, PT, R29.reuse, R24, PT ;  /* 0x000000181d00720c */ /* 0x040fe20003f84070 */
[--C-:B------:R-:W-:Y:S01]  /*4020*/  @!P1 IMAD.IADD R18, R18, 0x1, -R29.reuse ;  /* 0x0000000112129824 */ /* 0x100fe200078e0a1d */
[----:B------:R-:W-:Y:S01]  /*4030*/  ISETP.GT.U32.AND P1, PT, R29, R12, PT ;  /* 0x0000000c1d00720c */ /* 0x000fe20003f24070 */
[--C-:B------:R-:W-:Y:S01]  /*4040*/  @!P5 IMAD.IADD R19, R19, 0x1, -R29.reuse ;  /* 0x000000011313d824 */ /* 0x100fe200078e0a1d */
[----:B------:R-:W-:Y:S01]  /*4050*/  ISETP.GT.U32.AND P5, PT, R29, R13, PT ;  /* 0x0000000d1d00720c */ /* 0x000fe20003fa4070 */
[--C-:B------:R-:W-:Y:S02]  /*4060*/  @!P6 IMAD.IADD R27, R27, 0x1, -R29.reuse ;  /* 0x000000011b1be824 */ /* 0x100fe400078e0a1d */
[----:B------:R-:W-:Y:S01]  /*4070*/  @!P0 IMAD.IADD R23, R23, 0x1, -R29 ;  /* 0x0000000117178824 */ /* 0x000fe200078e0a1d */
[----:B------:R-:W-:-:S03]  /*4080*/  ISETP.GT.U32.AND P0, PT, R29, R14, PT ;  /* 0x0000000e1d00720c */ /* 0x000fc60003f04070 */
[--C-:B------:R-:W-:Y:S02]  /*4090*/  @!P3 IMAD.IADD R0, R0, 0x1, -R29.reuse ;  /* 0x000000010000b824 */ /* 0x100fe400078e0a1d */
[--C-:B------:R-:W-:Y:S01]  /*40a0*/  @!P4 IMAD.IADD R24, R24, 0x1, -R29.reuse ;  /* 0x000000011818c824 */ /* 0x100fe200078e0a1d */
[----:B------:R-:W-:Y:S01]  /*40b0*/  ISETP.GT.U32.AND P4, PT, R29, R27, PT ;  /* 0x0000001b1d00720c */ /* 0x000fe20003f84070 */
[--C-:B------:R-:W-:Y:S01]  /*40c0*/  @!P1 IMAD.IADD R12, R12, 0x1, -R29.reuse ;  /* 0x000000010c0c9824 */ /* 0x100fe200078e0a1d */
[----:B------:R-:W-:Y:S01]  /*40d0*/  STL [R1+0x2408], R0 ;  /* 0x0024080001007387 */ /* 0x000fe20000100800 */
[----:B------:R-:W-:-:S03]  /*40e0*/  @!P5 IMAD.IADD R13, R13, 0x1, -R29 ;  /* 0x000000010d0dd824 */ /* 0x000fc600078e0a1d */
[----:B------:R-:W5:Y:S01]  /*40f0*/  LDL.LU R10, [R1+0x48] ;  /* 0x00004800010a7983 */ /* 0x000f620000300800 */
[----:B------:R-:W-:-:S03]  /*4100*/  @!P0 IMAD.IADD R14, R14, 0x1, -R29 ;  /* 0x000000010e0e8824 */ /* 0x000fc600078e0a1d */
[----:B------:R0:W-:Y:S04]  /*4110*/  STL [R1+0x8c], R12 ;  /* 0x00008c0c01007387 */ /* 0x0001e80000100800 */
[----:B------:R1:W-:Y:S01]  /*4120*/  STL [R1+0x88], R13 ;  /* 0x0000880d01007387 */ /* 0x0003e20000100800 */
[----:B------:R-:W-:-:S03]  /*4130*/  @!P4 IMAD.IADD R27, R27, 0x1, -R29 ;  /* 0x000000011b1bc824 */ /* 0x000fc600078e0a1d */
[----:B------:R-:W5:Y:S04]  /*4140*/  LDL.LU R11, [R1+0x44] ;  /* 0x00004400010b7983 */ /* 0x000f680000300800 */
[----:B0-----:R-:W5:Y:S04]  /*4150*/  LDL.LU R12, [R1+0x40] ;  /* 0x00004000010c7983 */ /* 0x001f680000300800 */
[----:B------:R0:W-:Y:S04]  /*4160*/  STL [R1+0x84], R14 ;  /* 0x0000840e01007387 */ /* 0x0001e80000100800 */
[----:B-1----:R-:W5:Y:S04]  /*4170*/  LDL.LU R13, [R1+0x3c] ;  /* 0x00003c00010d7983 */ /* 0x002f680000300800 */
[----:B0-----:R-:W5:Y:S04]  /*4180*/  LDL.LU R14, [R1+0x38] ;  /* 0x00003800010e7983 */ /* 0x001f680000300800 */
[----:B------:R0:W-:Y:S04]  /*4190*/  STL [R1+0x80], R27 ;  /* 0x0000801b01007387 */ /* 0x0001e80000100800 */
[----:B------:R-:W5:Y:S04]  /*41a0*/  LDL.LU R15, [R1+0x34] ;  /* 0x00003400010f7983 */ /* 0x000f680000300800 */
[----:B0-----:R-:W5:Y:S01]  /*41b0*/  LDL.LU R27, [R1+0x30] ;  /* 0x00003000011b7983 */ /* 0x001f620000300800 */
[----:B------:R-:W-:-:S02]  /*41c0*/  ISETP.GT.U32.AND P2, PT, R29, R25, PT ;  /* 0x000000191d00720c */ /* 0x000fc40003f44070 */
[C---:B--2---:R-:W-:Y:S01]  /*41d0*/  ISETP.GT.U32.AND P6, PT, R29.reuse, R26, PT ;  /* 0x0000001a1d00720c */ /* 0x044fe20003fc4070 */
[----:B------:R-:W2:Y:S01]  /*41e0*/  LDL.LU R0, [R1+0x14] ;  /* 0x0000140001007983 */ /* 0x000ea20000300800 */
[C---:B------:R-:W-:Y:S02]  /*41f0*/  ISETP.GT.U32.AND P3, PT, R29.reuse, R18, PT ;  /* 0x000000121d00720c */ /* 0x040fe40003f64070 */
[----:B------:R-:W-:-:S07]  /*4200*/  ISETP.GT.U32.AND P1, PT, R29, R19, PT ;  /* 0x000000131d00720c */ /* 0x000fce0003f24070 */
[--C-:B------:R-:W-:Y:S01]  /*4210*/  @!P2 IMAD.IADD R25, R25, 0x1, -R29.reuse ;  /* 0x000000011919a824 */ /* 0x100fe200078e0a1d */
[C---:B------:R-:W-:Y:S02]  /*4220*/  ISETP.GT.U32.AND P2, PT, R29.reuse, R17, PT ;  /* 0x000000111d00720c */ /* 0x040fe40003f44070 */
[C---:B------:R-:W-:Y:S01]  /*4230*/  ISETP.GT.U32.AND P5, PT, R29.reuse, R23, PT ;  /* 0x000000171d00720c */ /* 0x040fe20003fa4070 */
[--C-:B------:R-:W-:Y:S01]  /*4240*/  @!P6 IMAD.IADD R26, R26, 0x1, -R29.reuse ;  /* 0x000000011a1ae824 */ /* 0x100fe200078e0a1d */
[C---:B------:R-:W-:Y:S02]  /*4250*/  ISETP.GT.U32.AND P0, PT, R29.reuse, R24, PT ;  /* 0x000000181d00720c */ /* 0x040fe40003f04070 */
[C---:B------:R-:W-:Y:S01]  /*4260*/  ISETP.GT.U32.AND P4, PT, R29.reuse, R25, PT ;  /* 0x000000191d00720c */ /* 0x040fe20003f84070 */
[----:B------:R-:W-:Y:S01]  /*4270*/  @!P3 IMAD.IADD R18, R18, 0x1, -R29 ;  /* 0x000000011212b824 */ /* 0x000fe200078e0a1d */
[----:B------:R-:W-:-:S05]  /*4280*/  ISETP.GT.U32.AND P6, PT, R29, R26, PT ;  /* 0x0000001a1d00720c */ /* 0x000fca0003fc4070 */
[--C-:B------:R-:W-:Y:S01]  /*4290*/  @!P2 IMAD.IADD R17, R17, 0x1, -R29.reuse ;  /* 0x000000011111a824 */ /* 0x100fe200078e0a1d */
[----:B---3--:R-:W-:Y:S01]  /*42a0*/  ISETP.GT.U32.AND P2, PT, R29, R21, PT ;  /* 0x000000151d00720c */ /* 0x008fe20003f44070 */
[--C-:B------:R-:W-:Y:S02]  /*42b0*/  @!P1 IMAD.IADD R19, R19, 0x1, -R29.reuse ;  /* 0x0000000113139824 */ /* 0x100fe400078e0a1d */
[--C-:B------:R-:W-:Y:S02]  /*42c0*/  @!P5 IMAD.IADD R23, R23, 0x1, -R29.reuse ;  /* 0x000000011717d824 */ /* 0x100fe400078e0a1d */
[--C-:B------:R-:W-:Y:S01]  /*42d0*/  @!P0 IMAD.IADD R24, R24, 0x1, -R29.reuse ;  /* 0x0000000118188824 */ /* 0x100fe200078e0a1d */
[C---:B----4-:R-:W-:Y:S02]  /*42e0*/  ISETP.GT.U32.AND P3, PT, R29.reuse, R22, PT ;  /* 0x000000161d00720c */ /* 0x050fe40003f64070 */
[C---:B------:R-:W-:Y:S02]  /*42f0*/  ISETP.GT.U32.AND P1, PT, R29.reuse, R20, PT ;  /* 0x000000141d00720c */ /* 0x040fe40003f24070 */
[----:B------:R-:W-:Y:S01]  /*4300*/  ISETP.GT.U32.AND P5, PT, R29, R16, PT ;  /* 0x000000101d00720c */ /* 0x000fe20003fa4070 */
[--C-:B------:R-:W-:Y:S01]  /*4310*/  @!P4 IMAD.IADD R25, R25, 0x1, -R29.reuse ;  /* 0x000000011919c824 */ /* 0x100fe200078e0a1d */
[----:B------:R-:W-:Y:S01]  /*4320*/  ISETP.GT.U32.AND P0, PT, R29, R8, PT ;  /* 0x000000081d00720c */ /* 0x000fe20003f04070 */
[----:B------:R-:W-:-:S02]  /*4330*/  @!P2 IMAD.IADD R21, R21, 0x1, -R29 ;  /* 0x000000011515a824 */ /* 0x000fc400078e0a1d */
[----:B------:R-:W-:Y:S01]  /*4340*/  @!P6 IMAD.IADD R26, R26, 0x1, -R29 ;  /* 0x000000011a1ae824 */ /* 0x000fe200078e0a1d */
[----:B------:R-:W-:-:S03]  /*4350*/  ISETP.GT.U32.AND P4, PT, R29, R9, PT ;  /* 0x000000091d00720c */ /* 0x000fc60003f84070 */
[--C-:B------:R-:W-:Y:S02]  /*4360*/  @!P3 IMAD.IADD R22, R22, 0x1, -R29.reuse ;  /* 0x000000011616b824 */ /* 0x100fe400078e0a1d */
[--C-:B------:R-:W-:Y:S02]  /*4370*/  @!P1 IMAD.IADD R20, R20, 0x1, -R29.reuse ;  /* 0x0000000114149824 */ /* 0x100fe400078e0a1d */
[--C-:B------:R-:W-:Y:S02]  /*4380*/  @!P5 IMAD.IADD R16, R16, 0x1, -R29.reuse ;  /* 0x000000011010d824 */ /* 0x100fe400078e0a1d */
[----:B------:R-:W-:-:S04]  /*4390*/  @!P0 IMAD.IADD R8, R8, 0x1, -R29 ;  /* 0x0000000108088824 */ /* 0x000fc800078e0a1d */
[----:B------:R-:W-:Y:S01]  /*43a0*/  @!P4 IMAD.IADD R9, R9, 0x1, -R29 ;  /* 0x000000010909c824 */ /* 0x000fe200078e0a1d */
[----:B------:R0:W-:Y:S04]  /*43b0*/  STL [R1+0x7c], R17 ;  /* 0x00007c1101007387 */ /* 0x0001e80000100800 */
[----:B------:R-:W-:Y:S04]  /*43c0*/  STL [R1+0x78], R18 ;  /* 0x0000781201007387 */ /* 0x000fe80000100800 */
[----:B------:R1:W-:Y:S04]  /*43d0*/  STL [R1+0x74], R19 ;  /* 0x0000741301007387 */ /* 0x0003e80000100800 */
[----:B------:R3:W-:Y:S04]  /*43e0*/  STL [R1+0x70], R23 ;  /* 0x0000701701007387 */ /* 0x0007e80000100800 */
[----:B------:R4:W-:Y:S04]  /*43f0*/  STL [R1+0x6c], R24 ;  /* 0x00006c1801007387 */ /* 0x0009e80000100800 */
[----:B0-----:R-:W2:Y:S04]  /*4400*/  LDL.LU R17, [R1+0x2c] ;  /* 0x00002c0001117983 */ /* 0x001ea80000300800 */
[----:B------:R0:W-:Y:S04]  /*4410*/  STL [R1+0x68], R25 ;  /* 0x0000681901007387 */ /* 0x0001e80000100800 */
[----:B-1----:R-:W2:Y:S04]  /*4420*/  LDL.LU R19, [R1+0x28] ;  /* 0x0000280001137983 */ /* 0x002ea80000300800 */
[----:B---3--:R-:W3:Y:S04]  /*4430*/  LDL.LU R23, [R1+0x24] ;  /* 0x0000240001177983 */ /* 0x008ee80000300800 */
[----:B------:R1:W-:Y:S04]  /*4440*/  STL [R1+0x64], R26 ;  /* 0x0000641a01007387 */ /* 0x0003e80000100800 */
[----:B----4-:R-:W4:Y:S04]  /*4450*/  LDL.LU R24, [R1+0x20] ;  /* 0x0000200001187983 */ /* 0x010f280000300800 */
[----:B0-----:R-:W2:Y:S04]  /*4460*/  LDL.LU R25, [R1+0x1c] ;  /* 0x00001c0001197983 */ /* 0x001ea80000300800 */
[----:B-1----:R-:W2:Y:S01]  /*4470*/  LDL.LU R26, [R1+0x18] ;  /* 0x00001800011a7983 */ /* 0x002ea20000300800 */
[----:B-----5:R-:W-:-:S02]  /*4480*/  ISETP.GT.U32.AND P6, PT, R29, R10, PT ;  /* 0x0000000a1d00720c */ /* 0x020fc40003fc4070 */
[C---:B------:R-:W-:Y:S02]  /*4490*/  ISETP.GT.U32.AND P2, PT, R29.reuse, R11, PT ;  /* 0x0000000b1d00720c */ /* 0x040fe40003f44070 */
[C---:B------:R-:W-:Y:S02]  /*44a0*/  ISETP.GT.U32.AND P3, PT, R29.reuse, R12, PT ;  /* 0x0000000c1d00720c */ /* 0x040fe40003f64070 */
[C---:B------:R-:W-:Y:S02]  /*44b0*/  ISETP.GT.U32.AND P1, PT, R29.reuse, R13, PT ;  /* 0x0000000d1d00720c */ /* 0x040fe40003f24070 */
[----:B------:R-:W-:-:S07]  /*44c0*/  ISETP.GT.U32.AND P5, PT, R29, R14, PT ;  /* 0x0000000e1d00720c */ /* 0x000fce0003fa4070 */
[--C-:B------:R-:W-:Y:S01]  /*44d0*/  @!P2 IMAD.IADD R11, R11, 0x1, -R29.reuse ;  /* 0x000000010b0ba824 */ /* 0x100fe200078e0a1d */
[C---:B------:R-:W-:Y:S01]  /*44e0*/  ISETP.GT.U32.AND P2, PT, R29.reuse, R22, PT ;  /* 0x000000161d00720c */ /* 0x040fe20003f44070 */
[--C-:B------:R-:W-:Y:S01]  /*44f0*/  @!P6 IMAD.IADD R10, R10, 0x1, -R29.reuse ;  /* 0x000000010a0ae824 */ /* 0x100fe200078e0a1d */
[C---:B------:R-:W-:Y:S01]  /*4500*/  ISETP.GT.U32.AND P0, PT, R29.reuse, R15, PT ;  /* 0x0000000f1d00720c */ /* 0x040fe20003f04070 */
[--C-:B------:R-:W-:Y:S01]  /*4510*/  @!P3 IMAD.IADD R12, R12, 0x1, -R29.reuse ;  /* 0x000000010c0cb824 */ /* 0x100fe200078e0a1d */
[C---:B------:R-:W-:Y:S02]  /*4520*/  ISETP.GT.U32.AND P6, PT, R29.reuse, R21, PT ;  /* 0x000000151d00720c */ /* 0x040fe40003fc4070 */
[----:B------:R-:W-:Y:S01]  /*4530*/  ISETP.GT.U32.AND P4, PT, R29, R27, PT ;  /* 0x0000001b1d00720c */ /* 0x000fe20003f84070 */
[--C-:B------:R-:W-:Y:S01]  /*4540*/  @!P1 IMAD.IADD R13, R13, 0x1, -R29.reuse ;  /* 0x000000010d0d9824 */ /* 0x100fe200078e0a1d */
[C---:B------:R-:W-:Y:S01]  /*4550*/  ISETP.GT.U32.AND P3, PT, R29.reuse, R20, PT ;  /* 0x000000141d00720c */ /* 0x040fe20003f64070 */
[----:B------:R-:W-:Y:S01]  /*4560*/  @!P5 IMAD.IADD R14, R14, 0x1, -R29 ;  /* 0x000000010e0ed824 */ /* 0x000fe200078e0a1d */
[----:B------:R-:W-:-:S02]  /*4570*/  ISETP.GT.U32.AND P1, PT, R29, R16, PT ;  /* 0x000000101d00720c */ /* 0x000fc40003f24070 */
[----:B------:R-:W-:-:S03]  /*4580*/  ISETP.GT.U32.AND P5, PT, R29, R8, PT ;  /* 0x000000081d00720c */ /* 0x000fc60003fa4070 */
[--C-:B------:R-:W-:Y:S01]  /*4590*/  @!P0 IMAD.IADD R15, R15, 0x1, -R29.reuse ;  /* 0x000000010f0f8824 */ /* 0x100fe200078e0a1d */
[C---:B------:R-:W-:Y:S01]  /*45a0*/  ISETP.GT.U32.AND P0, PT, R29.reuse, R9, PT ;  /* 0x000000091d00720c */ /* 0x040fe20003f04070 */
[--C-:B------:R-:W-:Y:S01]  /*45b0*/  @!P2 IMAD.IADD R22, R22, 0x1, -R29.reuse ;  /* 0x000000011616a824 */ /* 0x100fe200078e0a1d */
[----:B------:R-:W-:Y:S01]  /*45c0*/  ISETP.GT.U32.AND P2, PT, R29, R11, PT ;  /* 0x0000000b1d00720c */ /* 0x000fe20003f44070 */
[--C-:B------:R-:W-:Y:S02]  /*45d0*/  @!P6 IMAD.IADD R21, R21, 0x1, -R29.reuse ;  /* 0x000000011515e824 */ /* 0x100fe400078e0a1d */
[--C-:B------:R-:W-:Y:S01]  /*45e0*/  @!P4 IMAD.IADD R27, R27, 0x1, -R29.reuse ;  /* 0x000000011b1bc824 */ /* 0x100fe200078e0a1d */
[C---:B------:R-:W-:Y:S01]  /*45f0*/  ISETP.GT.U32.AND P4, PT, R29.reuse, R10, PT ;  /* 0x0000000a1d00720c */ /* 0x040fe20003f84070 */
[--C-:B------:R-:W-:Y:S01]  /*4600*/  @!P3 IMAD.IADD R20, R20, 0x1, -R29.reuse ;  /* 0x000000011414b824 */ /* 0x100fe200078e0a1d */
[C---:B------:R-:W-:Y:S01]  /*4610*/  ISETP.GT.U32.AND P3, PT, R29.reuse, R12, PT ;  /* 0x0000000c1d00720c */ /* 0x040fe20003f64070 */
[----:B------:R0:W-:Y:S01]  /*4620*/  STL [R1+0x5c], R22 ;  /* 0x00005c1601007387 */ /* 0x0001e20000100800 */
[--C-:B------:R-:W-:Y:S01]  /*4630*/  @!P1 IMAD.IADD R16, R16, 0x1, -R29.reuse ;  /* 0x0000000110109824 */ /* 0x100fe200078e0a1d */
[C---:B------:R-:W-:Y:S01]  /*4640*/  ISETP.GT.U32.AND P1, PT, R29.reuse, R13, PT ;  /* 0x0000000d1d00720c */ /* 0x040fe20003f24070 */
[--C-:B------:R-:W-:Y:S01]  /*4650*/  @!P5 IMAD.IADD R8, R8, 0x1, -R29.reuse ;  /* 0x000000010808d824 */ /* 0x100fe200078e0a1d */
[----:B------:R1:W-:Y:S01]  /*4660*/  STL [R1+0x60], R21 ;  /* 0x0000601501007387 */ /* 0x0003e20000100800 */
[----:B------:R-:W-:Y:S01]  /*4670*/  ISETP.GT.U32.AND P5, PT, R29, R14, PT ;  /* 0x0000000e1d00720c */ /* 0x000fe20003fa4070 */
[----:B------:R-:W-:Y:S01]  /*4680*/  @!P0 IMAD.IADD R9, R9, 0x1, -R29 ;  /* 0x0000000109098824 */ /* 0x000fe200078e0a1d */
[C---:B------:R-:W-:Y:S01]  /*4690*/  ISETP.GT.U32.AND P0, PT, R29.reuse, R15, PT ;  /* 0x0000000f1d00720c */ /* 0x040fe20003f04070 */
[----:B0-----:R-:W5:Y:S04]  /*46a0*/  LDL.LU R22, [R1+0x10] ;  /* 0x0000100001167983 */ /* 0x001f680000300800 */
[----:B-1----:R-:W5:Y:S01]  /*46b0*/  LDL.LU R21, [R1+0xc] ;  /* 0x00000c0001157983 */ /* 0x002f620000300800 */
[----:B------:R-:W-:-:S03]  /*46c0*/  ISETP.GT.U32.AND P6, PT, R29, R27, PT ;  /* 0x0000001b1d00720c */ /* 0x000fc60003fc4070 */
[----:B------:R0:W-:Y:S01]  /*46d0*/  STL [R1+0x58], R20 ;  /* 0x0000581401007387 */ /* 0x0001e20000100800 */
[--C-:B------:R-:W-:Y:S02]  /*46e0*/  @!P4 IMAD.IADD R10, R10, 0x1, -R29.reuse ;  /* 0x000000010a0ac824 */ /* 0x100fe400078e0a1d */
[--C-:B------:R-:W-:Y:S01]  /*46f0*/  @!P2 IMAD.IADD R11, R11, 0x1, -R29.reuse ;  /* 0x000000010b0ba824 */ /* 0x100fe200078e0a1d */
[----:B0-----:R-:W5:Y:S04]  /*4700*/  LDL.LU R20, [R1+0x8] ;  /* 0x0000080001147983 */ /* 0x001f680000300800 */
[----:B------:R-:W5:Y:S04]  /*4710*/  LDL.LU R18, [R1+0x4] ;  /* 0x0000040001127983 */ /* 0x000f680000300800 */
[----:B------:R0:W-:Y:S01]  /*4720*/  STL [R1+0x54], R16 ;  /* 0x0000541001007387 */ /* 0x0001e20000100800 */
[----:B------:R-:W-:-:S02]  /*4730*/  @!P3 IMAD.IADD R12, R12, 0x1, -R29 ;  /* 0x000000010c0cb824 */ /* 0x000fc400078e0a1d */
[--C-:B------:R-:W-:Y:S01]  /*4740*/  @!P1 IMAD.IADD R13, R13, 0x1, -R29.reuse ;  /* 0x000000010d0d9824 */ /* 0x100fe200078e0a1d */
[----:B0-----:R-:W5:Y:S04]  /*4750*/  LDL.LU R16, [R1] ;  /* 0x0000000001107983 */ /* 0x001f680000300800 */
[----:B------:R0:W-:Y:S01]  /*4760*/  STL [R1+0x50], R8 ;  /* 0x0000500801007387 */ /* 0x0001e20000100800 */
[----:B------:R-:W-:-:S03]  /*4770*/  @!P5 IMAD.IADD R14, R14, 0x1, -R29 ;  /* 0x000000010e0ed824 */ /* 0x000fc600078e0a1d */
[----:B0-----:R-:W5:Y:S04]  /*4780*/  LDL.LU R8, [R1+0x2494] ;  /* 0x0024940001087983 */ /* 0x001f680000300800 */
[----:B------:R0:W-:Y:S01]  /*4790*/  STL [R1+0x4c], R9 ;  /* 0x00004c0901007387 */ /* 0x0001e20000100800 */
[----:B------:R-:W-:-:S03]  /*47a0*/  @!P0 IMAD.IADD R15, R15, 0x1, -R29 ;  /* 0x000000010f0f8824 */ /* 0x000fc600078e0a1d */
[----:B0-----:R-:W5:Y:S04]  /*47b0*/  LDL.LU R9, [R1+0x2490] ;  /* 0x0024900001097983 */ /* 0x001f680000300800 */
[----:B------:R0:W-:Y:S01]  /*47c0*/  STL [R1+0x48], R10 ;  /* 0x0000480a01007387 */ /* 0x0001e20000100800 */
[----:B------:R-:W-:-:S03]  /*47d0*/  @!P6 IMAD.IADD R27, R27, 0x1, -R29 ;  /* 0x000000011b1be824 */ /* 0x000fc600078e0a1d */
[----:B0-----:R-:W5:Y:S04]  /*47e0*/  LDL.LU R10, [R1+0x248c] ;  /* 0x00248c00010a7983 */ /* 0x001f680000300800 */
[----:B------:R0:W-:Y:S04]  /*47f0*/  STL [R1+0x44], R11 ;  /* 0x0000440b01007387 */ /* 0x0001e80000100800 */
        /* <DEDUP_REMOVED lines=10> */
[----:B0-----:R-:W5:Y:S01]  /*48a0*/  LDL.LU R27, [R1+0x2474] ;  /* 0x00247400011b7983 */ /* 0x001f620000300800 */
[----:B--2---:R-:W-:-:S02]  /*48b0*/  ISETP.GT.U32.AND P4, PT, R29, R17, PT ;  /* 0x000000111d00720c */ /* 0x004fc40003f84070 */
[C---:B------:R-:W-:Y:S02]  /*48c0*/  ISETP.GT.U32.AND P2, PT, R29.reuse, R19, PT ;  /* 0x000000131d00720c */ /* 0x040fe40003f44070 */
[C---:B---3--:R-:W-:Y:S02]  /*48d0*/  ISETP.GT.U32.AND P3, PT, R29.reuse, R23, PT ;  /* 0x000000171d00720c */ /* 0x048fe40003f64070 */
[C---:B----4-:R-:W-:Y:S02]  /*48e0*/  ISETP.GT.U32.AND P1, PT, R29.reuse, R24, PT ;  /* 0x000000181d00720c */ /* 0x050fe40003f24070 */
[C---:B------:R-:W-:Y:S02]  /*48f0*/  ISETP.GT.U32.AND P5, PT, R29.reuse, R25, PT ;  /* 0x000000191d00720c */ /* 0x040fe40003fa4070 */
[C---:B------:R-:W-:Y:S02]  /*4900*/  ISETP.GT.U32.AND P0, PT, R29.reuse, R26, PT ;  /* 0x0000001a1d00720c */ /* 0x040fe40003f04070 */
[----:B------:R-:W-:Y:S01]  /*4910*/  ISETP.GT.U32.AND P6, PT, R29, R0, PT ;  /* 0x000000001d00720c */ /* 0x000fe20003fc4070 */
[----:B------:R-:W-:-:S02]  /*4920*/  @!P4 IMAD.IADD R17, R17, 0x1, -R29 ;  /* 0x000000011111c824 */ /* 0x000fc400078e0a1d */
[--C-:B------:R-:W-:Y:S02]  /*4930*/  @!P2 IMAD.IADD R19, R19, 0x1, -R29.reuse ;  /* 0x000000011313a824 */ /* 0x100fe400078e0a1d */
[--C-:B------:R-:W-:Y:S02]  /*4940*/  @!P3 IMAD.IADD R23, R23, 0x1, -R29.reuse ;  /* 0x000000011717b824 */ /* 0x100fe400078e0a1d */
[--C-:B------:R-:W-:Y:S02]  /*4950*/  @!P1 IMAD.IADD R24, R24, 0x1, -R29.reuse ;  /* 0x0000000118189824 */ /* 0x100fe400078e0a1d */
[--C-:B------:R-:W-:Y:S02]  /*4960*/  @!P5 IMAD.IADD R25, R25, 0x1, -R29.reuse ;  /* 0x000000011919d824 */ /* 0x100fe400078e0a1d */
[--C-:B------:R-:W-:Y:S02]  /*4970*/  @!P0 IMAD.IADD R26, R26, 0x1, -R29.reuse ;  /* 0x000000011a1a8824 */ /* 0x100fe400078e0a1d */
[----:B------:R-:W-:Y:S01]  /*4980*/  @!P6 IMAD.IADD R0, R0, 0x1, -R29 ;  /* 0x000000010000e824 */ /* 0x000fe200078e0a1d */
[----:B------:R-:W-:-:S13]  /*4990*/  ISETP.GT.U32.AND P6, PT, R29, R17, PT ;  /* 0x000000111d00720c */ /* 0x000fda0003fc4070 */
[----:B------:R-:W-:-:S05]  /*49a0*/  @!P6 IMAD.IADD R17, R17, 0x1, -R29 ;  /* 0x000000011111e824 */ /* 0x000fca00078e0a1d */
[----:B------:R0:W-:Y:S04]  /*49b0*/  STL [R1+0x2c], R17 ;  /* 0x00002c1101007387 */ /* 0x0001e80000100800 */
[----:B0-----:R-:W2:Y:S01]  /*49c0*/  LDL.LU R17, [R1+0x2470] ;  /* 0x0024700001117983 */ /* 0x001ea20000300800 */
[C---:B-----5:R-:W-:Y:S02]  /*49d0*/  ISETP.GT.U32.AND P4, PT, R29.reuse, R22, PT ;  /* 0x000000161d00720c */ /* 0x060fe40003f84070 */
[C---:B------:R-:W-:Y:S02]  /*49e0*/  ISETP.GT.U32.AND P2, PT, R29.reuse, R21, PT ;  /* 0x000000151d00720c */ /* 0x040fe40003f44070 */
[C---:B------:R-:W-:Y:S02]  /*49f0*/  ISETP.GT.U32.AND P3, PT, R29.reuse, R20, PT ;  /* 0x000000141d00720c */ /* 0x040fe40003f64070 */
[----:B------:R-:W-:-:S07]  /*4a00*/  ISETP.GT.U32.AND P1, PT, R29, R18, PT ;  /* 0x000000121d00720c */ /* 0x000fce0003f24070 */
[--C-:B------:R-:W-:Y:S01]  /*4a10*/  @!P4 IMAD.IADD R22, R22, 0x1, -R29.reuse ;  /* 0x000000011616c824 */ /* 0x100fe200078e0a1d */
[----:B------:R-:W-:Y:S01]  /*4a20*/  ISETP.GT.U32.AND P4, PT, R29, R19, PT ;  /* 0x000000131d00720c */ /* 0x000fe20003f84070 */
[--C-:B------:R-:W-:Y:S01]  /*4a30*/  @!P2 IMAD.IADD R21, R21, 0x1, -R29.reuse ;  /* 0x000000011515a824 */ /* 0x100fe200078e0a1d */
[C---:B------:R-:W-:Y:S02]  /*4a40*/  ISETP.GT.U32.AND P2, PT, R29.reuse, R23, PT ;  /* 0x000000171d00720c */ /* 0x040fe40003f44070 */
[C---:B------:R-:W-:Y:S01]  /*4a50*/  ISETP.GT.U32.AND P5, PT, R29.reuse, R16, PT ;  /* 0x000000101d00720c */ /* 0x040fe20003fa4070 */
[--C-:B------:R-:W-:Y:S01]  /*4a60*/  @!P3 IMAD.IADD R20, R20, 0x1, -R29.reuse ;  /* 0x000000011414b824 */ /* 0x100fe200078e0a1d */
[C---:B------:R-:W-:Y:S01]  /*4a70*/  ISETP.GT.U32.AND P3, PT, R29.reuse, R24, PT ;  /* 0x000000181d00720c */ /* 0x040fe20003f64070 */
[----:B------:R-:W-:Y:S01]  /*4a80*/  @!P1 IMAD.IADD R18, R18, 0x1, -R29 ;  /* 0x0000000112129824 */ /* 0x000fe200078e0a1d */
[----:B------:R-:W-:-:S05]  /*4a90*/  ISETP.GT.U32.AND P1, PT, R29, R25, PT ;  /* 0x000000191d00720c */ /* 0x000fca0003f24070 */
[----:B------:R-:W-:Y:S01]  /*4aa0*/  @!P4 IMAD.IADD R19, R19, 0x1, -R29 ;  /* 0x000000011313c824 */ /* 0x000fe200078e0a1d */
[----:B------:R-:W-:-:S03]  /*4ab0*/  ISETP.GT.U32.AND P4, PT, R29, R22, PT ;  /* 0x000000161d00720c */ /* 0x000fc60003f84070 */
[--C-:B------:R-:W-:Y:S01]  /*4ac0*/  @!P5 IMAD.IADD R16, R16, 0x1, -R29.reuse ;  /* 0x000000011010d824 */ /* 0x100fe200078e0a1d */
[----:B------:R-:W-:Y:S01]  /*4ad0*/  ISETP.GT.U32.AND P5, PT, R29, R26, PT ;  /* 0x0000001a1d00720c */ /* 0x000fe20003fa4070 */
[--C-:B------:R-:W-:Y:S01]  /*4ae0*/  @!P2 IMAD.IADD R23, R23, 0x1, -R29.reuse ;  /* 0x000000011717a824 */ /* 0x100fe200078e0a1d */
[----:B------:R0:W-:Y:S01]  /*4af0*/  STL [R1+0x28], R19 ;  /* 0x0000281301007387 */ /* 0x0001e20000100800 */
[--C-:B------:R-:W-:Y:S01]  /*4b00*/  @!P3 IMAD.IADD R24, R24, 0x1, -R29.reuse ;  /* 0x000000011818b824 */ /* 0x100fe200078e0a1d */
[----:B------:R-:W-:Y:S01]  /*4b10*/  ISETP.GT.U32.AND P2, PT, R29, R21, PT ;  /* 0x000000151d00720c */ /* 0x000fe20003f44070 */
[--C-:B------:R-:W-:Y:S01]  /*4b20*/  @!P1 IMAD.IADD R25, R25, 0x1, -R29.reuse ;  /* 0x0000000119199824 */ /* 0x100fe200078e0a1d */
[C---:B------:R-:W-:Y:S02]  /*4b30*/  ISETP.GT.U32.AND P3, PT, R29.reuse, R20, PT ;  /* 0x000000141d00720c */ /* 0x040fe40003f64070 */
[C---:B------:R-:W-:Y:S01]  /*4b40*/  ISETP.GT.U32.AND P1, PT, R29.reuse, R18, PT ;  /* 0x000000121d00720c */ /* 0x040fe20003f24070 */
[----:B0-----:R-:W3:Y:S04]  /*4b50*/  LDL.LU R19, [R1+0x246c] ;  /* 0x00246c0001137983 */ /* 0x001ee80000300800 */
[--C-:B------:R-:W-:Y:S01]  /*4b60*/  @!P5 IMAD.IADD R26, R26, 0x1, -R29.reuse ;  /* 0x000000011a1ad824 */ /* 0x100fe200078e0a1d */
[----:B------:R0:W-:Y:S01]  /*4b70*/  STL [R1+0x24], R23 ;  /* 0x0000241701007387 */ /* 0x0001e20000100800 */
[----:B------:R-:W-:Y:S01]  /*4b80*/  ISETP.GT.U32.AND P6, PT, R29, R16, PT ;  /* 0x000000101d00720c */ /* 0x000fe20003fc4070 */
[----:B------:R-:W-:-:S02]  /*4b90*/  @!P4 IMAD.IADD R22, R22, 0x1, -R29 ;  /* 0x000000011616c824 */ /* 0x000fc400078e0a1d */
[----:B0-----:R-:W4:Y:S04]  /*4ba0*/  LDL.LU R23, [R1+0x2468] ;  /* 0x0024680001177983 */ /* 0x001f280000300800 */
[----:B------:R0:W-:Y:S01]  /*4bb0*/  STL [R1+0x20], R24 ;  /* 0x0000201801007387 */ /* 0x0001e20000100800 */
[----:B------:R-:W-:-:S03]  /*4bc0*/  @!P2 IMAD.IADD R21, R21, 0x1, -R29 ;  /* 0x000000011515a824 */ /* 0x000fc600078e0a1d */
[----:B0-----:R-:W5:Y:S04]  /*4bd0*/  LDL.LU R24, [R1+0x2464] ;  /* 0x0024640001187983 */ /* 0x001f680000300800 */
[----:B------:R0:W-:Y:S01]  /*4be0*/  STL [R1+0x1c], R25 ;  /* 0x00001c1901007387 */ /* 0x0001e20000100800 */
[----:B------:R-:W-:-:S03]  /*4bf0*/  @!P3 IMAD.IADD R20, R20, 0x1, -R29 ;  /* 0x000000011414b824 */ /* 0x000fc600078e0a1d */
[----:B0-----:R-:W2:Y:S04]  /*4c00*/  LDL.LU R25, [R1+0x2460] ;  /* 0x0024600001197983 */ /* 0x001ea80000300800 */
[----:B------:R0:W-:Y:S01]  /*4c10*/  STL [R1+0x18], R26 ;  /* 0x0000181a01007387 */ /* 0x0001e20000100800 */
[----:B------:R-:W-:-:S03]  /*4c20*/  @!P1 IMAD.IADD R18, R18, 0x1, -R29 ;  /* 0x0000000112129824 */ /* 0x000fc600078e0a1d */
[----:B0-----:R-:W3:Y:S01]  /*4c30*/  LDL.LU R26, [R1+0x245c] ;  /* 0x00245c00011a7983 */ /* 0x001ee20000300800 */
[----:B------:R-:W-:Y:S01]  /*4c40*/  @!P6 IMAD.IADD R16, R16, 0x1, -R29 ;  /* 0x000000011010e824 */ /* 0x000fe200078e0a1d */
[----:B------:R-:W-:-:S13]  /*4c50*/  ISETP.GT.U32.AND P0, PT, R29, R27, PT ;  /* 0x0000001b1d00720c */ /* 0x000fda0003f04070 */
[----:B------:R-:W-:Y:S01]  /*4c60*/  @!P0 IMAD.IADD R27, R27, 0x1, -R29 ;  /* 0x000000011b1b8824 */ /* 0x000fe200078e0a1d */
[----:B------:R-:W-:-:S13]  /*4c70*/  ISETP.GT.U32.AND P0, PT, R29, R0, PT ;  /* 0x000000001d00720c */ /* 0x000fda0003f04070 */
[----:B------:R-:W-:-:S05]  /*4c80*/  @!P0 IMAD.IADD R0, R0, 0x1, -R29 ;  /* 0x0000000100008824 */ /* 0x000fca00078e0a1d */
[----:B------:R-:W-:Y:S04]  /*4c90*/  STL [R1+0x2430], R0 ;  /* 0x0024300001007387 */ /* 0x000fe80000100800 */
[----:B------:R0:W-:Y:S04]  /*4ca0*/  STL [R1+0x10], R22 ;  /* 0x0000101601007387 */ /* 0x0001e80000100800 */
[----:B0-----:R-:W3:Y:S04]  /*4cb0*/  LDL.LU R22, [R1+0x2458] ;  /* 0x0024580001167983 */ /* 0x001ee80000300800 */
[----:B------:R0:W-:Y:S04]  /*4cc0*/  STL [R1+0xc], R21 ;  /* 0x00000c1501007387 */ /* 0x0001e80000100800 */
[----:B0-----:R-:W3:Y:S04]  /*4cd0*/  LDL.LU R21, [R1+0x2454] ;  /* 0x0024540001157983 */ /* 0x001ee80000300800 */
[----:B------:R0:W-:Y:S04]  /*4ce0*/  STL [R1+0x8], R20 ;  /* 0x0000081401007387 */ /* 0x0001e80000100800 */
[----:B0-----:R-:W3:Y:S04]  /*4cf0*/  LDL.LU R20, [R1+0x2450] ;  /* 0x0024500001147983 */ /* 0x001ee80000300800 */
[----:B------:R0:W-:Y:S04]  /*4d00*/  STL [R1+0x4], R18 ;  /* 0x0000041201007387 */ /* 0x0001e80000100800 */
[----:B0-----:R-:W3:Y:S04]  /*4d10*/  LDL.LU R18, [R1+0x244c] ;  /* 0x00244c0001127983 */ /* 0x001ee80000300800 */
[----:B------:R0:W-:Y:S04]  /*4d20*/  STL [R1], R16 ;  /* 0x0000001001007387 */ /* 0x0001e80000100800 */
[----:B0-----:R-:W3:Y:S01]  /*4d30*/  LDL.LU R16, [R1+0x2448] ;  /* 0x0024480001107983 */ /* 0x001ee20000300800 */
[----:B------:R-:W-:-:S13]  /*4d40*/  ISETP.GT.U32.AND P5, PT, R29, R27, PT ;  /* 0x0000001b1d00720c */ /* 0x000fda0003fa4070 */
[----:B------:R-:W-:-:S05]  /*4d50*/  @!P5 IMAD.IADD R27, R27, 0x1, -R29 ;  /* 0x000000011b1bd824 */ /* 0x000fca00078e0a1d */
[----:B------:R-:W-:Y:S04]  /*4d60*/  STL [R1+0x2414], R27 ;  /* 0x0024141b01007387 */ /* 0x000fe80000100800 */
[----:B------:R-:W3:Y:S01]  /*4d70*/  LDL R0, [R1+0xff8] ;  /* 0x000ff80001007983 */ /* 0x000ee20000100800 */
[C---:B----4-:R-:W-:Y:S02]  /*4d80*/  ISETP.GT.U32.AND P3, PT, R29.reuse, R23, PT ;  /* 0x000000171d00720c */ /* 0x050fe40003f64070 */
[C---:B-----5:R-:W-:Y:S02]  /*4d90*/  ISETP.GT.U32.AND P2, PT, R29.reuse, R24, PT ;  /* 0x000000181d00720c */ /* 0x060fe40003f44070 */
[C---:B--2---:R-:W-:Y:S02]  /*4da0*/  ISETP.GT.U32.AND P4, PT, R29.reuse, R25, PT ;  /* 0x000000191d00720c */ /* 0x044fe40003f84070 */
[----:B---3--:R-:W-:-:S11]  /*4db0*/  ISETP.GT.U32.AND P0, PT, R29, R26, PT ;  /* 0x0000001a1d00720c */ /* 0x008fd60003f04070 */
[--C-:B------:R-:W-:Y:S02]  /*4dc0*/  @!P4 IMAD.IADD R25, R25, 0x1, -R29.reuse ;  /* 0x000000011919c824 */ /* 0x100fe400078e0a1d */
[--C-:B------:R-:W-:Y:S01]  /*4dd0*/  @!P2 IMAD.IADD R24, R24, 0x1, -R29.reuse ;  /* 0x000000011818a824 */ /* 0x100fe200078e0a1d */
[----:B------:R-:W-:Y:S01]  /*4de0*/  ISETP.GT.U32.AND P2, PT, R29, R17, PT ;  /* 0x000000111d00720c */ /* 0x000fe20003f44070 */
[--C-:B------:R-:W-:Y:S02]  /*4df0*/  @!P3 IMAD.IADD R23, R23, 0x1, -R29.reuse ;  /* 0x000000011717b824 */ /* 0x100fe400078e0a1d */
[----:B------:R-:W-:Y:S01]  /*4e00*/  @!P0 IMAD.IADD R26, R26, 0x1, -R29 ;  /* 0x000000011a1a8824 */ /* 0x000fe200078e0a1d */
[----:B------:R-:W-:-:S09]  /*4e10*/  ISETP.GT.U32.AND P0, PT, R29, R19, PT ;  /* 0x000000131d00720c */ /* 0x000fd20003f04070 */
[----:B------:R-:W-:Y:S01]  /*4e20*/  @!P2 IMAD.IADD R17, R17, 0x1, -R29 ;  /* 0x000000011111a824 */ /* 0x000fe200078e0a1d */
[----:B------:R-:W-:-:S03]  /*4e30*/  ISETP.GT.U32.AND P2, PT, R29, R23, PT ;  /* 0x000000171d00720c */ /* 0x000fc60003f44070 */
[----:B------:R-:W-:Y:S01]  /*4e40*/  @!P0 IMAD.IADD R19, R19, 0x1, -R29 ;  /* 0x0000000113138824 */ /* 0x000fe200078e0a1d */
[----:B------:R-:W-:-:S09]  /*4e50*/  ISETP.GT.U32.AND P0, PT, R29, R25, PT ;  /* 0x000000191d00720c */ /* 0x000fd20003f04070 */
[----:B------:R-:W-:Y:S01]  /*4e60*/  @!P2 IMAD.IADD R23, R23, 0x1, -R29 ;  /* 0x000000011717a824 */ /* 0x000fe200078e0a1d */
[----:B------:R-:W-:-:S03]  /*4e70*/  ISETP.GT.U32.AND P2, PT, R29, R17, PT ;  /* 0x000000111d00720c */ /* 0x000fc60003f44070 */
[----:B------:R-:W-:Y:S01]  /*4e80*/  @!P0 IMAD.IADD R25, R25, 0x1, -R29 ;  /* 0x0000000119198824 */ /* 0x000fe200078e0a1d */
[C---:B------:R-:W-:Y:S02]  /*4e90*/  ISETP.GT.U32.AND P0, PT, R29.reuse, R19, PT ;  /* 0x000000131d00720c */ /* 0x040fe40003f04070 */
[C---:B------:R-:W-:Y:S02]  /*4ea0*/  ISETP.GT.U32.AND P1, PT, R29.reuse, R22, PT ;  /* 0x000000161d00720c */ /* 0x040fe40003f24070 */
[----:B------:R-:W-:-:S11]  /*4eb0*/  ISETP.GT.U32.AND P6, PT, R29, R21, PT ;  /* 0x000000151d00720c */ /* 0x000fd60003fc4070 */
[--C-:B------:R-:W-:Y:S01]  /*4ec0*/  @!P1 IMAD.IADD R22, R22, 0x1, -R29.reuse ;  /* 0x0000000116169824 */ /* 0x100fe200078e0a1d */
[C---:B------:R-:W-:Y:S02]  /*4ed0*/  ISETP.GT.U32.AND P1, PT, R29.reuse, R15, PT ;  /* 0x0000000f1d00720c */ /* 0x040fe40003f24070 */
[----:B------:R-:W-:Y:S01]  /*4ee0*/  ISETP.GT.U32.AND P5, PT, R29, R20, PT ;  /* 0x000000141d00720c */ /* 0x000fe20003fa4070 */
[----:B------:R-:W-:Y:S01]  /*4ef0*/  @!P6 IMAD.IADD R21, R21, 0x1, -R29 ;  /* 0x000000011515e824 */ /* 0x000fe200078e0a1d */
[----:B------:R-:W-:-:S11]  /*4f00*/  ISETP.GT.U32.AND P4, PT, R29, R18, PT ;  /* 0x000000121d00720c */ /* 0x000fd60003f84070 */
[--C-:B------:R-:W-:Y:S01]  /*4f10*/  @!P5 IMAD.IADD R20, R20, 0x1, -R29.reuse ;  /* 0x000000011414d824 */ /* 0x100fe200078e0a1d */
[C---:B------:R-:W-:Y:S02]  /*4f20*/  ISETP.GT.U32.AND P5, PT, R29.reuse, R26, PT ;  /* 0x0000001a1d00720c */ /* 0x040fe40003fa4070 */
[C---:B------:R-:W-:Y:S01]  /*4f30*/  ISETP.GT.U32.AND P3, PT, R29.reuse, R16, PT ;  /* 0x000000101d00720c */ /* 0x040fe20003f64070 */
[--C-:B------:R-:W-:Y:S01]  /*4f40*/  @!P4 IMAD.IADD R18, R18, 0x1, -R29.reuse ;  /* 0x000000011212c824 */ /* 0x100fe200078e0a1d */
[C---:B------:R-:W-:Y:S02]  /*4f50*/  ISETP.GT.U32.AND P6, PT, R29.reuse, R14, PT ;  /* 0x0000000e1d00720c */ /* 0x040fe40003fc4070 */
[----:B------:R-:W-:Y:S01]  /*4f60*/  ISETP.GT.U32.AND P4, PT, R29, R24, PT ;  /* 0x000000181d00720c */ /* 0x000fe20003f84070 */
[----:B------:R-:W-:Y:S01]  /*4f70*/  @!P1 IMAD.IADD R15, R15, 0x1, -R29 ;  /* 0x000000010f0f9824 */ /* 0x000fe200078e0a1d */
[----:B------:R-:W-:-:S07]  /*4f80*/  ISETP.GT.U32.AND P1, PT, R29, R21, PT ;  /* 0x000000151d00720c */ /* 0x000fce0003f24070 */
[--C-:B------:R-:W-:Y:S01]  /*4f90*/  @!P3 IMAD.IADD R16, R16, 0x1, -R29.reuse ;  /* 0x000000011010b824 */ /* 0x100fe200078e0a1d */
[C---:B------:R-:W-:Y:S01]  /*4fa0*/  ISETP.GT.U32.AND P3, PT, R29.reuse, R22, PT ;  /* 0x000000161d00720c */ /* 0x040fe20003f64070 */
[--C-:B------:R-:W-:Y:S01]  /*4fb0*/  @!P5 IMAD.IADD R26, R26, 0x1, -R29.reuse ;  /* 0x000000011a1ad824 */ /* 0x100fe200078e0a1d */
[C---:B------:R-:W-:Y:S01]  /*4fc0*/  ISETP.GT.U32.AND P5, PT, R29.reuse, R20, PT ;  /* 0x000000141d00720c */ /* 0x040fe20003fa4070 */
[--C-:B------:R-:W-:Y:S02]  /*4fd0*/  @!P6 IMAD.IADD R14, R14, 0x1, -R29.reuse ;  /* 0x000000010e0ee824 */ /* 0x100fe400078e0a1d */
[--C-:B------:R-:W-:Y:S01]  /*4fe0*/  @!P4 IMAD.IADD R24, R24, 0x1, -R29.reuse ;  /* 0x000000011818c824 */ /* 0x100fe200078e0a1d */
[----:B------:R-:W-:Y:S01]  /*4ff0*/  ISETP.GT.U32.AND P4, PT, R29, R18, PT ;  /* 0x000000121d00720c */ /* 0x000fe20003f84070 */
[----:B------:R-:W-:Y:S01]  /*5000*/  @!P1 IMAD.IADD R21, R21, 0x1, -R29 ;  /* 0x0000000115159824 */ /* 0x000fe200078e0a1d */
[C---:B------:R-:W-:Y:S02]  /*5010*/  ISETP.GT.U32.AND P1, PT, R29.reuse, R15, PT ;  /* 0x0000000f1d00720c */ /* 0x040fe40003f24070 */
[----:B------:R-:W-:-:S03]  /*5020*/  ISETP.GT.U32.AND P6, PT, R29, R14, PT ;  /* 0x0000000e1d00720c */ /* 0x000fc60003fc4070 */
[--C-:B------:R-:W-:Y:S01]  /*5030*/  @!P3 IMAD.IADD R22, R22, 0x1, -R29.reuse ;  /* 0x000000011616b824 */ /* 0x100fe200078e0a1d */
[----:B------:R-:W-:Y:S01]  /*5040*/  ISETP.GT.U32.AND P3, PT, R29, R16, PT ;  /* 0x000000101d00720c */ /* 0x000fe20003f64070 */
[----:B------:R-:W-:Y:S01]  /*5050*/  STL [R1+0x2410], R26 ;  /* 0x0024101a01007387 */ /* 0x000fe20000100800 */
[----:B------:R-:W-:-:S03]  /*5060*/  @!P5 IMAD.IADD R20, R20, 0x1, -R29 ;  /* 0x000000011414d824 */ /* 0x000fc600078e0a1d */
[----:B------:R0:W-:Y:S01]  /*5070*/  STL [R1+0x240c], R25 ;  /* 0x00240c1901007387 */ /* 0x0001e20000100800 */
[--C-:B------:R-:W-:Y:S02]  /*5080*/  @!P0 IMAD.IADD R19, R19, 0x1, -R29.reuse ;  /* 0x0000000113138824 */ /* 0x100fe400078e0a1d */
[--C-:B------:R-:W-:Y:S02]  /*5090*/  @!P4 IMAD.IADD R18, R18, 0x1, -R29.reuse ;  /* 0x000000011212c824 */ /* 0x100fe400078e0a1d */
[--C-:B------:R-:W-:Y:S01]  /*50a0*/  @!P2 IMAD.IADD R17, R17, 0x1, -R29.reuse ;  /* 0x000000011111a824 */ /* 0x100fe200078e0a1d */
[----:B0-----:R-:W2:Y:S02]  /*50b0*/  LDL R25, [R1+0x1d70] ;  /* 0x001d700001197983 */ /* 0x001ea40000100800 */
[--C-:B------:R-:W-:Y:S02]  /*50c0*/  @!P3 IMAD.IADD R16, R16, 0x1, -R29.reuse ;  /* 0x000000011010b824 */ /* 0x100fe400078e0a1d */
[----:B------:R-:W-:Y:S01]  /*50d0*/  STL [R1+0x2418], R24 ;  /* 0x0024181801007387 */ /* 0x000fe20000100800 */
[----:B------:R-:W-:-:S03]  /*50e0*/  @!P1 IMAD.IADD R15, R15, 0x1, -R29 ;  /* 0x000000010f0f9824 */ /* 0x000fc600078e0a1d */
[----:B------:R-:W-:Y:S01]  /*50f0*/  STL [R1+0x241c], R23 ;  /* 0x00241c1701007387 */ /* 0x000fe20000100800 */
[----:B------:R-:W-:-:S03]  /*5100*/  @!P6 IMAD.IADD R14, R14, 0x1, -R29 ;  /* 0x000000010e0ee824 */ /* 0x000fc600078e0a1d */
[----:B------:R0:W-:Y:S04]  /*5110*/  STL [R1+0x2420], R22 ;  /* 0x0024201601007387 */ /* 0x0001e80000100800 */
[----:B------:R-:W-:Y:S04]  /*5120*/  STL [R1+0x2424], R21 ;  /* 0x0024241501007387 */ /* 0x000fe80000100800 */
[----:B------:R-:W-:Y:S04]  /*5130*/  STL [R1+0x2428], R20 ;  /* 0x0024281401007387 */ /* 0x000fe80000100800 */
[----:B------:R1:W-:Y:S04]  /*5140*/  STL [R1+0x242c], R19 ;  /* 0x00242c1301007387 */ /* 0x0003e80000100800 */
[----:B------:R-:W-:Y:S04]  /*5150*/  STL [R1+0x2434], R18 ;  /* 0x0024341201007387 */ /* 0x000fe80000100800 */
[----:B------:R3:W-:Y:S04]  /*5160*/  STL [R1+0x2438], R17 ;  /* 0x0024381101007387 */ /* 0x0007e80000100800 */
[----:B------:R-:W-:Y:S04]  /*5170*/  STL [R1+0x243c], R16 ;  /* 0x00243c1001007387 */ /* 0x000fe80000100800 */
[----:B------:R-:W-:Y:S04]  /*5180*/  STL [R1+0x2440], R15 ;  /* 0x0024400f01007387 */ /* 0x000fe80000100800 */
[----:B------:R4:W-:Y:S04]  /*5190*/  STL [R1+0x2444], R14 ;  /* 0x0024440e01007387 */ /* 0x0009e80000100800 */
[----:B0-----:R-:W5:Y:S01]  /*51a0*/  LDL R22, [R1+0x1f9c] ;  /* 0x001f9c0001167983 */ /* 0x001f620000100800 */
[----:B------:R-:W-:-:S02]  /*51b0*/  ISETP.GT.U32.AND P5, PT, R29, R13, PT ;  /* 0x0000000d1d00720c */ /* 0x000fc40003fa4070 */
[C---:B------:R-:W-:Y:S02]  /*51c0*/  ISETP.GT.U32.AND P2, PT, R29.reuse, R10, PT ;  /* 0x0000000a1d00720c */ /* 0x040fe40003f44070 */
[C---:B------:R-:W-:Y:S01]  /*51d0*/  ISETP.GT.U32.AND P0, PT, R29.reuse, R12, PT ;  /* 0x0000000c1d00720c */ /* 0x040fe20003f04070 */
[----:B------:R-:W0:Y:S01]  /*51e0*/  S2R R27, SR_TID.X ;  /* 0x00000000001b7919 */ /* 0x000e220000002100 */
[C---:B------:R-:W-:Y:S02]  /*51f0*/  ISETP.GT.U32.AND P3, PT, R29.reuse, R9, PT ;  /* 0x000000091d00720c */ /* 0x040fe40003f64070 */
[----:B------:R-:W-:Y:S01]  /*5200*/  ISETP.GT.U32.AND P1, PT, R29, R8, PT ;  /* 0x000000081d00720c */ /* 0x000fe20003f24070 */
[----:B------:R-:W4:Y:S04]  /*5210*/  S2R R26, SR_TID.X ;  /* 0x00000000001a7919 */ /* 0x000f280000002100 */
[--C-:B------:R-:W-:Y:S01]  /*5220*/  @!P5 IMAD.IADD R13, R13, 0x1, -R29.reuse ;  /* 0x000000010d0dd824 */ /* 0x100fe200078e0a1d */
[C---:B------:R-:W-:Y:S01]  /*5230*/  ISETP.GT.U32.AND P5, PT, R29.reuse, R6, PT ;  /* 0x000000061d00720c */ /* 0x040fe20003fa4070 */
[--C-:B------:R-:W-:Y:S01]  /*5240*/  @!P2 IMAD.IADD R10, R10, 0x1, -R29.reuse ;  /* 0x000000010a0aa824 */ /* 0x100fe200078e0a1d */
[C---:B------:R-:W-:Y:S01]  /*5250*/  ISETP.GT.U32.AND P2, PT, R29.reuse, R3, PT ;  /* 0x000000031d00720c */ /* 0x040fe20003f44070 */
[----:B-1----:R-:W1:Y:S01]  /*5260*/  S2R R19, SR_TID.X ;  /* 0x0000000000137919 */ /* 0x002e620000002100 */
[--C-:B------:R-:W-:Y:S01]  /*5270*/  @!P0 IMAD.IADD R12, R12, 0x1, -R29.reuse ;  /* 0x000000010c0c8824 */ /* 0x100fe200078e0a1d */
[----:B------:R-:W-:Y:S01]  /*5280*/  ISETP.GT.U32.AND P6, PT, R29, R7, PT ;  /* 0x000000071d00720c */ /* 0x000fe20003fc4070 */
[--C-:B------:R-:W-:Y:S01]  /*5290*/  @!P3 IMAD.IADD R9, R9, 0x1, -R29.reuse ;  /* 0x000000010909b824 */ /* 0x100fe200078e0a1d */
[----:B------:R-:W5:Y:S01]  /*52a0*/  LDL R21, [R1+0x1e84] ;  /* 0x001e840001157983 */ /* 0x000f620000100800 */
[--C-:B------:R-:W-:Y:S01]  /*52b0*/  @!P1 IMAD.IADD R8, R8, 0x1, -R29.reuse ;  /* 0x0000000108089824 */ /* 0x100fe200078e0a1d */
[C---:B------:R-:W-:Y:S01]  /*52c0*/  ISETP.GT.U32.AND P1, PT, R29.reuse, R28, PT ;  /* 0x0000001c1d00720c */ /* 0x040fe20003f24070 */
[----:B---3--:R-:W-:Y:S01]  /*52d0*/  IMAD.MOV.U32 R17, RZ, RZ, 0x3f ;  /* 0x0000003fff117424 */ /* 0x008fe200078e00ff */
[----:B------:R-:W3:Y:S02]  /*52e0*/  LDL R20, [R1+0x1dcc] ;  /* 0x001dcc0001147983 */ /* 0x000ee40000100800 */
[--C-:B------:R-:W-:Y:S01]  /*52f0*/  @!P5 IMAD.IADD R6, R6, 0x1, -R29.reuse ;  /* 0x000000010606d824 */ /* 0x100fe200078e0a1d */
[----:B------:R-:W-:Y:S01]  /*5300*/  ISETP.GT.U32.AND P5, PT, R29, R12, PT ;  /* 0x0000000c1d00720c */ /* 0x000fe20003fa4070 */
[--C-:B------:R-:W-:Y:S01]  /*5310*/  @!P2 IMAD.IADD R3, R3, 0x1, -R29.reuse ;  /* 0x000000010303a824 */ /* 0x100fe200078e0a1d */
[----:B------:R-:W-:Y:S01]  /*5320*/  ISETP.GT.U32.AND P2, PT, R29, R9, PT ;  /* 0x000000091d00720c */ /* 0x000fe20003f44070 */
[----:B0-----:R-:W-:Y:S01]  /*5330*/  IMAD.SHL.U32 R27, R27, 0x2, RZ ;  /* 0x000000021b1b7824 */ /* 0x001fe200078e00ff */
[----:B------:R-:W3:Y:S01]  /*5340*/  LDL R23, [R1+0x2198] ;  /* 0x0021980001177983 */ /* 0x000ee20000100800 */
[----:B------:R-:W-:Y:S01]  /*5350*/  @!P6 IMAD.IADD R7, R7, 0x1, -R29 ;  /* 0x000000010707e824 */ /* 0x000fe200078e0a1d */
[----:B----4-:R-:W-:-:S02]  /*5360*/  LOP3.LUT R26, R26, 0x7, RZ, 0xc0, !PT ;  /* 0x000000071a1a7812 */ /* 0x010fc400078ec0ff */
[--C-:B------:R-:W-:Y:S01]  /*5370*/  @!P1 IMAD.IADD R28, R28, 0x1, -R29.reuse ;  /* 0x000000011c1c9824 */ /* 0x100fe200078e0a1d */
[----:B------:R-:W-:Y:S01]  /*5380*/  LOP3.LUT R27, R27, 0x10, RZ, 0xc0, !PT ;  /* 0x000000101b1b7812 */ /* 0x000fe200078ec0ff */
[----:B------:R-:W4:Y:S01]  /*5390*/  LDL R24, [R1+0x21d0] ;  /* 0x0021d00001187983 */ /* 0x000f220000100800 */
[C---:B------:R-:W-:Y:S02]  /*53a0*/  ISETP.GT.U32.AND P1, PT, R29.reuse, R7, PT ;  /* 0x000000071d00720c */ /* 0x040fe40003f24070 */
[--C-:B------:R-:W-:Y:S01]  /*53b0*/  @!P5 IMAD.IADD R12, R12, 0x1, -R29.reuse ;  /* 0x000000010c0cd824 */ /* 0x100fe200078e0a1d */
[----:B------:R-:W-:Y:S01]  /*53c0*/  ISETP.GT.U32.AND P5, PT, R29, R6, PT ;  /* 0x000000061d00720c */ /* 0x000fe20003fa4070 */
[----:B------:R-:W-:Y:S01]  /*53d0*/  @!P2 IMAD.IADD R9, R9, 0x1, -R29 ;  /* 0x000000010909a824 */ /* 0x000fe200078e0a1d */
[----:B------:R-:W-:Y:S02]  /*53e0*/  IADD3 R17, R17, c[0x0][0x180], RZ ;  /* 0x0000600011117a10 */ /* 0x000fe40007ffe0ff */
[----:B------:R-:W-:Y:S01]  /*53f0*/  ISETP.GT.U32.AND P2, PT, R29, R3, PT ;  /* 0x000000031d00720c */ /* 0x000fe20003f44070 */
[----:B------:R-:W-:Y:S01]  /*5400*/  IMAD R26, R26, 0x90, RZ ;  /* 0x000000901a1a7824 */ /* 0x000fe200078e02ff */
[----:B-1----:R-:W-:Y:S01]  /*5410*/  LOP3.LUT R14, R27, 0x20, R19, 0xf8, !PT ;  /* 0x000000201b0e7812 */ /* 0x002fe200078ef813 */
[----:B------:R-:W-:Y:S01]  /*5420*/  IMAD.SHL.U32 R19, R19, 0x2, RZ ;  /* 0x0000000213137824 */ /* 0x000fe200078e00ff */
[----:B------:R-:W-:Y:S01]  /*5430*/  SHF.R.S32.HI R18, RZ, 0x1f, R17 ;  /* 0x0000001fff127819 */ /* 0x000fe20000011411 */
[----:B------:R-:W3:Y:S03]  /*5440*/  LDL R27, [R1+0x21d4] ;  /* 0x0021d400011b7983 */ /* 0x000ee60000100800 */
[----:B------:R-:W-:-:S02]  /*5450*/  LOP3.LUT R14, R26, 0x30, R19, 0x78, !PT ;  /* 0x000000301a0e7812 */ /* 0x000fc400078e7813 */
[----:B------:R-:W-:Y:S01]  /*5460*/  LEA.HI R15, R18, R17, RZ, 0x6 ;  /* 0x00000011120f7211 */ /* 0x000fe200078f30ff */
[--C-:B------:R-:W-:Y:S01]  /*5470*/  @!P1 IMAD.IADD R7, R7, 0x1, -R29.reuse ;  /* 0x0000000107079824 */ /* 0x100fe200078e0a1d */
[----:B------:R-:W-:Y:S01]  /*5480*/  ISETP.GE.AND P1, PT, R0, RZ, PT ;  /* 0x000000ff0000720c */ /* 0x000fe20003f26270 */
[--C-:B------:R-:W-:Y:S01]  /*5490*/  @!P5 IMAD.IADD R6, R6, 0x1, -R29.reuse ;  /* 0x000000010606d824 */ /* 0x100fe200078e0a1d */
[----:B------:R-:W4:Y:S01]  /*54a0*/  LDL R26, [R1+0x22f8] ;  /* 0x0022f800011a7983 */ /* 0x000f220000100800 */
[----:B------:R-:W-:-:S03]  /*54b0*/  @!P2 IMAD.IADD R3, R3, 0x1, -R29 ;  /* 0x000000010303a824 */ /* 0x000fc600078e0a1d */
[----:B------:R-:W4:Y:S01]  /*54c0*/  LDL R0, [R1+0x22f4] ;  /* 0x0022f40001007983 */ /* 0x000f220000100800 */
[----:B--2---:R-:W-:-:S03]  /*54d0*/  ISETP.GE.AND P5, PT, R25, RZ, PT ;  /* 0x000000ff1900720c */ /* 0x004fc60003fa6270 */
[----:B------:R-:W2:Y:S04]  /*54e0*/  LDL R25, [R1+0x22ec] ;  /* 0x0022ec0001197983 */ /* 0x000ea80000100800 */
[----:B------:R-:W2:Y:S04]  /*54f0*/  LDL.LU R14, [R1+0xac] ;  /* 0x0000ac00010e7983 */ /* 0x000ea80000300800 */
[----:B------:R-:W4:Y:S01]  /*5500*/  LDL.LU R15, [R1+0xa8] ;  /* 0x0000a800010f7983 */ /* 0x000f220000300800 */
[----:B-----5:R-:W-:-:S03]  /*5510*/  ISETP.GE.AND P2, PT, R22, RZ, PT ;  /* 0x000000ff1600720c */ /* 0x020fc60003f46270 */
[----:B------:R-:W5:Y:S04]  /*5520*/  LDL.LU R22, [R1+0xa4] ;  /* 0x0000a40001167983 */ /* 0x000f680000300800 */
[----:B------:R-:W5:Y:S04]  /*5530*/  LDL.LU R16, [R1+0xa0] ;  /* 0x0000a00001107983 */ /* 0x000f680000300800 */
[----:B------:R-:W5:Y:S01]  /*5540*/  LDL.LU R17, [R1+0x9c] ;  /* 0x00009c0001117983 */ /* 0x000f620000300800 */
[C---:B------:R-:W-:Y:S02]  /*5550*/  ISETP.GT.U32.AND P4, PT, R29.reuse, R11, PT ;  /* 0x0000000b1d00720c */ /* 0x040fe40003f84070 */
[----:B------:R-:W-:-:S02]  /*5560*/  ISETP.GT.U32.AND P3, PT, R29, R2, PT ;  /* 0x000000021d00720c */ /* 0x000fc40003f64070 */
[----:B------:R-:W-:-:S09]  /*5570*/  ISETP.GT.U32.AND P0, PT, R29, R5, PT ;  /* 0x000000051d00720c */ /* 0x000fd20003f04070 */
[--C-:B------:R-:W-:Y:S01]  /*5580*/  @!P4 IMAD.IADD R11, R11, 0x1, -R29.reuse ;  /* 0x000000010b0bc824 */ /* 0x100fe200078e0a1d */
[C---:B------:R-:W-:Y:S01]  /*5590*/  ISETP.GT.U32.AND P4, PT, R29.reuse, R4, PT ;  /* 0x000000041d00720c */ /* 0x040fe20003f84070 */
[--C-:B------:R-:W-:Y:S01]  /*55a0*/  @!P3 IMAD.IADD R2, R2, 0x1, -R29.reuse ;  /* 0x000000010202b824 */ /* 0x100fe200078e0a1d */
[----:B------:R-:W-:Y:S01]  /*55b0*/  ISETP.GT.U32.AND P3, PT, R29, R8, PT ;  /* 0x000000081d00720c */ /* 0x000fe20003f64070 */
[----:B------:R-:W-:Y:S01]  /*55c0*/  @!P0 IMAD.IADD R5, R5, 0x1, -R29 ;  /* 0x0000000105058824 */ /* 0x000fe200078e0a1d */
[----:B------:R-:W-:-:S09]  /*55d0*/  ISETP.GT.U32.AND P0, PT, R29, R11, PT ;  /* 0x0000000b1d00720c */ /* 0x000fd20003f04070 */
[--C-:B------:R-:W-:Y:S01]  /*55e0*/  @!P4 IMAD.IADD R4, R4, 0x1, -R29.reuse ;  /* 0x000000010404c824 */ /* 0x100fe200078e0a1d */
[C---:B------:R-:W-:Y:S01]  /*55f0*/  ISETP.GT.U32.AND P4, PT, R29.reuse, R10, PT ;  /* 0x0000000a1d00720c */ /* 0x040fe20003f84070 */
[--C-:B------:R-:W-:Y:S01]  /*5600*/  @!P3 IMAD.IADD R8, R8, 0x1, -R29.reuse ;  /* 0x000000010808b824 */ /* 0x100fe200078e0a1d */
[C---:B------:R-:W-:Y:S02]  /*5610*/  ISETP.GT.U32.AND P3, PT, R29.reuse, R28, PT ;  /* 0x0000001c1d00720c */ /* 0x040fe40003f64070 */
[----:B------:R-:W-:Y:S01]  /*5620*/  ISETP.GT.U32.AND P6, PT, R29, R13, PT ;  /* 0x0000000d1d00720c */ /* 0x000fe20003fc4070 */
[----:B------:R-:W-:Y:S01]  /*5630*/  @!P0 IMAD.IADD R11, R11, 0x1, -R29 ;  /* 0x000000010b0b8824 */ /* 0x000fe200078e0a1d */
[----:B------:R-:W-:-:S07]  /*5640*/  ISETP.GT.U32.AND P0, PT, R29, R5, PT ;  /* 0x000000051d00720c */ /* 0x000fce0003f04070 */
[--C-:B------:R-:W-:Y:S01]  /*5650*/  @!P4 IMAD.IADD R10, R10, 0x1, -R29.reuse ;  /* 0x000000010a0ac824 */ /* 0x100fe200078e0a1d */
[----:B------:R-:W-:Y:S01]  /*5660*/  ISETP.GT.U32.AND P4, PT, R29, R4, PT ;  /* 0x000000041d00720c */ /* 0x000fe20003f84070 */
[--C-:B------:R-:W-:Y:S01]  /*5670*/  @!P3 IMAD.IADD R28, R28, 0x1, -R29.reuse ;  /* 0x000000011c1cb824 */ /* 0x100fe200078e0a1d */
[----:B------:R-:W-:Y:S01]  /*5680*/  ISETP.GE.AND P3, PT, R21, RZ, PT ;  /* 0x000000ff1500720c */ /* 0x000fe20003f66270 */
[--C-:B------:R-:W-:Y:S01]  /*5690*/  @!P6 IMAD.IADD R13, R13, 0x1, -R29.reuse ;  /* 0x000000010d0de824 */ /* 0x100fe200078e0a1d */
[----:B------:R-:W-:Y:S01]  /*56a0*/  ISETP.GT.U32.AND P6, PT, R29, R2, PT ;  /* 0x000000021d00720c */ /* 0x000fe20003fc4070 */
[----:B------:R-:W-:Y:S01]  /*56b0*/  @!P0 IMAD.IADD R5, R5, 0x1, -R29 ;  /* 0x0000000105058824 */ /* 0x000fe200078e0a1d */
[----:B---3--:R-:W-:-:S07]  /*56c0*/  ISETP.GE.AND P0, PT, R23, RZ, PT ;  /* 0x000000ff1700720c */ /* 0x008fce0003f06270 */
[--C-:B------:R-:W-:Y:S01]  /*56d0*/  @!P4 IMAD.IADD R4, R4, 0x1, -R29.reuse ;  /* 0x000000010404c824 */ /* 0x100fe200078e0a1d */
[----:B------:R-:W-:Y:S02]  /*56e0*/  ISETP.GE.AND P4, PT, R20, RZ, PT ;  /* 0x000000ff1400720c */ /* 0x000fe40003f86270 */
[----:B------:R-:W3:Y:S01]  /*56f0*/  LDL R20, [R1+0x22e8] ;  /* 0x0022e80001147983 */ /* 0x000ee20000100800 */
[----:B------:R-:W-:Y:S02]  /*5700*/  @!P6 IMAD.IADD R2, R2, 0x1, -R29 ;  /* 0x000000010202e824 */ /* 0x000fe400078e0a1d */
[----:B--2---:R-:W-:Y:S01]  /*5710*/  @!P1 IMAD.MOV R14, RZ, RZ, -R14 ;  /* 0x000000ffff0e9224 */ /* 0x004fe200078e0a0e */
[----:B----4-:R-:W-:Y:S02]  /*5720*/  ISETP.GE.AND P1, PT, R24, RZ, PT ;  /* 0x000000ff1800720c */ /* 0x010fe40003f26270 */
[----:B------:R-:W2:Y:S01]  /*5730*/  LDL R24, [R1+0x22f0] ;  /* 0x0022f00001187983 */ /* 0x000ea20000100800 */
[----:B------:R-:W-:Y:S01]  /*5740*/  @!P5 IMAD.MOV R15, RZ, RZ, -R15 ;  /* 0x000000ffff0fd224 */ /* 0x000fe200078e0a0f */
[----:B------:R-:W-:-:S02]  /*5750*/  ISETP.GE.AND P5, PT, R27, RZ, PT ;  /* 0x000000ff1b00720c */ /* 0x000fc40003fa6270 */
[----:B------:R-:W4:Y:S01]  /*5760*/  LDL R27, [R1+0x22e4] ;  /* 0x0022e400011b7983 */ /* 0x000f220000100800 */
[----:B-----5:R-:W-:Y:S01]  /*5770*/  @!P3 IMAD.MOV R16, RZ, RZ, -R16 ;  /* 0x000000ffff10b224 */ /* 0x020fe200078e0a10 */
[----:B------:R-:W-:Y:S02]  /*5780*/  ISETP.GE.AND P3, PT, R26, RZ, PT ;  /* 0x000000ff1a00720c */ /* 0x000fe40003f66270 */
[----:B------:R-:W5:Y:S01]  /*5790*/  LDL R26, [R1+0x22e0] ;  /* 0x0022e000011a7983 */ /* 0x000f620000100800 */
[----:B------:R-:W-:-:S03]  /*57a0*/  @!P2 IMAD.MOV R17, RZ, RZ, -R17 ;  /* 0x000000ffff11a224 */ /* 0x000fc600078e0a11 */
[----:B------:R-:W2:Y:S01]  /*57b0*/  LDL.LU R23, [R1+0x98] ;  /* 0x0000980001177983 */ /* 0x000ea20000300800 */
[----:B------:R-:W-:-:S03]  /*57c0*/  ISETP.GE.AND P2, PT, R0, RZ, PT ;  /* 0x000000ff0000720c */ /* 0x000fc60003f46270 */
[----:B------:R-:W3:Y:S04]  /*57d0*/  LDL R0, [R1+0x22dc] ;  /* 0x0022dc0001007983 */ /* 0x000ee80000100800 */
[----:B------:R-:W3:Y:S04]  /*57e0*/  LDL.LU R19, [R1+0x94] ;  /* 0x0000940001137983 */ /* 0x000ee80000300800 */
[----:B------:R-:W4:Y:S01]  /*57f0*/  LDL.LU R29, [R1+0x90] ;  /* 0x00009000011d7983 */ /* 0x000f220000300800 */
[----:B------:R-:W-:Y:S01]  /*5800*/  @!P4 IMAD.MOV R22, RZ, RZ, -R22 ;  /* 0x000000ffff16c224 */ /* 0x000fe200078e0a16 */
[----:B------:R-:W-:-:S02]  /*5810*/  ISETP.NE.AND P4, PT, RZ, c[0x0][0x178], PT ;  /* 0x00005e00ff007a0c */ /* 0x000fc40003f85270 */
[----:B------:R-:W-:Y:S01]  /*5820*/  LOP3.LUT R18, RZ, c[0x0][0x178], RZ, 0x33, !PT ;  /* 0x00005e00ff127a12 */ /* 0x000fe200078e33ff */
[----:B------:R-:W5:Y:S03]  /*5830*/  LDL R21, [R1+0x22d8] ;  /* 0x0022d80001157983 */ /* 0x000f660000100800 */
[C---:B------:R-:W-:Y:S02]  /*5840*/  SEL R14, R18.reuse, R14, !P4 ;  /* 0x0000000e120e7207 */ /* 0x040fe40006000000 */
[C---:B------:R-:W-:Y:S02]  /*5850*/  SEL R15, R18.reuse, R15, !P4 ;  /* 0x0000000f120f7207 */ /* 0x040fe40006000000 */
[C---:B------:R-:W-:Y:S02]  /*5860*/  SEL R22, R18.reuse, R22, !P4 ;  /* 0x0000001612167207 */ /* 0x040fe40006000000 */
[----:B------:R-:W-:-:S02]  /*5870*/  SEL R16, R18, R16, !P4 ;  /* 0x0000001012107207 */ /* 0x000fc40006000000 */
[C---:B------:R-:W-:Y:S01]  /*5880*/  SEL R17, R18.reuse, R17, !P4 ;  /* 0x0000001112117207 */ /* 0x040fe20006000000 */
[----:B--2---:R-:W-:Y:S01]  /*5890*/  @!P0 IMAD.MOV R23, RZ, RZ, -R23 ;  /* 0x000000ffff178224 */ /* 0x004fe200078e0a17 */
[----:B------:R-:W-:Y:S02]  /*58a0*/  ISETP.GE.AND P0, PT, R25, RZ, PT ;  /* 0x000000ff1900720c */ /* 0x000fe40003f06270 */
[----:B------:R-:W2:Y:S04]  /*58b0*/  LDL R25, [R1+0x22d4] ;  /* 0x0022d40001197983 */ /* 0x000ea80000100800 */
[----:B------:R0:W-:Y:S01]  /*58c0*/  STL [R1+0xd8], R14 ;  /* 0x0000d80e01007387 */ /* 0x0001e20000100800 */
[----:B---3--:R-:W-:Y:S01]  /*58d0*/  @!P1 IMAD.MOV R19, RZ, RZ, -R19 ;  /* 0x000000ffff139224 */ /* 0x008fe200078e0a13 */
[C---:B------:R-:W-:Y:S01]  /*58e0*/  SEL R23, R18.reuse, R23, !P4 ;  /* 0x0000001712177207 */ /* 0x040fe20006000000 */
[----:B----4-:R-:W-:Y:S01]  /*58f0*/  @!P5 IMAD.MOV R29, RZ, RZ, -R29 ;  /* 0x000000ffff1dd224 */ /* 0x010fe200078e0a1d */
[----:B0-----:R-:W3:Y:S04]  /*5900*/  LDL.LU R14, [R1+0x2444] ;  /* 0x00244400010e7983 */ /* 0x001ee80000300800 */
[----:B------:R0:W-:Y:S01]  /*5910*/  STL [R1+0xdc], R15 ;  /* 0x0000dc0f01007387 */ /* 0x0001e20000100800 */
[----:B------:R-:W-:-:S02]  /*5920*/  SEL R19, R18, R19, !P4 ;  /* 0x0000001312137207 */ /* 0x000fc40006000000 */
[----:B------:R-:W-:Y:S01]  /*5930*/  SEL R18, R18, R29, !P4 ;  /* 0x0000001d12127207 */ /* 0x000fe20006000000 */
[----:B0-----:R-:W4:Y:S04]  /*5940*/  LDL.LU R15, [R1+0x2440] ;  /* 0x00244000010f7983 */ /* 0x001f280000300800 */
[----:B------:R0:W-:Y:S01]  /*5950*/  STL [R1+0xd4], R22 ;  /* 0x0000d41601007387 */ /* 0x0001e20000100800 */
[----:B------:R-:W-:-:S03]  /*5960*/  ISETP.GE.AND P5, PT, R24, RZ, PT ;  /* 0x000000ff1800720c */ /* 0x000fc60003fa6270 */
[----:B0-----:R-:W2:Y:S04]  /*5970*/  LDL R22, [R1+0x22d0] ;  /* 0x0022d00001167983 */ /* 0x001ea80000100800 */
[----:B------:R0:W-:Y:S04]  /*5980*/  STL [R1+0xd0], R16 ;  /* 0x0000d01001007387 */ /* 0x0001e80000100800 */
[----:B0-----:R-:W2:Y:S04]  /*5990*/  LDL.LU R16, [R1+0x243c] ;  /* 0x00243c0001107983 */ /* 0x001ea80000300800 */
[----:B------:R0:W-:Y:S04]  /*59a0*/  STL [R1+0xcc], R17 ;  /* 0x0000cc1101007387 */ /* 0x0001e80000100800 */
[----:B0-----:R-:W2:Y:S04]  /*59b0*/  LDL.LU R17, [R1+0x2438] ;  /* 0x0024380001117983 */ /* 0x001ea80000300800 */
[----:B------:R0:W-:Y:S04]  /*59c0*/  STL [R1+0xc8], R23 ;  /* 0x0000c81701007387 */ /* 0x0001e80000100800 */
[----:B0-----:R-:W2:Y:S04]  /*59d0*/  LDL R23, [R1+0x22cc] ;  /* 0x0022cc0001177983 */ /* 0x001ea80000100800 */
[----:B------:R-:W-:Y:S04]  /*59e0*/  STL [R1+0xc4], R19 ;  /* 0x0000c41301007387 */ /* 0x000fe80000100800 */
[----:B------:R-:W2:Y:S04]  /*59f0*/  LDL R24, [R1+0x22c8] ;  /* 0x0022c80001187983 */ /* 0x000ea80000100800 */
[----:B------:R0:W-:Y:S04]  /*5a00*/  STL [R1+0xc0], R18 ;  /* 0x0000c01201007387 */ /* 0x0001e80000100800 */
[----:B0-----:R-:W2:Y:S01]  /*5a10*/  LDL.LU R18, [R1+0x8c] ;  /* 0x00008c0001127983 */ /* 0x001ea20000300800 */
[----:B------:R-:W-:-:S03]  /*5a20*/  ISETP.GE.AND P4, PT, R27, RZ, PT ;  /* 0x000000ff1b00720c */ /* 0x000fc60003f86270 */
[----:B------:R-:W3:Y:S04]  /*5a30*/  LDL R27, [R1+0x22c4] ;  /* 0x0022c400011b7983 */ /* 0x000ee80000100800 */
[----:B------:R-:W3:Y:S01]  /*5a40*/  LDL.LU R19, [R1+0x88] ;  /* 0x0000880001137983 */ /* 0x000ee20000300800 */
[----:B--2---:R-:W-:Y:S01]  /*5a50*/  @!P3 IMAD.MOV R18, RZ, RZ, -R18 ;  /* 0x000000ffff12b224 */ /* 0x004fe200078e0a12 */
[----:B-----5:R-:W-:Y:S02]  /*5a60*/  ISETP.GE.AND P3, PT, R26, RZ, PT ;  /* 0x000000ff1a00720c */ /* 0x020fe40003f66270 */
[----:B------:R-:W2:Y:S04]  /*5a70*/  LDL R26, [R1+0x22c0] ;  /* 0x0022c000011a7983 */ /* 0x000ea80000100800 */
[----:B------:R0:W-:Y:S04]  /*5a80*/  STL [R1+0x8c], R18 ;  /* 0x00008c1201007387 */ /* 0x0001e80000100800 */
[----:B0-----:R-:W5:Y:S01]  /*5a90*/  LDL.LU R18, [R1+0x84] ;  /* 0x0000840001127983 */ /* 0x001f620000300800 */
[----:B---3--:R-:W-:Y:S01]  /*5aa0*/  @!P2 IMAD.MOV R19, RZ, RZ, -R19 ;  /* 0x000000ffff13a224 */ /* 0x008fe200078e0a13 */
[----:B------:R-:W-:-:S02]  /*5ab0*/  ISETP.GE.AND P2, PT, R0, RZ, PT ;  /* 0x000000ff0000720c */ /* 0x000fc40003f46270 */
[----:B------:R-:W3:Y:S04]  /*5ac0*/  LDL R0, [R1+0x22bc] ;  /* 0x0022bc0001007983 */ /* 0x000ee80000100800 */
[----:B------:R0:W-:Y:S04]  /*5ad0*/  STL [R1+0x88], R19 ;  /* 0x0000881301007387 */ /* 0x0001e80000100800 */
[----:B0-----:R-:W2:Y:S01]  /*5ae0*/  LDL.LU R19, [R1+0x80] ;  /* 0x0000800001137983 */ /* 0x001ea20000300800 */
[----:B-----5:R-:W-:Y:S01]  /*5af0*/  @!P0 IMAD.MOV R18, RZ, RZ, -R18 ;  /* 0x000000ffff128224 */ /* 0x020fe200078e0a12 */
[----:B------:R-:W-:-:S02]  /*5b00*/  ISETP.GE.AND P0, PT, R21, RZ, PT ;  /* 0x000000ff1500720c */ /* 0x000fc40003f06270 */
[----:B------:R-:W5:Y:S04]  /*5b10*/  LDL R21, [R1+0x22b8] ;  /* 0x0022b80001157983 */ /* 0x000f680000100800 */
[----:B------:R0:W-:Y:S04]  /*5b20*/  STL [R1+0x84], R18 ;  /* 0x0000841201007387 */ /* 0x0001e80000100800 */
[----:B0-----:R-:W3:Y:S01]  /*5b30*/  LDL.LU R18, [R1+0x7c] ;  /* 0x00007c0001127983 */ /* 0x001ee20000300800 */
[----:B------:R-:W-:Y:S01]  /*5b40*/  ISETP.GE.AND P1, PT, R20, RZ, PT ;  /* 0x000000ff1400720c */ /* 0x000fe20003f26270 */
[----:B--2---:R-:W-:Y:S01]  /*5b50*/  @!P5 IMAD.MOV R19, RZ, RZ, -R19 ;  /* 0x000000ffff13d224 */ /* 0x004fe200078e0a13 */
[----:B------:R-:W-:-:S02]  /*5b60*/  ISETP.GE.AND P5, PT, R25, RZ, PT ;  /* 0x000000ff1900720c */ /* 0x000fc40003fa6270 */
[----:B------:R-:W2:Y:S04]  /*5b70*/  LDL R25, [R1+0x22b4] ;  /* 0x0022b40001197983 */ /* 0x000ea80000100800 */
[----:B------:R0:W-:Y:S04]  /*5b80*/  STL [R1+0x80], R19 ;  /* 0x0000801301007387 */ /* 0x0001e80000100800 */
[----:B0-----:R-:W2:Y:S01]  /*5b90*/  LDL.LU R19, [R1+0x78] ;  /* 0x0000780001137983 */ /* 0x001ea20000300800 */
[----:B---3--:R-:W-:Y:S01]  /*5ba0*/  @!P1 IMAD.MOV R18, RZ, RZ, -R18 ;  /* 0x000000ffff129224 */ /* 0x008fe200078e0a12 */
[----:B------:R-:W-:-:S02]  /*5bb0*/  ISETP.GE.AND P1, PT, R22, RZ, PT ;  /* 0x000000ff1600720c */ /* 0x000fc40003f26270 */
[----:B------:R-:W3:Y:S04]  /*5bc0*/  LDL R22, [R1+0x22b0] ;  /* 0x0022b00001167983 */ /* 0x000ee80000100800 */
[----:B------:R0:W-:Y:S04]  /*5bd0*/  STL [R1+0x7c], R18 ;  /* 0x00007c1201007387 */ /* 0x0001e80000100800 */
[----:B0-----:R-:W3:Y:S01]  /*5be0*/  LDL.LU R18, [R1+0x74] ;  /* 0x0000740001127983 */ /* 0x001ee20000300800 */
        /* <DEDUP_REMOVED lines=26> */
[----:B-----5:R-:W-:-:S02]  /*5d90*/  ISETP.GE.AND P1, PT, R21, RZ, PT ;  /* 0x000000ff1500720c */ /* 0x020fc40003f26270 */
[----:B------:R-:W3:Y:S04]  /*5da0*/  LDL R21, [R1+0x2298] ;  /* 0x0022980001157983 */ /* 0x000ee80000100800 */
[----:B------:R0:W-:Y:S04]  /*5db0*/  STL [R1+0x64], R18 ;  /* 0x0000641201007387 */ /* 0x0001e80000100800 */
[----:B0-----:R-:W5:Y:S01]  /*5dc0*/  LDL.LU R18, [R1+0x5c] ;  /* 0x00005c0001127983 */ /* 0x001f620000300800 */
[----:B--2---:R-:W-:Y:S01]  /*5dd0*/  @!P4 IMAD.MOV R19, RZ, RZ, -R19 ;  /* 0x000000ffff13c224 */ /* 0x004fe200078e0a13 */
[----:B------:R-:W-:-:S02]  /*5de0*/  ISETP.GE.AND P4, PT, R25, RZ, PT ;  /* 0x000000ff1900720c */ /* 0x000fc40003f86270 */
[----:B------:R-:W2:Y:S04]  /*5df0*/  LDL R25, [R1+0x2294] ;  /* 0x0022940001197983 */ /* 0x000ea80000100800 */
[----:B------:R0:W-:Y:S04]  /*5e00*/  STL [R1+0x60], R19 ;  /* 0x0000601301007387 */ /* 0x0001e80000100800 */
[----:B0-----:R-:W2:Y:S01]  /*5e10*/  LDL.LU R19, [R1+0x58] ;  /* 0x0000580001137983 */ /* 0x001ea20000300800 */
[----:B-----5:R-:W-:Y:S01]  /*5e20*/  @!P3 IMAD.MOV R18, RZ, RZ, -R18 ;  /* 0x000000ffff12b224 */ /* 0x020fe200078e0a12 */
[----:B------:R-:W-:-:S02]  /*5e30*/  ISETP.GE.AND P3, PT, R22, RZ, PT ;  /* 0x000000ff1600720c */ /* 0x000fc40003f66270 */
[----:B------:R-:W5:Y:S04]  /*5e40*/  LDL R22, [R1+0x2290] ;  /* 0x0022900001167983 */ /* 0x000f680000100800 */
        /* <DEDUP_REMOVED lines=13> */
[----:B------:R-:W-:-:S04]  /*5f20*/  ISETP.GE.AND P5, PT, R27, RZ, PT ;  /* 0x000000ff1b00720c */ /* 0x000fc80003fa6270 */
[----:B------:R0:W-:Y:S04]  /*5f30*/  STL [R1+0x50], R19 ;  /* 0x0000501301007387 */ /* 0x0001e80000100800 */
[----:B0-----:R-:W2:Y:S04]  /*5f40*/  LDL.LU R19, [R1+0x48] ;  /* 0x0000480001137983 */ /* 0x001ea80000300800 */
[----:B------:R-:W4:Y:S01]  /*5f50*/  LDL R27, [R1+0x2284] ;  /* 0x00228400011b7983 */ /* 0x000f220000100800 */
[----:B---3--:R-:W-:-:S05]  /*5f60*/  @!P1 IMAD.MOV R18, RZ, RZ, -R18 ;  /* 0x000000ffff129224 */ /* 0x008fca00078e0a12 */
[----:B------:R0:W-:Y:S04]  /*5f70*/  STL [R1+0x4c], R18 ;  /* 0x00004c1201007387 */ /* 0x0001e80000100800 */
[----:B0-----:R-:W3:Y:S01]  /*5f80*/  LDL.LU R18, [R1+0x44] ;  /* 0x0000440001127983 */ /* 0x001ee20000300800 */
[----:B--2---:R-:W-:Y:S01]  /*5f90*/  @!P4 IMAD.MOV R19, RZ, RZ, -R19 ;  /* 0x000000ffff13c224 */ /* 0x004fe200078e0a13 */
[----:B------:R-:W-:Y:S02]  /*5fa0*/  ISETP.GE.AND P1, PT, R26, RZ, PT ;  /* 0x000000ff1a00720c */ /* 0x000fe40003f26270 */
[----:B------:R-:W2:Y:S01]  /*5fb0*/  LDL R26, [R1+0x2280] ;  /* 0x00228000011a7983 */ /* 0x000ea20000100800 */
[----:B------:R-:W-:-:S03]  /*5fc0*/  ISETP.GE.AND P4, PT, R0, RZ, PT ;  /* 0x000000ff0000720c */ /* 0x000fc60003f86270 */
[----:B------:R-:W2:Y:S04]  /*5fd0*/  LDL.LU R0, [R1+0x40] ;  /* 0x0000400001007983 */ /* 0x000ea80000300800 */
[----:B------:R0:W-:Y:S04]  /*5fe0*/  STL [R1+0x48], R19 ;  /* 0x0000481301007387 */ /* 0x0001e80000100800 */
[----:B0-----:R-:W4:Y:S01]  /*5ff0*/  LDL R19, [R1+0x227c] ;  /* 0x00227c0001137983 */ /* 0x001f220000100800 */
[----:B---3--:R-:W-:-:S05]  /*6000*/  @!P3 IMAD.MOV R18, RZ, RZ, -R18 ;  /* 0x000000ffff12b224 */ /* 0x008fca00078e0a12 */
[----:B------:R0:W-:Y:S04]  /*6010*/  STL [R1+0x44], R18 ;  /* 0x0000441201007387 */ /* 0x0001e80000100800 */
[----:B0-----:R-:W3:Y:S01]  /*6020*/  LDL.LU R18, [R1+0x3c] ;  /* 0x00003c0001127983 */ /* 0x001ee20000300800 */
[----:B--2---:R-:W-:Y:S01]  /*6030*/  @!P2 IMAD.MOV R0, RZ, RZ, -R0 ;  /* 0x000000ffff00a224 */ /* 0x004fe200078e0a00 */
[----:B------:R-:W-:Y:S02]  /*6040*/  ISETP.GE.AND P3, PT, R21, RZ, PT ;  /* 0x000000ff1500720c */ /* 0x000fe40003f66270 */
[----:B------:R-:W-:Y:S02]  /*6050*/  ISETP.GE.AND P2, PT, R25, RZ, PT ;  /* 0x000000ff1900720c */ /* 0x000fe40003f46270 */
[----:B------:R0:W-:Y:S04]  /*6060*/  STL [R1+0x40], R0 ;  /* 0x0000400001007387 */ /* 0x0001e80000100800 */
[----:B0-----:R-:W2:Y:S04]  /*6070*/  LDL R0, [R1+0x2278] ;  /* 0x0022780001007983 */ /* 0x001ea80000100800 */
[----:B------:R-:W2:Y:S04]  /*6080*/  LDL.LU R21, [R1+0x38] ;  /* 0x0000380001157983 */ /* 0x000ea80000300800 */
[----:B------:R-:W4:Y:S01]  /*6090*/  LDL R25, [R1+0x2274] ;  /* 0x0022740001197983 */ /* 0x000f220000100800 */
[----:B---3--:R-:W-:-:S05]  /*60a0*/  @!P0 IMAD.MOV R18, RZ, RZ, -R18 ;  /* 0x000000ffff128224 */ /* 0x008fca00078e0a12 */
[----:B------:R0:W-:Y:S04]  /*60b0*/  STL [R1+0x3c], R18 ;  /* 0x00003c1201007387 */ /* 0x0001e80000100800 */
[----:B0-----:R-:W3:Y:S01]  /*60c0*/  LDL.LU R18, [R1+0x34] ;  /* 0x0000340001127983 */ /* 0x001ee20000300800 */
[----:B--2---:R-:W-:-:S03]  /*60d0*/  @!P5 IMAD.MOV R21, RZ, RZ, -R21 ;  /* 0x000000ffff15d224 */ /* 0x004fc600078e0a15 */
[----:B------:R-:W2:Y:S01]  /*60e0*/  LDL R20, [R1+0x2270] ;  /* 0x0022700001147983 */ /* 0x000ea20000100800 */
[----:B------:R-:W-:-:S03]  /*60f0*/  ISETP.GE.AND P5, PT, R23, RZ, PT ;  /* 0x000000ff1700720c */ /* 0x000fc60003fa6270 */
[----:B------:R-:W2:Y:S01]  /*6100*/  LDL.LU R23, [R1+0x30] ;  /* 0x0000300001177983 */ /* 0x000ea20000300800 */
[----:B-----5:R-:W-:-:S03]  /*6110*/  ISETP.GE.AND P0, PT, R22, RZ, PT ;  /* 0x000000ff1600720c */ /* 0x020fc60003f06270 */
[----:B------:R0:W-:Y:S04]  /*6120*/  STL [R1+0x38], R21 ;  /* 0x0000381501007387 */ /* 0x0001e80000100800 */
[----:B------:R-:W5:Y:S04]  /*6130*/  LDL R22, [R1+0x2268] ;  /* 0x0022680001167983 */ /* 0x000f680000100800 */
[----:B0-----:R-:W5:Y:S01]  /*6140*/  LDL R21, [R1+0x226c] ;  /* 0x00226c0001157983 */ /* 0x001f620000100800 */
[----:B---3--:R-:W-:-:S05]  /*6150*/  @!P1 IMAD.MOV R18, RZ, RZ, -R18 ;  /* 0x000000ffff129224 */ /* 0x008fca00078e0a12 */
[----:B------:R0:W-:Y:S04]  /*6160*/  STL [R1+0x34], R18 ;  /* 0x0000341201007387 */ /* 0x0001e80000100800 */
[----:B0-----:R-:W3:Y:S01]  /*6170*/  LDL.LU R18, [R1+0x2c] ;  /* 0x00002c0001127983 */ /* 0x001ee20000300800 */
[----:B--2---:R-:W-:Y:S01]  /*6180*/  @!P4 IMAD.MOV R23, RZ, RZ, -R23 ;  /* 0x000000ffff17c224 */ /* 0x004fe200078e0a17 */
[----:B----4-:R-:W-:-:S04]  /*6190*/  ISETP.GE.AND P4, PT, R27, RZ, PT ;  /* 0x000000ff1b00720c */ /* 0x010fc80003f86270 */
[----:B------:R0:W-:Y:S01]  /*61a0*/  STL [R1+0x30], R23 ;  /* 0x0000301701007387 */ /* 0x0001e20000100800 */
[----:B------:R-:W-:-:S03]  /*61b0*/  ISETP.GE.AND P1, PT, R24, RZ, PT ;  /* 0x000000ff1800720c */ /* 0x000fc60003f26270 */
[----:B0-----:R-:W2:Y:S04]  /*61c0*/  LDL R23, [R1+0x2264] ;  /* 0x0022640001177983 */ /* 0x001ea80000100800 */
[----:B------:R-:W4:Y:S04]  /*61d0*/  LDL.LU R27, [R1+0x28] ;  /* 0x00002800011b7983 */ /* 0x000f280000300800 */
[----:B------:R-:W2:Y:S01]  /*61e0*/  LDL R24, [R1+0x2260] ;  /* 0x0022600001187983 */ /* 0x000ea20000100800 */
[----:B---3--:R-:W-:Y:S01]  /*61f0*/  @!P3 IMAD.MOV R18, RZ, RZ, -R18 ;  /* 0x000000ffff12b224 */ /* 0x008fe200078e0a12 */
[----:B------:R-:W-:-:S02]  /*6200*/  ISETP.GE.AND P3, PT, R26, RZ, PT ;  /* 0x000000ff1a00720c */ /* 0x000fc40003f66270 */
[----:B------:R-:W3:Y:S04]  /*6210*/  LDL R26, [R1+0x225c] ;  /* 0x00225c00011a7983 */ /* 0x000ee80000100800 */
[----:B------:R0:W-:Y:S04]  /*6220*/  STL [R1+0x2c], R18 ;  /* 0x00002c1201007387 */ /* 0x0001e80000100800 */
[----:B0-----:R-:W2:Y:S01]  /*6230*/  LDL.LU R18, [R1+0x24] ;  /* 0x0000240001127983 */ /* 0x001ea20000300800 */
[----:B----4-:R-:W-:Y:S01]  /*6240*/  @!P2 IMAD.MOV R27, RZ, RZ, -R27 ;  /* 0x000000ffff1ba224 */ /* 0x010fe200078e0a1b */
[----:B------:R-:W-:-:S04]  /*6250*/  ISETP.GE.AND P2, PT, R19, RZ, PT ;  /* 0x000000ff1300720c */ /* 0x000fc80003f46270 */
[----:B------:R0:W-:Y:S04]  /*6260*/  STL [R1+0x28], R27 ;  /* 0x0000281b01007387 */ /* 0x0001e80000100800 */
[----:B0-----:R-:W4:Y:S04]  /*6270*/  LDL R27, [R1+0x2258] ;  /* 0x00225800011b7983 */ /* 0x001f280000100800 */
[----:B------:R-:W3:Y:S04]  /*6280*/  LDL.LU R19, [R1+0x20] ;  /* 0x0000200001137983 */ /* 0x000ee80000300800 */
[----:B------:R-:W4:Y:S01]  /*6290*/  LDL R29, [R1+0x2254] ;  /* 0x00225400011d7983 */ /* 0x000f220000100800 */
[----:B--2---:R-:W-:Y:S01]  /*62a0*/  @!P0 IMAD.MOV R18, RZ, RZ, -R18 ;  /* 0x000000ffff128224 */ /* 0x004fe200078e0a12 */
[----:B------:R-:W-:-:S04]  /*62b0*/  ISETP.GE.AND P0, PT, R0, RZ, PT ;  /* 0x000000ff0000720c */ /* 0x000fc80003f06270 */
[----:B------:R0:W-:Y:S04]  /*62c0*/  STL [R1+0x24], R18 ;  /* 0x0000241201007387 */ /* 0x0001e80000100800 */
[----:B0-----:R-:W2:Y:S04]  /*62d0*/  LDL.LU R18, [R1+0x2434] ;  /* 0x0024340001127983 */ /* 0x001ea80000300800 */
[----:B------:R-:W2:Y:S01]  /*62e0*/  LDL.LU R0, [R1+0x1c] ;  /* 0x00001c0001007983 */ /* 0x000ea20000300800 */
[----:B---3--:R-:W-:Y:S01]  /*62f0*/  @!P5 IMAD.MOV R19, RZ, RZ, -R19 ;  /* 0x000000ffff13d224 */ /* 0x008fe200078e0a13 */
[----:B------:R-:W-:-:S02]  /*6300*/  ISETP.GE.AND P5, PT, R25, RZ, PT ;  /* 0x000000ff1900720c */ /* 0x000fc40003fa6270 */
[----:B------:R-:W3:Y:S04]  /*6310*/  LDL R25, [R1+0x2250] ;  /* 0x0022500001197983 */ /* 0x000ee80000100800 */
[----:B------:R0:W-:Y:S04]  /*6320*/  STL [R1+0x20], R19 ;  /* 0x0000201301007387 */ /* 0x0001e80000100800 */
[----:B0-----:R-:W3:Y:S01]  /*6330*/  LDL.LU R19, [R1+0x18] ;  /* 0x0000180001137983 */ /* 0x001ee20000300800 */
[----:B--2---:R-:W-:-:S05]  /*6340*/  @!P1 IMAD.MOV R0, RZ, RZ, -R0 ;  /* 0x000000ffff009224 */ /* 0x004fca00078e0a00 */
[----:B------:R0:W-:Y:S04]  /*6350*/  STL [R1+0x1c], R0 ;  /* 0x00001c0001007387 */ /* 0x0001e80000100800 */
[----:B0-----:R-:W2:Y:S01]  /*6360*/  LDL.LU R0, [R1+0x2430] ;  /* 0x0024300001007983 */ /* 0x001ea20000300800 */
[----:B------:R-:W-:Y:S01]  /*6370*/  ISETP.GE.AND P1, PT, R20, RZ, PT ;  /* 0x000000ff1400720c */ /* 0x000fe20003f26270 */
[----:B---3--:R-:W-:Y:S01]  /*6380*/  @!P4 IMAD.MOV R19, RZ, RZ, -R19 ;  /* 0x000000ffff13c224 */ /* 0x008fe200078e0a13 */
[----:B-----5:R-:W-:Y:S01]  /*6390*/  ISETP.GE.AND P4, PT, R21, RZ, PT ;  /* 0x000000ff1500720c */ /* 0x020fe20003f86270 */
[----:B--2---:R-:W-:Y:S02]  /*63a0*/  IMAD.MOV.U32 R20, RZ, RZ, R0 ;  /* 0x000000ffff147224 */ /* 0x004fe400078e0000 */
[----:B------:R-:W2:Y:S02]  /*63b0*/  LDL R0, [R1+0x224c] ;  /* 0x00224c0001007983 */ /* 0x000ea40000100800 */
[----:B------:R-:W-:-:S02]  /*63c0*/  @!P3 IMAD.MOV R20, RZ, RZ, -R20 ;  /* 0x000000ffff14b224 */ /* 0x000fc400078e0a14 */
[----:B------:R0:W-:Y:S01]  /*63d0*/  STL [R1+0x18], R19 ;  /* 0x0000181301007387 */ /* 0x0001e20000100800 */
[----:B------:R-:W-:-:S03]  /*63e0*/  ISETP.GE.AND P3, PT, R22, RZ, PT ;  /* 0x000000ff1600720c */ /* 0x000fc60003f66270 */
[----:B0-----:R-:W3:Y:S04]  /*63f0*/  LDL.LU R19, [R1+0x242c] ;  /* 0x00242c0001137983 */ /* 0x001ee80000300800 */
[----:B------:R-:W5:Y:S04]  /*6400*/  LDL.LU R21, [R1+0x10] ;  /* 0x0000100001157983 */ /* 0x000f680000300800 */
[----:B------:R0:W-:Y:S04]  /*6410*/  STL [R1+0x14], R20 ;  /* 0x0000141401007387 */ /* 0x0001e80000100800 */
[----:B0-----:R-:W2:Y:S04]  /*6420*/  LDL.LU R20, [R1+0x2428] ;  /* 0x0024280001147983 */ /* 0x001ea80000300800 */
[----:B------:R-:W2:Y:S01]  /*6430*/  LDL.LU R22, [R1+0xc] ;  /* 0x00000c0001167983 */ /* 0x000ea20000300800 */
[----:B-----5:R-:W-:Y:S01]  /*6440*/  @!P2 IMAD.MOV R21, RZ, RZ, -R21 ;  /* 0x000000ffff15a224 */ /* 0x020fe200078e0a15 */
[----:B------:R-:W-:-:S04]  /*6450*/  ISETP.GE.AND P2, PT, R23, RZ, PT ;  /* 0x000000ff1700720c */ /* 0x000fc80003f46270 */
[----:B------:R0:W-:Y:S04]  /*6460*/  STL [R1+0x10], R21 ;  /* 0x0000101501007387 */ /* 0x0001e80000100800 */
[----:B0-----:R-:W5:Y:S01]  /*6470*/  LDL.LU R21, [R1+0x2424] ;  /* 0x0024240001157983 */ /* 0x001f620000300800 */
[----:B--2---:R-:W-:-:S03]  /*6480*/  @!P0 IMAD.MOV R22, RZ, RZ, -R22 ;  /* 0x000000ffff168224 */ /* 0x004fc600078e0a16 */
[----:B------:R-:W2:Y:S01]  /*6490*/  LDL.LU R23, [R1+0x8] ;  /* 0x0000080001177983 */ /* 0x000ea20000300800 */
[----:B------:R-:W-:-:S03]  /*64a0*/  ISETP.GE.AND P0, PT, R24, RZ, PT ;  /* 0x000000ff1800720c */ /* 0x000fc60003f06270 */
[----:B------:R0:W-:Y:S04]  /*64b0*/  STL [R1+0xc], R22 ;  /* 0x00000c1601007387 */ /* 0x0001e80000100800 */
[----:B0-----:R-:W3:Y:S04]  /*64c0*/  LDL.LU R22, [R1+0x2420] ;  /* 0x0024200001167983 */ /* 0x001ee80000300800 */
[----:B------:R-:W3:Y:S01]  /*64d0*/  LDL.LU R24, [R1+0x4] ;  /* 0x0000040001187983 */ /* 0x000ee20000300800 */
[----:B--2---:R-:W-:Y:S01]  /*64e0*/  @!P5 IMAD.MOV R23, RZ, RZ, -R23 ;  /* 0x000000ffff17d224 */ /* 0x004fe200078e0a17 */
[----:B------:R-:W-:-:S04]  /*64f0*/  ISETP.GE.AND P5, PT, R26, RZ, PT ;  /* 0x000000ff1a00720c */ /* 0x000fc80003fa6270 */
[----:B------:R0:W-:Y:S04]  /*6500*/  STL [R1+0x8], R23 ;  /* 0x0000081701007387 */ /* 0x0001e80000100800 */
[----:B0-----:R-:W2:Y:S01]  /*6510*/  LDL.LU R23, [R1+0x241c] ;  /* 0x00241c0001177983 */ /* 0x001ea20000300800 */
[----:B---3--:R-:W-:-:S03]  /*6520*/  @!P1 IMAD.MOV R24, RZ, RZ, -R24 ;  /* 0x000000ffff189224 */ /* 0x008fc600078e0a18 */
[----:B------:R-:W3:Y:S01]  /*6530*/  LDL.LU R26, [R1] ;  /* 0x00000000011a7983 */ /* 0x000ee20000300800 */
[----:B----4-:R-:W-:-:S03]  /*6540*/  ISETP.GE.AND P1, PT, R27, RZ, PT ;  /* 0x000000ff1b00720c */ /* 0x010fc60003f26270 */
[----:B------:R0:W-:Y:S04]  /*6550*/  STL [R1+0x4], R24 ;  /* 0x0000041801007387 */ /* 0x0001e80000100800 */
[----:B0-----:R-:W4:Y:S04]  /*6560*/  LDL.LU R24, [R1+0x2418] ;  /* 0x0024180001187983 */ /* 0x001f280000300800 */
[----:B------:R-:W2:Y:S01]  /*6570*/  LDL.LU R27, [R1+0x2414] ;  /* 0x00241400011b7983 */ /* 0x000ea20000300800 */
[----:B---3--:R-:W-:Y:S01]  /*6580*/  @!P4 IMAD.MOV R26, RZ, RZ, -R26 ;  /* 0x000000ffff1ac224 */ /* 0x008fe200078e0a1a */
[----:B------:R-:W-:-:S04]  /*6590*/  ISETP.GE.AND P4, PT, R29, RZ, PT ;  /* 0x000000ff1d00720c */ /* 0x000fc80003f86270 */
[----:B------:R0:W-:Y:S04]  /*65a0*/  STL [R1], R26 ;  /* 0x0000001a01007387 */ /* 0x0001e80000100800 */
[----:B0-----:R-:W3:Y:S01]  /*65b0*/  LDL.LU R26, [R1+0x2410] ;  /* 0x00241000011a7983 */ /* 0x001ee20000300800 */
[----:B--2---:R-:W-:-:S03]  /*65c0*/  @!P3 IMAD.MOV R27, RZ, RZ, -R27 ;  /* 0x000000ffff1bb224 */ /* 0x004fc600078e0a1b */
[----:B------:R-:W2:Y:S01]  /*65d0*/  LDL R29, [R1+0x2238] ;  /* 0x00223800011d7983 */ /* 0x000ea20000100800 */
[----:B------:R-:W-:-:S03]  /*65e0*/  ISETP.GE.AND P3, PT, R25, RZ, PT ;  /* 0x000000ff1900720c */ /* 0x000fc60003f66270 */
[----:B------:R0:W-:Y:S04]  /*65f0*/  STL [R1+0x238c], R27 ;  /* 0x00238c1b01007387 */ /* 0x0001e80000100800 */
[----:B0-----:R-:W2:Y:S04]  /*6600*/  LDL R27, [R1+0x2240] ;  /* 0x00224000011b7983 */ /* 0x001ea80000100800 */
[----:B------:R-:W2:Y:S01]  /*6610*/  LDL.LU R25, [R1+0x240c] ;  /* 0x00240c0001197983 */ /* 0x000ea20000300800 */
[----:B---3--:R-:W-:Y:S01]  /*6620*/  @!P2 IMAD.MOV R26, RZ, RZ, -R26 ;  /* 0x000000ffff1aa224 */ /* 0x008fe200078e0a1a */
[----:B------:R-:W-:-:S04]  /*6630*/  ISETP.GE.AND P2, PT, R0, RZ, PT ;  /* 0x000000ff0000720c */ /* 0x000fc80003f46270 */
[----:B------:R0:W-:Y:S04]  /*6640*/  STL [R1+0x2390], R26 ;  /* 0x0023901a01007387 */ /* 0x0001e80000100800 */
[----:B0-----:R-:W3:Y:S04]  /*6650*/  LDL R26, [R1+0x2244] ;  /* 0x00224400011a7983 */ /* 0x001ee80000100800 */
[----:B------:R-:W5:Y:S01]  /*6660*/  LDL.LU R0, [R1+0x2408] ;  /* 0x0024080001007983 */ /* 0x000f620000300800 */
[----:B--2---:R-:W-:-:S05]  /*6670*/  @!P0 IMAD.MOV R25, RZ, RZ, -R25 ;  /* 0x000000ffff198224 */ /* 0x004fca00078e0a19 */
[----:B------:R0:W-:Y:S04]  /*6680*/  STL [R1+0x2394], R25 ;  /* 0x0023941901007387 */ /* 0x0001e80000100800 */
[----:B0-----:R-:W2:Y:S01]  /*6690*/  LDL R25, [R1+0x2248] ;  /* 0x0022480001197983 */ /* 0x001ea20000100800 */
[----:B----4-:R-:W-:Y:S02]  /*66a0*/  @!P5 IMAD.MOV R24, RZ, RZ, -R24 ;  /* 0x000000ffff18d224 */ /* 0x010fe400078e0a18 */
[----:B------:R-:W-:Y:S02]  /*66b0*/  @!P1 IMAD.MOV R23, RZ, RZ, -R23 ;  /* 0x000000ffff179224 */ /* 0x000fe400078e0a17 */
[----:B------:R-:W-:Y:S01]  /*66c0*/  @!P4 IMAD.MOV R22, RZ, RZ, -R22 ;  /* 0x000000ffff16c224 */ /* 0x000fe200078e0a16 */
[----:B------:R-:W-:-:S02]  /*66d0*/  ISETP.GE.AND P1, PT, R27, RZ, PT ;  /* 0x000000ff1b00720c */ /* 0x000fc40003f26270 */
[----:B---3--:R-:W-:Y:S02]  /*66e0*/  ISETP.GE.AND P5, PT, R26, RZ, PT ;  /* 0x000000ff1a00720c */ /* 0x008fe40003fa6270 */
[----:B--2---:R-:W-:Y:S02]  /*66f0*/  ISETP.GE.AND P0, PT, R25, RZ, PT ;  /* 0x000000ff1900720c */ /* 0x004fe40003f06270 */
[----:B------:R-:W2:Y:S04]  /*6700*/  LDL R25, [R1+0x222c] ;  /* 0x00222c0001197983 */ /* 0x000ea80000100800 */
[----:B------:R0:W-:Y:S04]  /*6710*/  STL [R1+0x2398], R24 ;  /* 0x0023981801007387 */ /* 0x0001e80000100800 */
[----:B------:R-:W3:Y:S04]  /*6720*/  LDL R26, [R1+0x2228] ;  /* 0x00222800011a7983 */ /* 0x000ee80000100800 */
[----:B0-----:R-:W4:Y:S04]  /*6730*/  LDL R24, [R1+0x2230] ;  /* 0x0022300001187983 */ /* 0x001f280000100800 */
[----:B------:R0:W-:Y:S04]  /*6740*/  STL [R1+0x239c], R23 ;  /* 0x00239c1701007387 */ /* 0x0001e80000100800 */
[----:B------:R-:W3:Y:S04]  /*6750*/  LDL R27, [R1+0x2224] ;  /* 0x00222400011b7983 */ /* 0x000ee80000100800 */
[----:B0-----:R-:W3:Y:S04]  /*6760*/  LDL R23, [R1+0x2234] ;  /* 0x0022340001177983 */ /* 0x001ee80000100800 */
[----:B------:R0:W-:Y:S04]  /*6770*/  STL [R1+0x23a0], R22 ;  /* 0x0023a01601007387 */ /* 0x0001e80000100800 */
[----:B0-----:R-:W3:Y:S01]  /*6780*/  LDL R22, [R1+0x223c] ;  /* 0x00223c0001167983 */ /* 0x001ee20000100800 */
[----:B-----5:R-:W-:-:S02]  /*6790*/  @!P3 IMAD.MOV R21, RZ, RZ, -R21 ;  /* 0x000000ffff15b224 */ /* 0x020fc400078e0a15 */
[----:B------:R-:W-:Y:S01]  /*67a0*/  @!P2 IMAD.MOV R20, RZ, RZ, -R20 ;  /* 0x000000ffff14a224 */ /* 0x000fe200078e0a14 */
[----:B------:R-:W-:Y:S02]  /*67b0*/  ISETP.GE.AND P3, PT, R29, RZ, PT ;  /* 0x000000ff1d00720c */ /* 0x000fe40003f66270 */
[----:B------:R0:W-:Y:S04]  /*67c0*/  STL [R1+0x23a4], R21 ;  /* 0x0023a41501007387 */ /* 0x0001e80000100800 */
[----:B------:R-:W5:Y:S04]  /*67d0*/  LDL R29, [R1+0x2220] ;  /* 0x00222000011d7983 */ /* 0x000f680000100800 */
[----:B------:R-:W-:Y:S04]  /*67e0*/  STL [R1+0x23a8], R20 ;  /* 0x0023a81401007387 */ /* 0x000fe80000100800 */
[----:B0-----:R-:W5:Y:S01]  /*67f0*/  LDL R21, [R1+0x221c] ;  /* 0x00221c0001157983 */ /* 0x001f620000100800 */
[----:B------:R-:W-:-:S02]  /*6800*/  @!P0 IMAD.MOV R19, RZ, RZ, -R19 ;  /* 0x000000ffff138224 */ /* 0x000fc400078e0a13 */
[----:B------:R-:W-:Y:S02]  /*6810*/  @!P5 IMAD.MOV R18, RZ, RZ, -R18 ;  /* 0x000000ffff12d224 */ /* 0x000fe400078e0a12 */
[----:B------:R-:W-:Y:S01]  /*6820*/  @!P1 IMAD.MOV R17, RZ, RZ, -R17 ;  /* 0x000000ffff119224 */ /* 0x000fe200078e0a11 */
[----:B--2---:R-:W-:Y:S02]  /*6830*/  ISETP.GE.AND P5, PT, R25, RZ, PT ;  /* 0x000000ff1900720c */ /* 0x004fe40003fa6270 */
[----:B----4-:R-:W-:Y:S02]  /*6840*/  ISETP.GE.AND P0, PT, R24, RZ, PT ;  /* 0x000000ff1800720c */ /* 0x010fe40003f06270 */
[----:B---3--:R-:W-:Y:S02]  /*6850*/  ISETP.GE.AND P4, PT, R22, RZ, PT ;  /* 0x000000ff1600720c */ /* 0x008fe40003f86270 */
[----:B------:R-:W2:Y:S01]  /*6860*/  LDL R22, [R1+0x2218] ;  /* 0x0022180001167983 */ /* 0x000ea20000100800 */
[----:B------:R-:W-:-:S03]  /*6870*/  ISETP.GE.AND P2, PT, R23, RZ, PT ;  /* 0x000000ff1700720c */ /* 0x000fc60003f46270 */
[----:B------:R-:W-:Y:S04]  /*6880*/  STL [R1+0x23ac], R19 ;  /* 0x0023ac1301007387 */ /* 0x000fe80000100800 */
[----:B------:R-:W3:Y:S04]  /*6890*/  LDL R23, [R1+0x2214] ;  /* 0x0022140001177983 */ /* 0x000ee80000100800 */
[----:B------:R-:W-:Y:S04]  /*68a0*/  STL [R1+0x23b0], R18 ;  /* 0x0023b01201007387 */ /* 0x000fe80000100800 */
[----:B------:R-:W4:Y:S04]  /*68b0*/  LDL R24, [R1+0x2210] ;  /* 0x0022100001187983 */ /* 0x000f280000100800 */
[----:B------:R-:W-:Y:S04]  /*68c0*/  STL [R1+0x23b4], R17 ;  /* 0x0023b41101007387 */ /* 0x000fe80000100800 */
[----:B------:R-:W4:Y:S01]  /*68d0*/  LDL R25, [R1+0x220c] ;  /* 0x00220c0001197983 */ /* 0x000f220000100800 */
[----:B------:R-:W-:-:S02]  /*68e0*/  @!P4 IMAD.MOV R16, RZ, RZ, -R16 ;  /* 0x000000ffff10c224 */ /* 0x000fc400078e0a10 */
[----:B------:R-:W-:Y:S01]  /*68f0*/  @!P3 IMAD.MOV R15, RZ, RZ, -R15 ;  /* 0x000000ffff0fb224 */ /* 0x000fe200078e0a0f */
[----:B------:R-:W-:Y:S01]  /*6900*/  ISETP.GE.AND P1, PT, R26, RZ, PT ;  /* 0x000000ff1a00720c */ /* 0x000fe20003f26270 */
[----:B------:R-:W-:Y:S01]  /*6910*/  @!P2 IMAD.MOV R14, RZ, RZ, -R14 ;  /* 0x000000ffff0ea224 */ /* 0x000fe200078e0a0e */
[----:B------:R-:W-:Y:S01]  /*6920*/  STL [R1+0x23b8], R16 ;  /* 0x0023b81001007387 */ /* 0x000fe20000100800 */
[----:B------:R-:W-:Y:S01]  /*6930*/  ISETP.GE.AND P4, PT, R27, RZ, PT ;  /* 0x000000ff1b00720c */ /* 0x000fe20003f86270 */
[----:B------:R-:W-:Y:S01]  /*6940*/  @!P0 IMAD.MOV R13, RZ, RZ, -R13 ;  /* 0x000000ffff0d8224 */ /* 0x000fe200078e0a0d */
[----:B-----5:R-:W-:Y:S01]  /*6950*/  ISETP.GE.AND P3, PT, R29, RZ, PT ;  /* 0x000000ff1d00720c */ /* 0x020fe20003f66270 */
[----:B------:R-:W5:Y:S01]  /*6960*/  LDL R26, [R1+0x2200] ;  /* 0x00220000011a7983 */ /* 0x000f620000100800 */
[----:B------:R-:W-:-:S03]  /*6970*/  ISETP.GE.AND P2, PT, R21, RZ, PT ;  /* 0x000000ff1500720c */ /* 0x000fc60003f46270 */
[----:B------:R-:W5:Y:S04]  /*6980*/  LDL R27, [R1+0x2204] ;  /* 0x00220400011b7983 */ /* 0x000f680000100800 */
[----:B------:R-:W-:Y:S04]  /*6990*/  STL [R1+0x23bc], R15 ;  /* 0x0023bc0f01007387 */ /* 0x000fe80000100800 */
[----:B------:R-:W5:Y:S04]  /*69a0*/  LDL R29, [R1+0x2208] ;  /* 0x00220800011d7983 */ /* 0x000f680000100800 */
[----:B------:R-:W-:Y:S04]  /*69b0*/  STL [R1+0x23c0], R14 ;  /* 0x0023c00e01007387 */ /* 0x000fe80000100800 */
[----:B------:R-:W-:Y:S04]  /*69c0*/  STL [R1+0x23c4], R13 ;  /* 0x0023c40d01007387 */ /* 0x000fe80000100800 */
[----:B------:R-:W5:Y:S01]  /*69d0*/  LDL R21, [R1+0xff4] ;  /* 0x000ff40001157983 */ /* 0x000f620000100800 */
[----:B------:R-:W-:-:S02]  /*69e0*/  @!P5 IMAD.MOV R12, RZ, RZ, -R12 ;  /* 0x000000ffff0cd224 */ /* 0x000fc400078e0a0c */
[----:B------:R-:W-:Y:S02]  /*69f0*/  @!P1 IMAD.MOV R11, RZ, RZ, -R11 ;  /* 0x000000ffff0b9224 */ /* 0x000fe400078e0a0b */
[----:B------:R-:W-:Y:S02]  /*6a00*/  @!P4 IMAD.MOV R10, RZ, RZ, -R10 ;  /* 0x000000ffff0ac224 */ /* 0x000fe400078e0a0a */
[----:B------:R-:W-:Y:S01]  /*6a10*/  @!P3 IMAD.MOV R9, RZ, RZ, -R9 ;  /* 0x000000ffff09b224 */ /* 0x000fe200078e0a09 */
[----:B------:R-:W-:Y:S01]  /*6a20*/  STL [R1+0x23c8], R12 ;  /* 0x0023c80c01007387 */ /* 0x000fe20000100800 */
[----:B------:R-:W-:-:S03]  /*6a30*/  @!P2 IMAD.MOV R8, RZ, RZ, -R8 ;  /* 0x000000ffff08a224 */ /* 0x000fc600078e0a08 */
[----:B------:R-:W-:Y:S04]  /*6a40*/  STL [R1+0x23cc], R11 ;  /* 0x0023cc0b01007387 */ /* 0x000fe80000100800 */
[----:B------:R-:W-:Y:S04]  /*6a50*/  STL [R1+0x23d0], R10 ;  /* 0x0023d00a01007387 */ /* 0x000fe80000100800 */
[----:B------:R-:W-:Y:S04]  /*6a60*/  STL [R1+0x23d4], R9 ;  /* 0x0023d40901007387 */ /* 0x000fe80000100800 */
[----:B------:R-:W-:Y:S01]  /*6a70*/  STL [R1+0x23d8], R8 ;  /* 0x0023d80801007387 */ /* 0x000fe20000100800 */
[----:B--2---:R-:W-:-:S02]  /*6a80*/  ISETP.GE.AND P0, PT, R22, RZ, PT ;  /* 0x000000ff1600720c */ /* 0x004fc40003f06270 */
[----:B---3--:R-:W-:-:S11]  /*6a90*/  ISETP.GE.AND P5, PT, R23, RZ, PT ;  /* 0x000000ff1700720c */ /* 0x008fd60003fa6270 */
[----:B------:R-:W-:Y:S01]  /*6aa0*/  @!P0 IMAD.MOV R7, RZ, RZ, -R7 ;  /* 0x000000ffff078224 */ /* 0x000fe200078e0a07 */
[----:B----4-:R-:W-:-:S04]  /*6ab0*/  ISETP.GE.AND P1, PT, R24, RZ, PT ;  /* 0x000000ff1800720c */ /* 0x010fc80003f26270 */
[----:B------:R-:W-:Y:S04]  /*6ac0*/  STL [R1+0x23dc], R7 ;  /* 0x0023dc0701007387 */ /* 0x000fe80000100800 */
[----:B------:R-:W2:Y:S01]  /*6ad0*/  LDL.LU R23, [R1+0x8c] ;  /* 0x00008c0001177983 */ /* 0x000ea20000300800 */
[----:B------:R-:W-:-:S03]  /*6ae0*/  ISETP.GE.AND P4, PT, R25, RZ, PT ;  /* 0x000000ff1900720c */ /* 0x000fc60003f86270 */
[----:B------:R-:W3:Y:S04]  /*6af0*/  LDL.LU R24, [R1+0x88] ;  /* 0x0000880001187983 */ /* 0x000ee80000300800 */
[----:B------:R-:W4:Y:S04]  /*6b00*/  LDL.LU R25, [R1+0x84] ;  /* 0x0000840001197983 */ /* 0x000f280000300800 */
[----:B------:R-:W0:Y:S01]  /*6b10*/  S2R R22, SR_TID.X ;  /* 0x0000000000167919 */ /* 0x000e220000002100 */
[----:B-----5:R-:W-:Y:S01]  /*6b20*/  ISETP.GE.AND P3, PT, R26, RZ, PT ;  /* 0x000000ff1a00720c */ /* 0x020fe20003f66270 */
[----:B------:R-:W-:Y:S01]  /*6b30*/  @!P5 IMAD.MOV R6, RZ, RZ, -R6 ;  /* 0x000000ffff06d224 */ /* 0x000fe200078e0a06 */
[----:B------:R-:W-:Y:S01]  /*6b40*/  ISETP.GE.AND P2, PT, R27, RZ, PT ;  /* 0x000000ff1b00720c */ /* 0x000fe20003f46270 */
[----:B------:R-:W5:Y:S01]  /*6b50*/  LDL.LU R26, [R1+0x80] ;  /* 0x00008000011a7983 */ /* 0x000f620000300800 */
[----:B------:R-:W-:Y:S01]  /*6b60*/  ISETP.GE.AND P0, PT, R29, RZ, PT ;  /* 0x000000ff1d00720c */ /* 0x000fe20003f06270 */
[----:B------:R-:W-:-:S02]  /*6b70*/  IMAD.MOV.U32 R29, RZ, RZ, R5 ;  /* 0x000000ffff1d7224 */ /* 0x000fc400078e0005 */
[----:B------:R-:W5:Y:S01]  /*6b80*/  LDL.LU R27, [R1+0x7c] ;  /* 0x00007c00011b7983 */ /* 0x000f620000300800 */
[----:B0-----:R-:W-:Y:S02]  /*6b90*/  LOP3.LUT R22, R22, 0x3f, RZ, 0xc0, !PT ;  /* 0x0000003f16167812 */ /* 0x001fe400078ec0ff */
[----:B------:R-:W-:-:S03]  /*6ba0*/  ISETP.GE.AND P5, PT, R21, RZ, PT ;  /* 0x000000ff1500720c */ /* 0x000fc60003fa6270 */
[----:B------:R-:W-:Y:S02]  /*6bb0*/  IMAD R5, R22, c[0x0][0x18c], RZ ;  /* 0x0000630016057a24 */ /* 0x000fe400078e02ff */
[----:B------:R-:W-:-:S03]  /*6bc0*/  @!P1 IMAD.MOV R29, RZ, RZ, -R29 ;  /* 0x000000ffff1d9224 */ /* 0x000fc600078e0a1d */
[----:B------:R-:W-:Y:S01]  /*6bd0*/  LEA R5, P6, R5, c[0x0][0x168], 0x1 ;  /* 0x00005a0005057a11 */ /* 0x000fe200078c08ff */
[----:B------:R-:W-:Y:S01]  /*6be0*/  @!P4 IMAD.MOV R4, RZ, RZ, -R4 ;  /* 0x000000ffff04c224 */ /* 0x000fe200078e0a04 */
[----:B------:R-:W-:Y:S01]  /*6bf0*/  STL [R1+0x23e0], R6 ;  /* 0x0023e00601007387 */ /* 0x000fe20000100800 */
[----:B------:R-:W-:Y:S02]  /*6c00*/  @!P3 IMAD.MOV R3, RZ, RZ, -R3 ;  /* 0x000000ffff03b224 */ /* 0x000fe400078e0a03 */
[----:B------:R-:W-:Y:S01]  /*6c10*/  @!P2 IMAD.MOV R2, RZ, RZ, -R2 ;  /* 0x000000ffff02a224 */ /* 0x000fe200078e0a02 */
[----:B------:R-:W-:Y:S01]  /*6c20*/  STL [R1+0x23e4], R29 ;  /* 0x0023e41d01007387 */ /* 0x000fe20000100800 */
[----:B------:R-:W-:Y:S01]  /*6c30*/  @!P0 IMAD.MOV R28, RZ, RZ, -R28 ;  /* 0x000000ffff1c8224 */ /* 0x000fe200078e0a1c */
[----:B------:R-:W-:Y:S01]  /*6c40*/  ISETP.NE.AND P1, PT, RZ, c[0x0][0x17c], PT ;  /* 0x00005f00ff007a0c */ /* 0x000fe20003f25270 */
[----:B------:R-:W-:Y:S01]  /*6c50*/  @!P5 IMAD.MOV R0, RZ, RZ, -R0 ;  /* 0x000000ffff00d224 */ /* 0x000fe200078e0a00 */
[----:B------:R0:W-:Y:S04]  /*6c60*/  STL [R1+0x2358], R5 ;  /* 0x0023580501007387 */ /* 0x0001e80000100800 */
[----:B------:R-:W-:Y:S04]  /*6c70*/  STL [R1+0x23e8], R4 ;  /* 0x0023e80401007387 */ /* 0x000fe80000100800 */
[----:B------:R2:W-:Y:S01]  /*6c80*/  STL [R1+0x23ec], R3 ;  /* 0x0023ec0301007387 */ /* 0x0005e20000100800 */
[----:B0-----:R-:W-:-:S03]  /*6c90*/  LOP3.LUT R5, RZ, c[0x0][0x17c], RZ, 0x33, !PT ;  /* 0x00005f00ff057a12 */ /* 0x001fc600078e33ff */
[----:B------:R3:W-:Y:S04]  /*6ca0*/  STL [R1+0x23f0], R2 ;  /* 0x0023f00201007387 */ /* 0x0007e80000100800 */
[----:B------:R-:W-:Y:S04]  /*6cb0*/  STL [R1+0x23f4], R28 ;  /* 0x0023f41c01007387 */ /* 0x000fe80000100800 */
[----:B------:R4:W-:Y:S01]  /*6cc0*/  STL [R1+0x23f8], R0 ;  /* 0x0023f80001007387 */ /* 0x0009e20000100800 */
[C---:B--2---:R-:W-:Y:S02]  /*6cd0*/  SEL R3, R5.reuse, R23, !P1 ;  /* 0x0000001705037207 */ /* 0x044fe40004800000 */
[----:B---3--:R-:W-:-:S03]  /*6ce0*/  SEL R2, R5, R24, !P1 ;  /* 0x0000001805027207 */ /* 0x008fc60004800000 */
[----:B------:R-:W-:Y:S01]  /*6cf0*/  STL [R1+0xbc], R3 ;  /* 0x0000bc0301007387 */ /* 0x000fe20000100800 */
[----:B----4-:R-:W-:-:S03]  /*6d00*/  SEL R0, R5, R25, !P1 ;  /* 0x0000001905007207 */ /* 0x010fc60004800000 */
[----:B------:R-:W-:Y:S04]  /*6d10*/  STL [R1+0xb8], R2 ;  /* 0x0000b80201007387 */ /* 0x000fe80000100800 */
[----:B------:R0:W-:Y:S04]  /*6d20*/  STL [R1+0xb4], R0 ;  /* 0x0000b40001007387 */ /* 0x0001e80000100800 */
[----:B0-----:R-:W2:Y:S01]  /*6d30*/  LDL.LU R0, [R1+0x6c] ;  /* 0x00006c0001007983 */ /* 0x001ea20000300800 */
[C---:B-----5:R-:W-:Y:S02]  /*6d40*/  SEL R3, R5.reuse, R26, !P1 ;  /* 0x0000001a05037207 */ /* 0x060fe40004800000 */
[----:B------:R-:W-:-:S03]  /*6d50*/  SEL R2, R5, R27, !P1 ;  /* 0x0000001b05027207 */ /* 0x000fc60004800000 */
[----:B------:R-:W-:Y:S04]  /*6d60*/  STL [R1+0xb0], R3 ;  /* 0x0000b00301007387 */ /* 0x000fe80000100800 */
[----:B--2---:R0:W-:Y:S04]  /*6d70*/  STL [R1+0x23fc], R0 ;  /* 0x0023fc0001007387 */ /* 0x0041e80000100800 */
[----:B------:R-:W-:Y:S04]  /*6d80*/  STL [R1+0xac], R2 ;  /* 0x0000ac0201007387 */ /* 0x000fe80000100800 */
[----:B0-----:R-:W2:Y:S04]  /*6d90*/  LDL.LU R0, [R1+0x70] ;  /* 0x0000700001007983 */ /* 0x001ea80000300800 */
[----:B--2---:R0:W-:Y:S04]  /*6da0*/  STL [R1+0x2400], R0 ;  /* 0x0024000001007387 */ /* 0x0041e80000100800 */
[----:B0-----:R-:W2:Y:S04]  /*6db0*/  LDL.LU R0, [R1+0x74] ;  /* 0x0000740001007983 */ /* 0x001ea80000300800 */
[----:B--2---:R0:W-:Y:S04]  /*6dc0*/  STL [R1+0x2404], R0 ;  /* 0x0024040001007387 */ /* 0x0041e80000100800 */
[----:B0-----:R-:W2:Y:S04]  /*6dd0*/  LDL.LU R0, [R1+0x78] ;  /* 0x0000780001007983 */ /* 0x001ea80000300800 */
[----:B------:R-:W3:Y:S04]  /*6de0*/  LDL.LU R28, [R1+0x68] ;  /* 0x00006800011c7983 */ /* 0x000ee80000300800 */
[----:B------:R-:W4:Y:S04]  /*6df0*/  LDL.LU R2, [R1+0x64] ;  /* 0x0000640001027983 */ /* 0x000f280000300800 */
[----:B------:R-:W5:Y:S04]  /*6e00*/  LDL.LU R3, [R1+0x60] ;  /* 0x0000600001037983 */ /* 0x000f680000300800 */
[----:B------:R-:W3:Y:S04]  /*6e10*/  LDL.LU R4, [R1+0x5c] ;  /* 0x00005c0001047983 */ /* 0x000ee80000300800 */
        /* <DEDUP_REMOVED lines=22> */
[----:B------:R-:W3:Y:S01]  /*6f80*/  LDL.LU R27, [R1] ;  /* 0x00000000011b7983 */ /* 0x000ee20000300800 */
[----:B--2---:R-:W-:-:S05]  /*6f90*/  SEL R0, R5, R0, !P1 ;  /* 0x0000000005007207 */ /* 0x004fca0004800000 */
[----:B------:R0:W-:Y:S04]  /*6fa0*/  STL [R1+0xa4], R0 ;  /* 0x0000a40001007387 */ /* 0x0001e80000100800 */
[----:B0-----:R-:W2:Y:S02]  /*6fb0*/  LDL.LU R0, [R1+0x2404] ;  /* 0x0024040001007983 */ /* 0x001ea40000300800 */
[----:B--2---:R-:W-:-:S05]  /*6fc0*/  SEL R0, R5, R0, !P1 ;  /* 0x0000000005007207 */ /* 0x004fca0004800000 */
[----:B------:R0:W-:Y:S04]  /*6fd0*/  STL [R1+0xa0], R0 ;  /* 0x0000a00001007387 */ /* 0x0001e80000100800 */
[----:B0-----:R-:W2:Y:S02]  /*6fe0*/  LDL.LU R0, [R1+0x2400] ;  /* 0x0024000001007983 */ /* 0x001ea40000300800 */
[----:B--2---:R-:W-:-:S05]  /*6ff0*/  SEL R0, R5, R0, !P1 ;  /* 0x0000000005007207 */ /* 0x004fca0004800000 */
[----:B------:R0:W-:Y:S04]  /*7000*/  STL [R1+0x9c], R0 ;  /* 0x00009c0001007387 */ /* 0x0001e80000100800 */
[----:B0-----:R-:W2:Y:S01]  /*7010*/  LDL.LU R0, [R1+0x23fc] ;  /* 0x0023fc0001007983 */ /* 0x001ea20000300800 */
[C---:B---3--:R-:W-:Y:S02]  /*7020*/  SEL R28, R5.reuse, R28, !P1 ;  /* 0x0000001c051c7207 */ /* 0x048fe40004800000 */
[C---:B----4-:R-:W-:Y:S02]  /*7030*/  SEL R2, R5.reuse, R2, !P1 ;  /* 0x0000000205027207 */ /* 0x050fe40004800000 */
[C---:B-----5:R-:W-:Y:S02]  /*7040*/  SEL R3, R5.reuse, R3, !P1 ;  /* 0x0000000305037207 */ /* 0x060fe40004800000 */
[----:B------:R-:W-:-:S02]  /*7050*/  SEL R4, R5, R4, !P1 ;  /* 0x0000000405047207 */ /* 0x000fc40004800000 */
[C---:B------:R-:W-:Y:S02]  /*7060*/  SEL R29, R5.reuse, R29, !P1 ;  /* 0x0000001d051d7207 */ /* 0x040fe40004800000 */
[C---:B------:R-:W-:Y:S02]  /*7070*/  SEL R6, R5.reuse, R6, !P1 ;  /* 0x0000000605067207 */ /* 0x040fe40004800000 */
[C---:B------:R-:W-:Y:S02]  /*7080*/  SEL R7, R5.reuse, R7, !P1 ;  /* 0x0000000705077207 */ /* 0x040fe40004800000 */
[C---:B------:R-:W-:Y:S02]  /*7090*/  SEL R8, R5.reuse, R8, !P1 ;  /* 0x0000000805087207 */ /* 0x040fe40004800000 */
[C---:B------:R-:W-:Y:S02]  /*70a0*/  SEL R9, R5.reuse, R9, !P1 ;  /* 0x0000000905097207 */ /* 0x040fe40004800000 */
        /* <DEDUP_REMOVED lines=18> */
[----:B--2---:R-:W-:-:S05]  /*71d0*/  SEL R0, R5, R0, !P1 ;  /* 0x0000000005007207 */ /* 0x004fca0004800000 */
[----:B------:R0:W-:Y:S04]  /*71e0*/  STL [R1+0x98], R0 ;  /* 0x0000980001007387 */ /* 0x0001e80000100800 */
[----:B0-----:R-:W2:Y:S04]  /*71f0*/  LDL.LU R0, [R1+0x23f8] ;  /* 0x0023f80001007983 */ /* 0x001ea80000300800 */
[----:B------:R0:W-:Y:S04]  /*7200*/  STL [R1+0x94], R28 ;  /* 0x0000941c01007387 */ /* 0x0001e80000100800 */
[----:B0-----:R-:W3:Y:S04]  /*7210*/  LDL.LU R28, [R1+0x23f4] ;  /* 0x0023f400011c7983 */ /* 0x001ee80000300800 */
[----:B------:R0:W-:Y:S04]  /*7220*/  STL [R1+0x90], R2 ;  /* 0x0000900201007387 */ /* 0x0001e80000100800 */
[----:B0-----:R-:W4:Y:S04]  /*7230*/  LDL.LU R2, [R1+0x23f0] ;  /* 0x0023f00001027983 */ /* 0x001f280000300800 */
[----:B------:R0:W-:Y:S04]  /*7240*/  STL [R1+0x8c], R3 ;  /* 0x00008c0301007387 */ /* 0x0001e80000100800 */
[----:B0-----:R-:W5:Y:S04]  /*7250*/  LDL.LU R3, [R1+0x23ec] ;  /* 0x0023ec0001037983 */ /* 0x001f680000300800 */
[----:B------:R0:W-:Y:S04]  /*7260*/  STL [R1+0x88], R4 ;  /* 0x0000880401007387 */ /* 0x0001e80000100800 */
[----:B0-----:R-:W2:Y:S04]  /*7270*/  LDL.LU R4, [R1+0x23e8] ;  /* 0x0023e80001047983 */ /* 0x001ea80000300800 */
        /* <DEDUP_REMOVED lines=43> */
[----:B0-----:R-:W5:Y:S04]  /*7530*/  LDL.LU R26, [R1+0x2390] ;  /* 0x00239000011a7983 */ /* 0x001f680000300800 */
[----:B------:R0:W-:Y:S04]  /*7540*/  STL [R1+0x2c], R27 ;  /* 0x00002c1b01007387 */ /* 0x0001e80000100800 */
[----:B0-----:R-:W5:Y:S01]  /*7550*/  LDL.LU R27, [R1+0x238c] ;  /* 0x00238c00011b7983 */ /* 0x001f620000300800 */
[----:B--2---:R-:W-:-:S02]  /*7560*/  SEL R22, R5, R22, !P1 ;  /* 0x0000001605167207 */ /* 0x004fc40004800000 */
[C---:B---3--:R-:W-:Y:S02]  /*7570*/  SEL R23, R5.reuse, R23, !P1 ;  /* 0x0000001705177207 */ /* 0x048fe40004800000 */
[C---:B----4-:R-:W-:Y:S02]  /*7580*/  SEL R24, R5.reuse, R24, !P1 ;  /* 0x0000001805187207 */ /* 0x050fe40004800000 */
[C---:B-----5:R-:W-:Y:S02]  /*7590*/  SEL R25, R5.reuse, R25, !P1 ;  /* 0x0000001905197207 */ /* 0x060fe40004800000 */
[C---:B------:R-:W-:Y:S02]  /*75a0*/  SEL R26, R5.reuse, R26, !P1 ;  /* 0x0000001a051a7207 */ /* 0x040fe40004800000 */
[----:B------:R-:W-:-:S05]  /*75b0*/  SEL R27, R5, R27, !P1 ;  /* 0x0000001b051b7207 */ /* 0x000fca0004800000 */
[----:B------:R0:W-:Y:S04]  /*75c0*/  STL [R1+0x28], R27 ;  /* 0x0000281b01007387 */ /* 0x0001e80000100800 */
[----:B------:R-:W-:Y:S04]  /*75d0*/  STL [R1+0x24], R26 ;  /* 0x0000241a01007387 */ /* 0x000fe80000100800 */
[----:B------:R1:W-:Y:S04]  /*75e0*/  STL [R1+0x20], R25 ;  /* 0x0000201901007387 */ /* 0x0003e80000100800 */
[----:B------:R2:W-:Y:S04]  /*75f0*/  STL [R1+0x1c], R24 ;  /* 0x00001c1801007387 */ /* 0x0005e80000100800 */
[----:B------:R-:W-:Y:S01]  /*7600*/  STL [R1+0x235c], R22 ;  /* 0x00235c1601007387 */ /* 0x000fe20000100800 */
[----:B0-----:R-:W-:-:S03]  /*7610*/  SEL R27, R5, R17, !P1 ;  /* 0x00000011051b7207 */ /* 0x001fc60004800000 */
[----:B------:R0:W-:Y:S01]  /*7620*/  STL [R1+0x18], R23 ;  /* 0x0000181701007387 */ /* 0x0001e20000100800 */
[C---:B-1----:R-:W-:Y:S02]  /*7630*/  SEL R25, R5.reuse, R19, !P1 ;  /* 0x0000001305197207 */ /* 0x042fe40004800000 */
[C---:B--2---:R-:W-:Y:S02]  /*7640*/  SEL R24, R5.reuse, R20, !P1 ;  /* 0x0000001405187207 */ /* 0x044fe40004800000 */
[C---:B------:R-:W-:Y:S02]  /*7650*/  SEL R26, R5.reuse, R18, !P1 ;  /* 0x00000012051a7207 */ /* 0x040fe40004800000 */
[C---:B------:R-:W-:Y:S02]  /*7660*/  SEL R17, R5.reuse, R16, !P1 ;  /* 0x0000001005117207 */ /* 0x040fe40004800000 */
[C---:B0-----:R-:W-:Y:S02]  /*7670*/  SEL R23, R5.reuse, R21, !P1 ;  /* 0x0000001505177207 */ /* 0x041fe40004800000 */
[----:B------:R-:W-:-:S02]  /*7680*/  SEL R16, R5, R15, !P1 ;  /* 0x0000000f05107207 */ /* 0x000fc40004800000 */
[C---:B------:R-:W-:Y:S01]  /*7690*/  SEL R15, R5.reuse, R14, !P1 ;  /* 0x0000000e050f7207 */ /* 0x040fe20004800000 */
[----:B------:R-:W-:Y:S01]  /*76a0*/  STL [R1+0x2360], R23 ;  /* 0x0023601701007387 */ /* 0x000fe20000100800 */
[----:B------:R-:W-:Y:S02]  /*76b0*/  SEL R14, R5, R13, !P1 ;  /* 0x0000000d050e7207 */ /* 0x000fe40004800000 */
[----:B------:R-:W-:Y:S01]  /*76c0*/  LOP3.LUT R13, RZ, c[0x0][0x17c], RZ, 0x33, !PT ;  /* 0x00005f00ff0d7a12 */ /* 0x000fe200078e33ff */
[----:B------:R-:W-:Y:S04]  /*76d0*/  STL [R1+0x2364], R24 ;  /* 0x0023641801007387 */ /* 0x000fe80000100800 */
[----:B------:R-:W-:Y:S01]  /*76e0*/  STL [R1+0x2368], R25 ;  /* 0x0023681901007387 */ /* 0x000fe20000100800 */
[----:B------:R-:W-:-:S03]  /*76f0*/  SEL R5, R13, R12, !P1 ;  /* 0x0000000c0d057207 */ /* 0x000fc60004800000 */
[----:B------:R-:W-:Y:S04]  /*7700*/  STL [R1+0x236c], R26 ;  /* 0x00236c1a01007387 */ /* 0x000fe80000100800 */
[----:B------:R-:W-:Y:S04]  /*7710*/  STL [R1+0x2370], R27 ;  /* 0x0023701b01007387 */ /* 0x000fe80000100800 */
[----:B------:R-:W-:Y:S04]  /*7720*/  STL [R1+0x14], R17 ;  /* 0x0000141101007387 */ /* 0x000fe80000100800 */
[----:B------:R-:W-:Y:S04]  /*7730*/  STL [R1+0x10], R16 ;  /* 0x0000101001007387 */ /* 0x000fe80000100800 */
[----:B------:R0:W-:Y:S04]  /*7740*/  STL [R1+0xc], R15 ;  /* 0x00000c0f01007387 */ /* 0x0001e80000100800 */
[----:B------:R1:W-:Y:S04]  /*7750*/  STL [R1+0x8], R14 ;  /* 0x0000080e01007387 */ /* 0x0003e80000100800 */
[----:B0-----:R-:W2:Y:S04]  /*7760*/  LDL.LU R15, [R1+0xc8] ;  /* 0x0000c800010f7983 */ /* 0x001ea80000300800 */
[----:B------:R-:W3:Y:S04]  /*7770*/  LDL.LU R16, [R1+0xc4] ;  /* 0x0000c40001107983 */ /* 0x000ee80000300800 */
[----:B------:R0:W-:Y:S04]  /*7780*/  STL [R1+0x4], R5 ;  /* 0x0000040501007387 */ /* 0x0001e80000100800 */
[----:B------:R-:W4:Y:S04]  /*7790*/  LDL.LU R27, [R1+0xc0] ;  /* 0x0000c000011b7983 */ /* 0x000f280000300800 */
[----:B------:R-:W5:Y:S04]  /*77a0*/  LDL.LU R17, [R1+0xbc] ;  /* 0x0000bc0001117983 */ /* 0x000f680000300800 */
[----:B------:R-:W5:Y:S04]  /*77b0*/  LDL.LU R26, [R1+0xb8] ;  /* 0x0000b800011a7983 */ /* 0x000f680000300800 */
[----:B------:R-:W5:Y:S04]  /*77c0*/  LDL.LU R18, [R1+0xb4] ;  /* 0x0000b40001127983 */ /* 0x000f680000300800 */
[----:B-1----:R-:W1:Y:S04]  /*77d0*/  S2R R14, SR_TID.X ;  /* 0x00000000000e7919 */ /* 0x002e680000002100 */
[----:B------:R-:W5:Y:S01]  /*77e0*/  LDL.LU R25, [R1+0xb0] ;  /* 0x0000b00001197983 */ /* 0x000f620000300800 */
[----:B0-----:R-:W-:-:S03]  /*77f0*/  SEL R5, R13, R11, !P1 ;  /* 0x0000000b0d057207 */ /* 0x001fc60004800000 */
[----:B------:R-:W5:Y:S01]  /*7800*/  LDL.LU R19, [R1+0xac] ;  /* 0x0000ac0001137983 */ /* 0x000f620000300800 */
[----:B------:R-:W-:-:S03]  /*7810*/  SEL R10, R13, R10, !P1 ;  /* 0x0000000a0d0a7207 */ /* 0x000fc60004800000 */
        /* <DEDUP_REMOVED lines=8> */
[----:B------:R-:W5:Y:S04]  /*78a0*/  LDL.LU R22, [R1+0x94] ;  /* 0x0000940001167983 */ /* 0x000f680000300800 */
[----:B------:R2:W-:Y:S04]  /*78b0*/  STL [R1+0x2374], R5 ;  /* 0x0023740501007387 */ /* 0x0005e80000100800 */
[----:B------:R-:W-:Y:S04]  /*78c0*/  STL [R1+0x2378], R10 ;  /* 0x0023780a01007387 */ /* 0x000fe80000100800 */
[----:B------:R-:W-:Y:S01]  /*78d0*/  STL [R1+0x237c], R9 ;  /* 0x00237c0901007387 */ /* 0x000fe20000100800 */
[----:B-1----:R-:W-:-:S03]  /*78e0*/  LOP3.LUT R14, R14, 0x3f, RZ, 0xc0, !PT ;  /* 0x0000003f0e0e7812 */ /* 0x002fc600078ec0ff */
[----:B------:R-:W-:Y:S04]  /*78f0*/  STL [R1+0x2380], R8 ;  /* 0x0023800801007387 */ /* 0x000fe80000100800 */
[----:B------:R3:W-:Y:S04]  /*7900*/  STL [R1+0x2384], R7 ;  /* 0x0023840701007387 */ /* 0x0007e80000100800 */
[----:B------:R4:W-:Y:S01]  /*7910*/  STL [R1+0x2388], R6 ;  /* 0x0023880601007387 */ /* 0x0009e20000100800 */
[C---:B------:R-:W-:Y:S01]  /*7920*/  SEL R29, R13.reuse, R29, !P1 ;  /* 0x0000001d0d1d7207 */ /* 0x040fe20004800000 */
[----:B------:R-:W-:Y:S01]  /*7930*/  IMAD R14, R14, c[0x0][0x18c], RZ ;  /* 0x000063000e0e7a24 */ /* 0x000fe200078e02ff */
[----:B------:R-:W-:-:S02]  /*7940*/  SEL R4, R13, R4, !P1 ;  /* 0x000000040d047207 */ /* 0x000fc40004800000 */
[C---:B------:R-:W-:Y:S02]  /*7950*/  SEL R3, R13.reuse, R3, !P1 ;  /* 0x000000030d037207 */ /* 0x040fe40004800000 */
[C---:B------:R-:W-:Y:S02]  /*7960*/  SEL R2, R13.reuse, R2, !P1 ;  /* 0x000000020d027207 */ /* 0x040fe40004800000 */
[C---:B------:R-:W-:Y:S02]  /*7970*/  SEL R28, R13.reuse, R28, !P1 ;  /* 0x0000001c0d1c7207 */ /* 0x040fe40004800000 */
[----:B------:R-:W-:Y:S02]  /*7980*/  SEL R11, R13, R0, !P1 ;  /* 0x000000000d0b7207 */ /* 0x000fe40004800000 */
[----:B------:R-:W-:Y:S01]  /*7990*/  LEA.HI.X.SX32 R0, R14, c[0x0][0x16c], 0x1, P6 ;  /* 0x00005b000e007a11 */ /* 0x000fe200030f0eff */
[----:B--2---:R-:W-:Y:S02]  /*79a0*/  IMAD R5, R15, c[0x0][0x184], RZ ;  /* 0x000061000f057a24 */ /* 0x004fe400078e02ff */
[----:B---3--:R-:W-:-:S03]  /*79b0*/  IMAD R7, R16, c[0x0][0x184], RZ ;  /* 0x0000610010077a24 */ /* 0x008fc600078e02ff */
[----:B------:R5:W-:Y:S04]  /*79c0*/  STL [R1+0xc8], R5 ;  /* 0x0000c80501007387 */ /* 0x000be80000100800 */
[----:B------:R-:W-:Y:S01]  /*79d0*/  STL [R1+0xc4], R7 ;  /* 0x0000c40701007387 */ /* 0x000fe20000100800 */
[----:B----4-:R-:W-:-:S03]  /*79e0*/  IMAD R6, R27, c[0x0][0x184], RZ ;  /* 0x000061001b067a24 */ /* 0x010fc600078e02ff */
[----:B------:R-:W2:Y:S01]  /*79f0*/  LDL.LU R13, [R1+0x90] ;  /* 0x00009000010d7983 */ /* 0x000ea20000300800 */
[----:B-----5:R-:W-:-:S03]  /*7a00*/  IMAD R5, R17, c[0x0][0x190], RZ ;  /* 0x0000640011057a24 */ /* 0x020fc600078e02ff */
[----:B------:R0:W-:Y:S04]  /*7a10*/  STL [R1+0xc0], R6 ;  /* 0x0000c00601007387 */ /* 0x0001e80000100800 */
[----:B------:R1:W-:Y:S04]  /*7a20*/  STL [R1+0xbc], R5 ;  /* 0x0000bc0501007387 */ /* 0x0003e80000100800 */
[----:B------:R-:W3:Y:S01]  /*7a30*/  LDL.LU R14, [R1+0x8c] ;  /* 0x00008c00010e7983 */ /* 0x000ee20000300800 */
[----:B0-----:R-:W-:Y:S02]  /*7a40*/  IMAD R6, R26, c[0x0][0x190], RZ ;  /* 0x000064001a067a24 */ /* 0x001fe400078e02ff */
[----:B-1----:R-:W-:-:S03]  /*7a50*/  IMAD R5, R18, c[0x0][0x190], RZ ;  /* 0x0000640012057a24 */ /* 0x002fc600078e02ff */
[----:B------:R0:W-:Y:S04]  /*7a60*/  STL [R1+0xb8], R6 ;  /* 0x0000b80601007387 */ /* 0x0001e80000100800 */
[----:B0-----:R-:W4:Y:S04]  /*7a70*/  LDL.LU R6, [R1+0x88] ;  /* 0x0000880001067983 */ /* 0x001f280000300800 */
[----:B------:R-:W5:Y:S04]  /*7a80*/  LDL.LU R7, [R1+0x84] ;  /* 0x0000840001077983 */ /* 0x000f680000300800 */
[----:B------:R0:W-:Y:S04]  /*7a90*/  STL [R1+0xb4], R5 ;  /* 0x0000b40501007387 */ /* 0x0001e80000100800 */
[----:B------:R-:W5:Y:S04]  /*7aa0*/  LDL.LU R8, [R1+0x80] ;  /* 0x0000800001087983 */ /* 0x000f680000300800 */
[----:B------:R-:W5:Y:S04]  /*7ab0*/  LDL.LU R15, [R1+0x7c] ;  /* 0x00007c00010f7983 */ /* 0x000f680000300800 */
[----:B------:R-:W5:Y:S04]  /*7ac0*/  LDL.LU R9, [R1+0x78] ;  /* 0x0000780001097983 */ /* 0x000f680000300800 */
[----:B------:R-:W5:Y:S01]  /*7ad0*/  LDL.LU R16, [R1+0x74] ;  /* 0x0000740001107983 */ /* 0x000f620000300800 */
[----:B0-----:R-:W-:-:S05]  /*7ae0*/  IMAD R5, R25, c[0x0][0x190], RZ ;  /* 0x0000640019057a24 */ /* 0x001fca00078e02ff */
[----:B------:R0:W-:Y:S01]  /*7af0*/  STL [R1+0xb0], R5 ;  /* 0x0000b00501007387 */ /* 0x0001e20000100800 */
[----:B------:R-:W-:-:S03]  /*7b00*/  IMAD R12, R24, c[0x0][0x190], RZ ;  /* 0x00006400180c7a24 */ /* 0x000fc600078e02ff */
[----:B------:R-:W5:Y:S04]  /*7b10*/  LDL.LU R10, [R1+0x70] ;  /* 0x00007000010a7983 */ /* 0x000f680000300800 */
[----:B------:R-:W5:Y:S01]  /*7b20*/  LDL.LU R17, [R1+0x6c] ;  /* 0x00006c0001117983 */ /* 0x000f620000300800 */
[----:B0-----:R-:W-:-:S05]  /*7b30*/  IMAD R5, R19, c[0x0][0x190], RZ ;  /* 0x0000640013057a24 */ /* 0x001fca00078e02ff */
[----:B------:R0:W-:Y:S04]  /*7b40*/  STL [R1+0xa8], R5 ;  /* 0x0000a80501007387 */ /* 0x0001e80000100800 */
[----:B------:R-:W5:Y:S04]  /*7b50*/  LDL.LU R18, [R1+0x68] ;  /* 0x0000680001127983 */ /* 0x000f680000300800 */
[----:B------:R1:W-:Y:S01]  /*7b60*/  STL [R1+0xa4], R12 ;  /* 0x0000a40c01007387 */ /* 0x0003e20000100800 */
[----:B0-----:R-:W-:-:S03]  /*7b70*/  IMAD R5, R20, c[0x0][0x190], RZ ;  /* 0x0000640014057a24 */ /* 0x001fc600078e02ff */
[----:B------:R-:W5:Y:S04]  /*7b80*/  LDL.LU R19, [R1+0x64] ;  /* 0x0000640001137983 */ /* 0x000f680000300800 */
[----:B------:R0:W-:Y:S01]  /*7b90*/  STL [R1+0xa0], R5 ;  /* 0x0000a00501007387 */ /* 0x0001e20000100800 */
[----:B-1----:R-:W-:-:S03]  /*7ba0*/  IMAD R12, R23, c[0x0][0x190], RZ ;  /* 0x00006400170c7a24 */ /* 0x002fc600078e02ff */
[----:B------:R-:W5:Y:S04]  /*7bb0*/  LDL.LU R20, [R1+0x60] ;  /* 0x0000600001147983 */ /* 0x000f680000300800 */
[----:B------:R1:W-:Y:S01]  /*7bc0*/  STL [R1+0x9c], R12 ;  /* 0x00009c0c01007387 */ /* 0x0003e20000100800 */
[----:B0-----:R-:W-:-:S03]  /*7bd0*/  IMAD R5, R21, c[0x0][0x190], RZ ;  /* 0x0000640015057a24 */ /* 0x001fc600078e02ff */
[----:B------:R-:W5:Y:S04]  /*7be0*/  LDL.LU R21, [R1+0x5c] ;  /* 0x00005c0001157983 */ /* 0x000f680000300800 */
[----:B------:R0:W-:Y:S01]  /*7bf0*/  STL [R1+0x98], R5 ;  /* 0x0000980501007387 */ /* 0x0001e20000100800 */
[----:B-1----:R-:W-:-:S03]  /*7c00*/  IMAD R12, R22, c[0x0][0x190], RZ ;  /* 0x00006400160c7a24 */ /* 0x002fc600078e02ff */
[----:B0-----:R-:W5:Y:S04]  /*7c10*/  LDL.LU R5, [R1+0x58] ;  /* 0x0000580001057983 */ /* 0x001f680000300800 */
[----:B------:R-:W5:Y:S04]  /*7c20*/  LDL.LU R27, [R1+0x54] ;  /* 0x00005400011b7983 */ /* 0x000f680000300800 */
[----:B------:R0:W-:Y:S04]  /*7c30*/  STL [R1+0x94], R12 ;  /* 0x0000940c01007387 */ /* 0x0001e80000100800 */
[----:B------:R-:W5:Y:S04]  /*7c40*/  LDL.LU R26, [R1+0x50] ;  /* 0x00005000011a7983 */ /* 0x000f680000300800 */
[----:B------:R-:W5:Y:S04]  /*7c50*/  LDL.LU R25, [R1+0x4c] ;  /* 0x00004c0001197983 */ /* 0x000f680000300800 */
[----:B------:R-:W5:Y:S04]  /*7c60*/  LDL.LU R24, [R1+0x48] ;  /* 0x0000480001187983 */ /* 0x000f680000300800 */
[----:B------:R-:W5:Y:S04]  /*7c70*/  LDL.LU R23, [R1+0x44] ;  /* 0x0000440001177983 */ /* 0x000f680000300800 */
[----:B------:R-:W5:Y:S04]  /*7c80*/  LDL.LU R22, [R1+0x40] ;  /* 0x0000400001167983 */ /* 0x000f680000300800 */
[----:B0-----:R-:W5:Y:S01]  /*7c90*/  LDL.LU R12, [R1+0x3c] ;  /* 0x00003c00010c7983 */ /* 0x001f620000300800 */
[----:B--2---:R-:W-:-:S05]  /*7ca0*/  IMAD R13, R13, c[0x0][0x190], RZ ;  /* 0x000064000d0d7a24 */ /* 0x004fca00078e02ff */
[----:B------:R0:W-:Y:S01]  /*7cb0*/  STL [R1+0x90], R13 ;  /* 0x0000900d01007387 */ /* 0x0001e20000100800 */
[----:B---3--:R-:W-:-:S03]  /*7cc0*/  IMAD R14, R14, c[0x0][0x190], RZ ;  /* 0x000064000e0e7a24 */ /* 0x008fc600078e02ff */
[----:B0-----:R-:W2:Y:S04]  /*7cd0*/  LDL.LU R13, [R1+0x38] ;  /* 0x00003800010d7983 */ /* 0x001ea80000300800 */
[----:B------:R0:W-:Y:S01]  /*7ce0*/  STL [R1+0x8c], R14 ;  /* 0x00008c0e01007387 */ /* 0x0001e20000100800 */
[----:B----4-:R-:W-:-:S03]  /*7cf0*/  IMAD R6, R6, c[0x0][0x190], RZ ;  /* 0x0000640006067a24 */ /* 0x010fc600078e02ff */
[----:B0-----:R-:W3:Y:S01]  /*7d00*/  LDL.LU R14, [R1+0x34] ;  /* 0x00003400010e7983 */ /* 0x001ee20000300800 */
[----:B-----5:R-:W-:-:S03]  /*7d10*/  IMAD R7, R7, c[0x0][0x190], RZ ;  /* 0x0000640007077a24 */ /* 0x020fc600078e02ff */
[----:B------:R0:W-:Y:S01]  /*7d20*/  STL [R1+0x88], R6 ;  /* 0x0000880601007387 */ /* 0x0001e20000100800 */
[----:B------:R-:W-:-:S03]  /*7d30*/  IMAD R8, R8, c[0x0][0x190], RZ ;  /* 0x0000640008087a24 */ /* 0x000fc600078e02ff */
[----:B0-----:R-:W4:Y:S01]  /*7d40*/  LDL.LU R6, [R1+0x2388] ;  /* 0x0023880001067983 */ /* 0x001f220000300800 */
[----:B------:R-:W-:-:S03]  /*7d50*/  IMAD R15, R15, c[0x0][0x190], RZ ;  /* 0x000064000f0f7a24 */ /* 0x000fc600078e02ff */
[----:B------:R0:W-:Y:S01]  /*7d60*/  STL [R1+0x84], R7 ;  /* 0x0000840701007387 */ /* 0x0001e20000100800 */
[----:B------:R-:W-:Y:S02]  /*7d70*/  IMAD R9, R9, c[0x0][0x190], RZ ;  /* 0x0000640009097a24 */ /* 0x000fe400078e02ff */
[----:B------:R-:W-:Y:S01]  /*7d80*/  IMAD R16, R16, c[0x0][0x190], RZ ;  /* 0x0000640010107a24 */ /* 0x000fe200078e02ff */
[----:B0-----:R-:W5:Y:S04]  /*7d90*/  LDL.LU R7, [R1+0x2384] ;  /* 0x0023840001077983 */ /* 0x001f680000300800 */
[----:B------:R0:W-:Y:S04]  /*7da0*/  STL [R1+0x80], R8 ;  /* 0x0000800801007387 */ /* 0x0001e80000100800 */
[----:B0-----:R-:W4:Y:S04]  /*7db0*/  LDL.LU R8, [R1+0x2380] ;  /* 0x0023800001087983 */ /* 0x001f280000300800 */
[----:B------:R0:W-:Y:S04]  /*7dc0*/  STL [R1+0x7c], R15 ;  /* 0x00007c0f01007387 */ /* 0x0001e80000100800 */
[----:B0-----:R-:W4:Y:S04]  /*7dd0*/  LDL.LU R15, [R1+0x30] ;  /* 0x00003000010f7983 */ /* 0x001f280000300800 */
[----:B------:R0:W-:Y:S04]  /*7de0*/  STL [R1+0x78], R9 ;  /* 0x0000780901007387 */ /* 0x0001e80000100800 */
[----:B0-----:R-:W5:Y:S04]  /*7df0*/  LDL.LU R9, [R1+0x237c] ;  /* 0x00237c0001097983 */ /* 0x001f680000300800 */
[----:B------:R0:W-:Y:S04]  /*7e00*/  STL [R1+0x74], R16 ;  /* 0x0000741001007387 */ /* 0x0001e80000100800 */
[----:B0-----:R-:W5:Y:S01]  /*7e10*/  LDL.LU R16, [R1+0x2c] ;  /* 0x00002c0001107983 */ /* 0x001f620000300800 */
[----:B------:R-:W-:-:S02]  /*7e20*/  IMAD R10, R10, c[0x0][0x190], RZ ;  /* 0x000064000a0a7a24 */ /* 0x000fc400078e02ff */
[----:B------:R-:W-:Y:S02]  /*7e30*/  IMAD R17, R17, c[0x0][0x190], RZ ;  /* 0x0000640011117a24 */ /* 0x000fe400078e02ff */
[----:B------:R-:W-:Y:S01]  /*7e40*/  IMAD R18, R18, c[0x0][0x190], RZ ;  /* 0x0000640012127a24 */ /* 0x000fe200078e02ff */
[----:B------:R0:W-:Y:S01]  /*7e50*/  STL [R1+0x70], R10 ;  /* 0x0000700a01007387 */ /* 0x0001e20000100800 */
[----:B------:R-:W-:Y:S02]  /*7e60*/  IMAD R19, R19, c[0x0][0x190], RZ ;  /* 0x0000640013137a24 */ /* 0x000fe400078e02ff */
[----:B------:R-:W-:Y:S02]  /*7e70*/  IMAD R20, R20, c[0x0][0x190], RZ ;  /* 0x0000640014147a24 */ /* 0x000fe400078e02ff */
[----:B------:R-:W-:Y:S01]  /*7e80*/  IMAD R21, R21, c[0x0][0x190], RZ ;  /* 0x0000640015157a24 */ /* 0x000fe200078e02ff */
[----:B0-----:R-:W5:Y:S04]  /*7e90*/  LDL.LU R10, [R1+0x2378] ;  /* 0x00237800010a7983 */ /* 0x001f680000300800 */
[----:B------:R0:W-:Y:S01]  /*7ea0*/  STL [R1+0x6c], R17 ;  /* 0x00006c1101007387 */ /* 0x0001e20000100800 */
[----:B------:R-:W-:-:S02]  /*7eb0*/  IMAD R5, R5, c[0x0][0x190], RZ ;  /* 0x0000640005057a24 */ /* 0x000fc400078e02ff */
[----:B------:R-:W-:Y:S01]  /*7ec0*/  IMAD R27, R27, c[0x0][0x190], RZ ;  /* 0x000064001b1b7a24 */ /* 0x000fe200078e02ff */
[----:B0-----:R-:W5:Y:S04]  /*7ed0*/  LDL.LU R17, [R1+0x28] ;  /* 0x0000280001117983 */ /* 0x001f680000300800 */
[----:B------:R0:W-:Y:S01]  /*7ee0*/  STL [R1+0x68], R18 ;  /* 0x0000681201007387 */ /* 0x0001e20000100800 */
[----:B------:R-:W-:-:S03]  /*7ef0*/  IMAD R26, R26, c[0x0][0x190], RZ ;  /* 0x000064001a1a7a24 */ /* 0x000fc600078e02ff */
        /* <DEDUP_REMOVED lines=26> */
[----:B------:R-:W-:Y:S01]  /*80a0*/  STL [R1+0x2318], R12 ;  /* 0x0023180c01007387 */ /* 0x000fe20000100800 */
[----:B--2---:R-:W-:-:S05]  /*80b0*/  IMAD R13, R13, c[0x0][0x190], RZ ;  /* 0x000064000d0d7a24 */ /* 0x004fca00078e02ff */
[----:B------:R0:W-:Y:S01]  /*80c0*/  STL [R1+0x2314], R13 ;  /* 0x0023140d01007387 */ /* 0x0001e20000100800 */
[----:B---3--:R-:W-:-:S03]  /*80d0*/  IMAD R14, R14, c[0x0][0x190], RZ ;  /* 0x000064000e0e7a24 */ /* 0x008fc600078e02ff */
[----:B0-----:R-:W2:Y:S04]  /*80e0*/  LDL.LU R13, [R1+0x8] ;  /* 0x00000800010d7983 */ /* 0x001ea80000300800 */
[----:B------:R-:W3:Y:S04]  /*80f0*/  LDL.LU R12, [R1+0x4] ;  /* 0x00000400010c7983 */ /* 0x000ee80000300800 */
[----:B------:R0:W-:Y:S04]  /*8100*/  STL [R1+0x2310], R14 ;  /* 0x0023100e01007387 */ /* 0x0001e80000100800 */
[----:B0-----:R-:W2:Y:S01]  /*8110*/  LDL.LU R14, [R1+0xc] ;  /* 0x00000c00010e7983 */ /* 0x001ea20000300800 */
[----:B----4-:R-:W-:-:S05]  /*8120*/  IMAD R15, R15, c[0x0][0x190], RZ ;  /* 0x000064000f0f7a24 */ /* 0x010fca00078e02ff */
[----:B------:R0:W-:Y:S04]  /*8130*/  STL [R1+0x230c], R15 ;  /* 0x00230c0f01007387 */ /* 0x0001e80000100800 */
[----:B0-----:R-:W4:Y:S01]  /*8140*/  LDL.LU R15, [R1+0x10] ;  /* 0x00001000010f7983 */ /* 0x001f220000300800 */
[----:B-----5:R-:W-:-:S05]  /*8150*/  IMAD R16, R16, c[0x0][0x190], RZ ;  /* 0x0000640010107a24 */ /* 0x020fca00078e02ff */
[----:B------:R0:W-:Y:S04]  /*8160*/  STL [R1+0x2308], R16 ;  /* 0x0023081001007387 */ /* 0x0001e80000100800 */
[----:B0-----:R-:W5:Y:S01]  /*8170*/  LDL.LU R16, [R1+0x14] ;  /* 0x0000140001107983 */ /* 0x001f620000300800 */
[----:B------:R-:W-:-:S05]  /*8180*/  IMAD R17, R17, c[0x0][0x190], RZ ;  /* 0x0000640011117a24 */ /* 0x000fca00078e02ff */
[----:B------:R5:W-:Y:S01]  /*8190*/  STL [R1+0x2304], R17 ;  /* 0x0023041101007387 */ /* 0x000be20000100800 */
[----:B------:R-:W-:-:S05]  /*81a0*/  IMAD R18, R18, c[0x0][0x190], RZ ;  /* 0x0000640012127a24 */ /* 0x000fca00078e02ff */
[----:B------:R-:W-:Y:S01]  /*81b0*/  STL [R1+0x2300], R18 ;  /* 0x0023001201007387 */ /* 0x000fe20000100800 */
[----:B------:R-:W-:-:S05]  /*81c0*/  IMAD R19, R19, c[0x0][0x190], RZ ;  /* 0x0000640013137a24 */ /* 0x000fca00078e02ff */
[----:B------:R0:W-:Y:S01]  /*81d0*/  STL [R1+0x231c], R19 ;  /* 0x00231c1301007387 */ /* 0x0001e20000100800 */
[----:B------:R-:W-:-:S05]  /*81e0*/  IMAD R20, R20, c[0x0][0x190], RZ ;  /* 0x0000640014147a24 */ /* 0x000fca00078e02ff */
[----:B------:R-:W-:Y:S01]  /*81f0*/  STL [R1+0x22fc], R20 ;  /* 0x0022fc1401007387 */ /* 0x000fe20000100800 */
[----:B------:R-:W-:-:S05]  /*8200*/  IMAD R21, R21, c[0x0][0x190], RZ ;  /* 0x0000640015157a24 */ /* 0x000fca00078e02ff */
[----:B------:R-:W-:Y:S01]  /*8210*/  STL [R1+0x2320], R21 ;  /* 0x0023201501007387 */ /* 0x000fe20000100800 */
[----:B------:R-:W-:Y:S02]  /*8220*/  IMAD R27, R27, c[0x0][0x190], RZ ;  /* 0x000064001b1b7a24 */ /* 0x000fe400078e02ff */
[----:B------:R-:W-:Y:S02]  /*8230*/  IMAD R26, R26, c[0x0][0x190], RZ ;  /* 0x000064001a1a7a24 */ /* 0x000fe400078e02ff */
[----:B------:R-:W-:Y:S02]  /*8240*/  IMAD R25, R25, c[0x0][0x190], RZ ;  /* 0x0000640019197a24 */ /* 0x000fe400078e02ff */
[----:B------:R-:W-:Y:S02]  /*8250*/  IMAD R24, R24, c[0x0][0x190], RZ ;  /* 0x0000640018187a24 */ /* 0x000fe400078e02ff */
[----:B------:R-:W-:Y:S02]  /*8260*/  IMAD R23, R23, c[0x0][0x190], RZ ;  /* 0x0000640017177a24 */ /* 0x000fe400078e02ff */
[----:B------:R-:W-:-:S05]  /*8270*/  IMAD R22, R22, c[0x0][0x190], RZ ;  /* 0x0000640016167a24 */ /* 0x000fca00078e02ff */
[----:B------:R-:W-:Y:S04]  /*8280*/  STL [R1+0x2324], R22 ;  /* 0x0023241601007387 */ /* 0x000fe80000100800 */
[----:B------:R-:W-:Y:S04]  /*8290*/  STL [R1+0x2328], R23 ;  /* 0x0023281701007387 */ /* 0x000fe80000100800 */
[----:B------:R-:W-:Y:S04]  /*82a0*/  STL [R1+0x232c], R24 ;  /* 0x00232c1801007387 */ /* 0x000fe80000100800 */
[----:B------:R-:W-:Y:S04]  /*82b0*/  STL [R1+0x2330], R25 ;  /* 0x0023301901007387 */ /* 0x000fe80000100800 */
[----:B------:R-:W-:Y:S04]  /*82c0*/  STL [R1+0x2334], R26 ;  /* 0x0023341a01007387 */ /* 0x000fe80000100800 */
[----:B------:R-:W-:Y:S01]  /*82d0*/  STL [R1+0x2338], R27 ;  /* 0x0023381b01007387 */ /* 0x000fe20000100800 */
[----:B-----5:R-:W-:-:S02]  /*82e0*/  IMAD R17, R16, c[0x0][0x190], RZ ;  /* 0x0000640010117a24 */ /* 0x020fc400078e02ff */
[----:B----4-:R-:W-:Y:S02]  /*82f0*/  IMAD R16, R15, c[0x0][0x190], RZ ;  /* 0x000064000f107a24 */ /* 0x010fe400078e02ff */
[----:B--2---:R-:W-:Y:S02]  /*8300*/  IMAD R15, R14, c[0x0][0x190], RZ ;  /* 0x000064000e0f7a24 */ /* 0x004fe400078e02ff */
[----:B------:R-:W-:Y:S01]  /*8310*/  IMAD R14, R13, c[0x0][0x190], RZ ;  /* 0x000064000d0e7a24 */ /* 0x000fe200078e02ff */
[----:B------:R-:W-:Y:S01]  /*8320*/  STL [R1+0x14], R17 ;  /* 0x0000141101007387 */ /* 0x000fe20000100800 */
[----:B---3--:R-:W-:-:S03]  /*8330*/  IMAD R13, R12, c[0x0][0x190], RZ ;  /* 0x000064000c0d7a24 */ /* 0x008fc600078e02ff */
[----:B------:R1:W-:Y:S01]  /*8340*/  STL [R1+0x10], R16 ;  /* 0x0000101001007387 */ /* 0x0003e20000100800 */
[----:B------:R-:W-:-:S03]  /*8350*/  IMAD R12, R5, c[0x0][0x190], RZ ;  /* 0x00006400050c7a24 */ /* 0x000fc600078e02ff */
[----:B------:R-:W-:Y:S04]  /*8360*/  STL [R1+0xc], R15 ;  /* 0x00000c0f01007387 */ /* 0x000fe80000100800 */
[----:B------:R2:W-:Y:S04]  /*8370*/  STL [R1+0x8], R14 ;  /* 0x0000080e01007387 */ /* 0x0005e80000100800 */
[----:B------:R-:W3:Y:S04]  /*8380*/  LDL.LU R5, [R1+0x2358] ;  /* 0x0023580001057983 */ /* 0x000ee80000300800 */
[----:B------:R-:W-:Y:S04]  /*8390*/  STL [R1+0x4], R13 ;  /* 0x0000040d01007387 */ /* 0x000fe80000100800 */
[----:B0-----:R-:W3:Y:S04]  /*83a0*/  LDL.LU R19, [R1+0xbc] ;  /* 0x0000bc0001137983 */ /* 0x001ee80000300800 */
[----:B------:R-:W4:Y:S04]  /*83b0*/  LDL.LU R18, [R1+0xb8] ;  /* 0x0000b80001127983 */ /* 0x000f280000300800 */
[----:B------:R0:W-:Y:S04]  /*83c0*/  STL [R1], R12 ;  /* 0x0000000c01007387 */ /* 0x0001e80000100800 */
[----:B-1----:R-:W5:Y:S04]  /*83d0*/  LDL.LU R16, [R1+0xb4] ;  /* 0x0000b40001107983 */ /* 0x002f680000300800 */
[----:B--2---:R-:W2:Y:S04]  /*83e0*/  LDL.LU R14, [R1+0xb0] ;  /* 0x0000b000010e7983 */ /* 0x004ea80000300800 */
[----:B0-----:R-:W2:Y:S04]  /*83f0*/  LDL.LU R12, [R1+0xa8] ;  /* 0x0000a800010c7983 */ /* 0x001ea80000300800 */
[----:B------:R-:W2:Y:S04]  /*8400*/  LDL.LU R13, [R1+0xa4] ;  /* 0x0000a400010d7983 */ /* 0x000ea80000300800 */
[----:B------:R-:W2:Y:S04]  /*8410*/  LDL.LU R15, [R1+0xa0] ;  /* 0x0000a000010f7983 */ /* 0x000ea80000300800 */
[----:B------:R-:W2:Y:S01]  /*8420*/  LDL.LU R17, [R1+0x9c] ;  /* 0x00009c0001117983 */ /* 0x000ea20000300800 */
[----:B------:R-:W-:-:S03]  /*8430*/  IMAD R10, R10, c[0x0][0x190], RZ ;  /* 0x000064000a0a7a24 */ /* 0x000fc600078e02ff */
[----:B------:R-:W2:Y:S01]  /*8440*/  LDL.LU R20, [R1+0x98] ;  /* 0x0000980001147983 */ /* 0x000ea20000300800 */
[----:B------:R-:W-:Y:S02]  /*8450*/  IMAD R9, R9, c[0x0][0x190], RZ ;  /* 0x0000640009097a24 */ /* 0x000fe400078e02ff */
[----:B------:R-:W-:Y:S01]  /*8460*/  IMAD R8, R8, c[0x0][0x190], RZ ;  /* 0x0000640008087a24 */ /* 0x000fe200078e02ff */
[----:B------:R-:W-:Y:S01]  /*8470*/  STL [R1+0x233c], R10 ;  /* 0x00233c0a01007387 */ /* 0x000fe20000100800 */
[----:B------:R-:W-:Y:S02]  /*8480*/  IMAD R7, R7, c[0x0][0x190], RZ ;  /* 0x0000640007077a24 */ /* 0x000fe400078e02ff */
[----:B------:R-:W-:Y:S01]  /*8490*/  IMAD R6, R6, c[0x0][0x190], RZ ;  /* 0x0000640006067a24 */ /* 0x000fe200078e02ff */
[----:B------:R-:W-:Y:S01]  /*84a0*/  STL [R1+0x2340], R9 ;  /* 0x0023400901007387 */ /* 0x000fe20000100800 */
[----:B------:R-:W-:-:S03]  /*84b0*/  IMAD R29, R29, c[0x0][0x190], RZ ;  /* 0x000064001d1d7a24 */ /* 0x000fc600078e02ff */
[----:B------:R0:W-:Y:S04]  /*84c0*/  STL [R1+0x2344], R8 ;  /* 0x0023440801007387 */ /* 0x0001e80000100800 */
[----:B0-----:R-:W2:Y:S04]  /*84d0*/  LDL.LU R8, [R1+0x88] ;  /* 0x0000880001087983 */ /* 0x001ea80000300800 */
[----:B------:R0:W-:Y:S04]  /*84e0*/  STL [R1+0x2348], R7 ;  /* 0x0023480701007387 */ /* 0x0001e80000100800 */
[----:B0-----:R-:W2:Y:S04]  /*84f0*/  LDL.LU R7, [R1+0x8c] ;  /* 0x00008c0001077983 */ /* 0x001ea80000300800 */
[----:B------:R0:W-:Y:S04]  /*8500*/  STL [R1+0x234c], R6 ;  /* 0x00234c0601007387 */ /* 0x0001e80000100800 */
[----:B0-----:R-:W2:Y:S04]  /*8510*/  LDL.LU R6, [R1+0x90] ;  /* 0x0000900001067983 */ /* 0x001ea80000300800 */
[----:B------:R0:W-:Y:S04]  /*8520*/  STL [R1+0x2350], R29 ;  /* 0x0023501d01007387 */ /* 0x0001e80000100800 */
[----:B0-----:R-:W2:Y:S01]  /*8530*/  LDL.LU R29, [R1+0x94] ;  /* 0x00009400011d7983 */ /* 0x001ea20000300800 */
[----:B------:R-:W-:-:S05]  /*8540*/  IMAD R4, R4, c[0x0][0x190], RZ ;  /* 0x0000640004047a24 */ /* 0x000fca00078e02ff */
[----:B------:R-:W-:Y:S01]  /*8550*/  STL [R1+0x2354], R4 ;  /* 0x0023540401007387 */ /* 0x000fe20000100800 */
[----:B---3--:R-:W-:-:S05]  /*8560*/  LEA R9, P5, R19, R5, 0x1 ;  /* 0x0000000513097211 */ /* 0x008fca00078a08ff */
[----:B------:R0:W-:Y:S01]  /*8570*/  STL [R1+0x21b4], R9 ;  /* 0x0021b40901007387 */ /* 0x0001e20000100800 */
[----:B----4-:R-:W-:-:S03]  /*8580*/  LEA R10, P6, R18, R5, 0x1 ;  /* 0x00000005120a7211 */ /* 0x010fc600078c08ff */
[----:B0-----:R-:W3:Y:S01]  /*8590*/  LDL.LU R9, [R1+0x84] ;  /* 0x0000840001097983 */ /* 0x001ee20000300800 */
[----:B-----5:R-:W-:-:S03]  /*85a0*/  LEA R4, P0, R16, R5, 0x1 ;  /* 0x0000000510047211 */ /* 0x020fc600078008ff */
[----:B------:R2:W-:Y:S04]  /*85b0*/  STL [R1+0x21b8], R10 ;  /* 0x0021b80a01007387 */ /* 0x0005e80000100800 */
[----:B------:R-:W-:Y:S01]  /*85c0*/  STL [R1+0x21bc], R4 ;  /* 0x0021bc0401007387 */ /* 0x000fe20000100800 */
[----:B--2---:R-:W-:-:S05]  /*85d0*/  LEA R10, P1, R14, R5, 0x1 ;  /* 0x000000050e0a7211 */ /* 0x004fca00078208ff */
[----:B------:R0:W-:Y:S04]  /*85e0*/  STL [R1+0x21c0], R10 ;  /* 0x0021c00a01007387 */ /* 0x0001e80000100800 */
[----:B0-----:R-:W2:Y:S01]  /*85f0*/  LDL.LU R10, [R1+0x80] ;  /* 0x00008000010a7983 */ /* 0x001ea20000300800 */
[-C--:B------:R-:W-:Y:S02]  /*8600*/  LEA R21, P2, R12, R5.reuse, 0x1 ;  /* 0x000000050c157211 */ /* 0x080fe400078408ff */
[----:B------:R-:W-:-:S03]  /*8610*/  LEA R4, P3, R13, R5, 0x1 ;  /* 0x000000050d047211 */ /* 0x000fc600078608ff */
[----:B------:R0:W-:Y:S01]  /*8620*/  STL [R1+0x21c4], R21 ;  /* 0x0021c41501007387 */ /* 0x0001e20000100800 */
[----:B------:R-:W-:-:S03]  /*8630*/  LEA.HI.X.SX32 R19, R19, R0, 0x1, P5 ;  /* 0x0000000013137211 */ /* 0x000fc600028f0eff */
[----:B------:R1:W-:Y:S01]  /*8640*/  STL [R1+0x21c8], R4 ;  /* 0x0021c80401007387 */ /* 0x0003e20000100800 */
[----:B0-----:R-:W-:-:S05]  /*8650*/  LEA R21, P4, R15, R5, 0x1 ;  /* 0x000000050f157211 */ /* 0x001fca00078808ff */
[----:B------:R-:W-:Y:S01]  /*8660*/  STL [R1+0x21cc], R21 ;  /* 0x0021cc1501007387 */ /* 0x000fe20000100800 */
[----:B-1----:R-:W-:-:S03]  /*8670*/  LEA R4, P5, R17, R5, 0x1 ;  /* 0x0000000511047211 */ /* 0x002fc600078a08ff */
[----:B------:R-:W4:Y:S04]  /*8680*/  LDL.LU R27, [R1+0x7c] ;  /* 0x00007c00011b7983 */ /* 0x000f280000300800 */
[----:B------:R-:W-:Y:S01]  /*8690*/  STL [R1+0x21ac], R19 ;  /* 0x0021ac1301007387 */ /* 0x000fe20000100800 */
[----:B------:R-:W-:-:S03]  /*86a0*/  LEA.HI.X.SX32 R18, R18, R0, 0x1, P6 ;  /* 0x0000000012127211 */ /* 0x000fc600030f0eff */
[----:B------:R0:W-:Y:S04]  /*86b0*/  STL [R1+0x21b0], R4 ;  /* 0x0021b00401007387 */ /* 0x0001e80000100800 */
[----:B------:R-:W5:Y:S04]  /*86c0*/  LDL.LU R26, [R1+0x78] ;  /* 0x00007800011a7983 */ /* 0x000f680000300800 */
[----:B------:R-:W-:Y:S01]  /*86d0*/  STL [R1+0x21a4], R18 ;  /* 0x0021a41201007387 */ /* 0x000fe20000100800 */
[----:B0-----:R-:W-:-:S03]  /*86e0*/  LEA R4, P6, R20, R5, 0x1 ;  /* 0x0000000514047211 */ /* 0x001fc600078c08ff */
[----:B------:R-:W5:Y:S01]  /*86f0*/  LDL.LU R25, [R1+0x74] ;  /* 0x0000740001197983 */ /* 0x000f620000300800 */
        /* <DEDUP_REMOVED lines=15> */
[----:B------:R1:W-:Y:S01]  /*87f0*/  STL [R1+0x2188], R12 ;  /* 0x0021880c01007387 */ /* 0x0003e20000100800 */
[----:B0-----:R-:W-:-:S03]  /*8800*/  LEA R4, P2, R7, R5, 0x1 ;  /* 0x0000000507047211 */ /* 0x001fc600078408ff */
[----:B-1----:R-:W5:Y:S01]  /*8810*/  LDL.LU R12, [R1+0x5c] ;  /* 0x00005c00010c7983 */ /* 0x002f620000300800 */
[----:B------:R-:W-:-:S03]  /*8820*/  LEA.HI.X.SX32 R14, R13, R0, 0x1, P3 ;  /* 0x000000000d0e7211 */ /* 0x000fc600018f0eff */
[----:B------:R0:W-:Y:S04]  /*8830*/  STL [R1+0x218c], R4 ;  /* 0x00218c0401007387 */ /* 0x0001e80000100800 */
[----:B------:R-:W5:Y:S04]  /*8840*/  LDL.LU R13, [R1+0x58] ;  /* 0x00005800010d7983 */ /* 0x000f680000300800 */
[----:B------:R1:W-:Y:S01]  /*8850*/  STL [R1+0x2180], R14 ;  /* 0x0021800e01007387 */ /* 0x0003e20000100800 */
[----:B0-----:R-:W-:-:S03]  /*8860*/  LEA R4, P3, R8, R5, 0x1 ;  /* 0x0000000508047211 */ /* 0x001fc600078608ff */
[----:B-1----:R-:W5:Y:S01]  /*8870*/  LDL.LU R14, [R1+0x54] ;  /* 0x00005400010e7983 */ /* 0x002f620000300800 */
[----:B------:R-:W-:-:S03]  /*8880*/  LEA.HI.X.SX32 R16, R15, R0, 0x1, P4 ;  /* 0x000000000f107211 */ /* 0x000fc600020f0eff */
[----:B------:R-:W-:Y:S04]  /*8890*/  STL [R1+0x2184], R4 ;  /* 0x0021840401007387 */ /* 0x000fe80000100800 */
[----:B------:R-:W5:Y:S04]  /*88a0*/  LDL.LU R15, [R1+0x50] ;  /* 0x00005000010f7983 */ /* 0x000f680000300800 */
[----:B------:R0:W-:Y:S01]  /*88b0*/  STL [R1+0x2178], R16 ;  /* 0x0021781001007387 */ /* 0x0001e20000100800 */
[----:B------:R-:W-:-:S03]  /*88c0*/  LEA.HI.X.SX32 R18, R17, R0, 0x1, P5 ;  /* 0x0000000011127211 */ /* 0x000fc600028f0eff */
[----:B0-----:R-:W5:Y:S01]  /*88d0*/  LDL.LU R16, [R1+0x4c] ;  /* 0x00004c0001107983 */ /* 0x001f620000300800 */
[----:B---3--:R-:W-:-:S05]  /*88e0*/  LEA R4, P4, R9, R5, 0x1 ;  /* 0x0000000509047211 */ /* 0x008fca00078808ff */
[----:B------:R-:W-:Y:S04]  /*88f0*/  STL [R1+0x217c], R4 ;  /* 0x00217c0401007387 */ /* 0x000fe80000100800 */
[----:B------:R-:W3:Y:S04]  /*8900*/  LDL.LU R17, [R1+0x48] ;  /* 0x0000480001117983 */ /* 0x000ee80000300800 */
[----:B------:R0:W-:Y:S04]  /*8910*/  STL [R1+0x2170], R18 ;  /* 0x0021701201007387 */ /* 0x0001e80000100800 */
[----:B0-----:R-:W3:Y:S01]  /*8920*/  LDL.LU R18, [R1+0x44] ;  /* 0x0000440001127983 */ /* 0x001ee20000300800 */
[----:B--2---:R-:W-:-:S05]  /*8930*/  LEA R4, P5, R10, R5, 0x1 ;  /* 0x000000050a047211 */ /* 0x004fca00078a08ff */
[----:B------:R0:W-:Y:S02]  /*8940*/  STL [R1+0x2174], R4 ;  /* 0x0021740401007387 */ /* 0x0001e40000100800 */
[-C--:B0-----:R-:W-:Y:S02]  /*8950*/  LEA.HI.X.SX32 R4, R20, R0.reuse, 0x1, P6 ;  /* 0x0000000014047211 */ /* 0x081fe400030f0eff */
[----:B------:R-:W2:Y:S01]  /*8960*/  LDL.LU R20, [R1+0x40] ;  /* 0x0000400001147983 */ /* 0x000ea20000300800 */
[----:B------:R-:W-:-:S03]  /*8970*/  LEA.HI.X.SX32 R29, R29, R0, 0x1, P0 ;  /* 0x000000001d1d7211 */ /* 0x000fc600000f0eff */
[----:B------:R4:W-:Y:S02]  /*8980*/  STL [R1+0x2168], R4 ;  /* 0x0021680401007387 */ /* 0x0009e40000100800 */
[----:B----4-:R-:W-:-:S05]  /*8990*/  LEA R4, P6, R27, R5, 0x1 ;  /* 0x000000051b047211 */ /* 0x010fca00078c08ff */
[----:B------:R0:W-:Y:S01]  /*89a0*/  STL [R1+0x216c], R4 ;  /* 0x00216c0401007387 */ /* 0x0001e20000100800 */
[----:B------:R-:W-:-:S03]  /*89b0*/  LEA.HI.X.SX32 R6, R6, R0, 0x1, P1 ;  /* 0x0000000006067211 */ /* 0x000fc600008f0eff */
[----:B0-----:R-:W4:Y:S04]  /*89c0*/  LDL.LU R4, [R1+0x2354] ;  /* 0x0023540001047983 */ /* 0x001f280000300800 */
[----:B------:R5:W-:Y:S02]  /*89d0*/  STL [R1+0x2160], R29 ;  /* 0x0021601d01007387 */ /* 0x000be40000100800 */
[----:B-----5:R-:W-:-:S05]  /*89e0*/  LEA R29, P0, R26, R5, 0x1 ;  /* 0x000000051a1d7211 */ /* 0x020fca00078008ff */
[----:B------:R0:W-:Y:S01]  /*89f0*/  STL [R1+0x2164], R29 ;  /* 0x0021641d01007387 */ /* 0x0001e20000100800 */
[----:B------:R-:W-:-:S03]  /*8a00*/  LEA.HI.X.SX32 R7, R7, R0, 0x1, P2 ;  /* 0x0000000007077211 */ /* 0x000fc600010f0eff */
[----:B0-----:R-:W5:Y:S04]  /*8a10*/  LDL.LU R29, [R1+0x2350] ;  /* 0x00235000011d7983 */ /* 0x001f680000300800 */
[----:B------:R0:W-:Y:S02]  /*8a20*/  STL [R1+0x2158], R6 ;  /* 0x0021580601007387 */ /* 0x0001e40000100800 */
[----:B0-----:R-:W-:-:S05]  /*8a30*/  LEA R6, P1, R25, R5, 0x1 ;  /* 0x0000000519067211 */ /* 0x001fca00078208ff */
[----:B------:R0:W-:Y:S01]  /*8a40*/  STL [R1+0x215c], R6 ;  /* 0x00215c0601007387 */ /* 0x0001e20000100800 */
[----:B------:R-:W-:-:S03]  /*8a50*/  LEA.HI.X.SX32 R8, R8, R0, 0x1, P3 ;  /* 0x0000000008087211 */ /* 0x000fc600018f0eff */
[----:B0-----:R-:W2:Y:S04]  /*8a60*/  LDL.LU R6, [R1+0x234c] ;  /* 0x00234c0001067983 */ /* 0x001ea80000300800 */
        /* <DEDUP_REMOVED lines=14> */
[----:B0-----:R-:W4:Y:S04]  /*8b50*/  LDL.LU R9, [R1+0x2340] ;  /* 0x0023400001097983 */ /* 0x001f280000300800 */
        /* <DEDUP_REMOVED lines=36> */
[----:B---3--:R-:W-:-:S05]  /*8da0*/  LEA R21, P5, R17, R5, 0x1 ;  /* 0x0000000511157211 */ /* 0x008fca00078a08ff */
[----:B------:R0:W-:Y:S01]  /*8db0*/  STL [R1+0x2104], R21 ;  /* 0x0021041501007387 */ /* 0x0001e20000100800 */
[----:B------:R-:W-:-:S03]  /*8dc0*/  LEA.HI.X.SX32 R12, R12, R0, 0x1, P0 ;  /* 0x000000000c0c7211 */ /* 0x000fc600000f0eff */
[----:B0-----:R-:W3:Y:S04]  /*8dd0*/  LDL.LU R21, [R1+0x2320] ;  /* 0x0023200001157983 */ /* 0x001ee80000300800 */
[----:B------:R0:W-:Y:S02]  /*8de0*/  STL [R1+0x20f8], R19 ;  /* 0x0020f81301007387 */ /* 0x0001e40000100800 */
[----:B0-----:R-:W-:-:S05]  /*8df0*/  LEA R19, P6, R18, R5, 0x1 ;  /* 0x0000000512137211 */ /* 0x001fca00078c08ff */
[----:B------:R0:W-:Y:S04]  /*8e00*/  STL [R1+0x20fc], R19 ;  /* 0x0020fc1301007387 */ /* 0x0001e80000100800 */
[----:B0-----:R-:W3:Y:S04]  /*8e10*/  LDL.LU R19, [R1+0x231c] ;  /* 0x00231c0001137983 */ /* 0x001ee80000300800 */
[----:B------:R2:W-:Y:S02]  /*8e20*/  STL [R1+0x20f0], R12 ;  /* 0x0020f00c01007387 */ /* 0x0005e40000100800 */
[----:B--2---:R-:W-:-:S05]  /*8e30*/  LEA R12, P0, R20, R5, 0x1 ;  /* 0x00000005140c7211 */ /* 0x004fca00078008ff */
[----:B------:R0:W-:Y:S04]  /*8e40*/  STL [R1+0x20f4], R12 ;  /* 0x0020f40c01007387 */ /* 0x0001e80000100800 */
[----:B0-----:R-:W2:Y:S01]  /*8e50*/  LDL.LU R12, [R1+0x2318] ;  /* 0x00231800010c7983 */ /* 0x001ea20000300800 */
[----:B------:R-:W-:-:S05]  /*8e60*/  LEA.HI.X.SX32 R13, R13, R0, 0x1, P1 ;  /* 0x000000000d0d7211 */ /* 0x000fca00008f0eff */
        /* <DEDUP_REMOVED lines=32> */
[----:B------:R0:W-:Y:S02]  /*9070*/  STL [R1+0x20bc], R20 ;  /* 0x0020bc1401007387 */ /* 0x0001e40000100800 */
[----:B0-----:R-:W-:Y:S02]  /*9080*/  LEA.HI.X.SX32 R20, R12, R0, 0x1, P1 ;  /* 0x000000000c147211 */ /* 0x001fe400008f0eff */
[----:B------:R-:W2:Y:S04]  /*9090*/  LDL.LU R12, [R1] ;  /* 0x00000000010c7983 */ /* 0x000ea80000300800 */
[----:B------:R3:W-:Y:S02]  /*90a0*/  STL [R1+0x20b0], R20 ;  /* 0x0020b01401007387 */ /* 0x0007e40000100800 */
[----:B---3--:R-:W-:-:S05]  /*90b0*/  LEA R20, P1, R19, R5, 0x1 ;  /* 0x0000000513147211 */ /* 0x008fca00078208ff */
[----:B------:R0:W-:Y:S04]  /*90c0*/  STL [R1+0x20b4], R20 ;  /* 0x0020b41401007387 */ /* 0x0001e80000100800 */
[----:B0-----:R-:W3:Y:S01]  /*90d0*/  LDL.LU R20, [R1+0x22fc] ;  /* 0x0022fc0001147983 */ /* 0x001ee20000300800 */
[----:B------:R-:W-:-:S05]  /*90e0*/  LEA.HI.X.SX32 R13, R13, R0, 0x1, P2 ;  /* 0x000000000d0d7211 */ /* 0x000fca00010f0eff */
[----:B------:R3:W-:Y:S02]  /*90f0*/  STL [R1+0x20a8], R13 ;  /* 0x0020a80d01007387 */ /* 0x0007e40000100800 */
[----:B---3--:R-:W-:-:S05]  /*9100*/  LEA R13, P2, R20, R5, 0x1 ;  /* 0x00000005140d7211 */ /* 0x008fca00078408ff */
[----:B------:R0:W-:Y:S02]  /*9110*/  STL [R1+0x20ac], R13 ;  /* 0x0020ac0d01007387 */ /* 0x0001e40000100800 */
[----:B0-----:R-:W-:Y:S02]  /*9120*/  LEA.HI.X.SX32 R13, R14, R0, 0x1, P3 ;  /* 0x000000000e0d7211 */ /* 0x001fe400018f0eff */
[----:B------:R-:W3:Y:S04]  /*9130*/  LDL.LU R14, [R1+0x4] ;  /* 0x00000400010e7983 */ /* 0x000ee80000300800 */
[----:B------:R0:W-:Y:S02]  /*9140*/  STL [R1+0x20a0], R13 ;  /* 0x0020a00d01007387 */ /* 0x0001e40000100800 */
[----:B0-----:R-:W-:-:S05]  /*9150*/  LEA R13, P3, R21, R5, 0x1 ;  /* 0x00000005150d7211 */ /* 0x001fca00078608ff */
[----:B------:R0:W-:Y:S02]  /*9160*/  STL [R1+0x20a4], R13 ;  /* 0x0020a40d01007387 */ /* 0x0001e40000100800 */
[----:B0-----:R-:W-:Y:S02]  /*9170*/  LEA.HI.X.SX32 R13, R15, R0, 0x1, P4 ;  /* 0x000000000f0d7211 */ /* 0x001fe400020f0eff */
[----:B------:R-:W2:Y:S04]  /*9180*/  LDL.LU R15, [R1+0x8] ;  /* 0x00000800010f7983 */ /* 0x000ea80000300800 */
[----:B------:R4:W-:Y:S02]  /*9190*/  STL [R1+0x2098], R13 ;  /* 0x0020980d01007387 */ /* 0x0009e40000100800 */
[----:B----4-:R-:W-:-:S05]  /*91a0*/  LEA R13, P4, R22, R5, 0x1 ;  /* 0x00000005160d7211 */ /* 0x010fca00078808ff */
[----:B------:R0:W-:Y:S02]  /*91b0*/  STL [R1+0x209c], R13 ;  /* 0x00209c0d01007387 */ /* 0x0001e40000100800 */
[----:B0-----:R-:W-:Y:S02]  /*91c0*/  LEA.HI.X.SX32 R13, R16, R0, 0x1, P5 ;  /* 0x00000000100d7211 */ /* 0x001fe400028f0eff */
[----:B------:R-:W4:Y:S04]  /*91d0*/  LDL.LU R16, [R1+0xc] ;  /* 0x00000c0001107983 */ /* 0x000f280000300800 */
[----:B------:R0:W-:Y:S02]  /*91e0*/  STL [R1+0x2090], R13 ;  /* 0x0020900d01007387 */ /* 0x0001e40000100800 */
[----:B0-----:R-:W-:-:S05]  /*91f0*/  LEA R13, P5, R23, R5, 0x1 ;  /* 0x00000005170d7211 */ /* 0x001fca00078a08ff */
[----:B------:R0:W-:Y:S02]  /*9200*/  STL [R1+0x2094], R13 ;  /* 0x0020940d01007387 */ /* 0x0001e40000100800 */
[----:B0-----:R-:W-:Y:S02]  /*9210*/  LEA.HI.X.SX32 R13, R17, R0, 0x1, P6 ;  /* 0x00000000110d7211 */ /* 0x001fe400030f0eff */
[----:B------:R-:W2:Y:S04]  /*9220*/  LDL.LU R17, [R1+0x10] ;  /* 0x0000100001117983 */ /* 0x000ea80000300800 */
[----:B------:R0:W-:Y:S02]  /*9230*/  STL [R1+0x2088], R13 ;  /* 0x0020880d01007387 */ /* 0x0001e40000100800 */
[----:B0-----:R-:W-:-:S05]  /*9240*/  LEA R13, P6, R24, R5, 0x1 ;  /* 0x00000005180d7211 */ /* 0x001fca00078c08ff */
[----:B------:R0:W-:Y:S02]  /*9250*/  STL [R1+0x208c], R13 ;  /* 0x00208c0d01007387 */ /* 0x0001e40000100800 */
[----:B0-----:R-:W-:Y:S02]  /*9260*/  LEA.HI.X.SX32 R13, R18, R0, 0x1, P0 ;  /* 0x00000000120d7211 */ /* 0x001fe400000f0eff */
[----:B------:R-:W3:Y:S04]  /*9270*/  LDL.LU R18, [R1+0x14] ;  /* 0x0000140001127983 */ /* 0x000ee80000300800 */
[----:B------:R0:W-:Y:S02]  /*9280*/  STL [R1+0x2080], R13 ;  /* 0x0020800d01007387 */ /* 0x0001e40000100800 */
[----:B0-----:R-:W-:-:S05]  /*9290*/  LEA R13, P0, R25, R5, 0x1 ;  /* 0x00000005190d7211 */ /* 0x001fca00078008ff */
[----:B------:R0:W-:Y:S02]  /*92a0*/  STL [R1+0x2084], R13 ;  /* 0x0020840d01007387 */ /* 0x0001e40000100800 */
[----:B0-----:R-:W-:Y:S02]  /*92b0*/  LEA.HI.X.SX32 R13, R19, R0, 0x1, P1 ;  /* 0x00000000130d7211 */ /* 0x001fe400008f0eff */
[----:B------:R-:W-:-:S03]  /*92c0*/  LEA R19, P1, R26, R5, 0x1 ;  /* 0x000000051a137211 */ /* 0x000fc600078208ff */
[----:B------:R0:W-:Y:S04]  /*92d0*/  STL [R1+0x2078], R13 ;  /* 0x0020780d01007387 */ /* 0x0001e80000100800 */
[----:B------:R1:W-:Y:S01]  /*92e0*/  STL [R1+0x207c], R19 ;  /* 0x00207c1301007387 */ /* 0x0003e20000100800 */
[-C--:B0-----:R-:W-:Y:S02]  /*92f0*/  LEA.HI.X.SX32 R13, R20, R0.reuse, 0x1, P2 ;  /* 0x00000000140d7211 */ /* 0x081fe400010f0eff */
[-C--:B------:R-:W-:Y:S02]  /*9300*/  LEA.HI.X.SX32 R20, R21, R0.reuse, 0x1, P3 ;  /* 0x0000000015147211 */ /* 0x080fe400018f0eff */
[----:B-1----:R-:W-:Y:S01]  /*9310*/  LEA R19, P2, R27, R5, 0x1 ;  /* 0x000000051b137211 */ /* 0x002fe200078408ff */
[----:B------:R-:W-:Y:S04]  /*9320*/  STL [R1+0x2070], R13 ;  /* 0x0020700d01007387 */ /* 0x000fe80000100800 */
[----:B------:R0:W-:Y:S04]  /*9330*/  STL [R1+0x2074], R19 ;  /* 0x0020741301007387 */ /* 0x0001e80000100800 */
[----:B------:R2:W-:Y:S01]  /*9340*/  STL [R1+0x2068], R20 ;  /* 0x0020681401007387 */ /* 0x0005e20000100800 */
[----:B0-----:R-:W-:-:S02]  /*9350*/  LEA.HI.X.SX32 R19, R22, R0, 0x1, P4 ;  /* 0x0000000016137211 */ /* 0x001fc400020f0eff */
[-C--:B--2---:R-:W-:Y:S02]  /*9360*/  LEA R20, P4, R17, R5.reuse, 0x1 ;  /* 0x0000000511147211 */ /* 0x084fe400078808ff */
[----:B---3--:R-:W-:-:S05]  /*9370*/  LEA R13, P3, R18, R5, 0x1 ;  /* 0x00000005120d7211 */ /* 0x008fca00078608ff */
[----:B------:R0:W-:Y:S04]  /*9380*/  STL [R1+0x206c], R13 ;  /* 0x00206c0d01007387 */ /* 0x0001e80000100800 */
[----:B------:R4:W-:Y:S01]  /*9390*/  STL [R1+0x2060], R19 ;  /* 0x0020601301007387 */ /* 0x0009e20000100800 */
[----:B0-----:R-:W-:-:S03]  /*93a0*/  LEA.HI.X.SX32 R13, R23, R0, 0x1, P5 ;  /* 0x00000000170d7211 */ /* 0x001fc600028f0eff */
[----:B------:R0:W-:Y:S01]  /*93b0*/  STL [R1+0x2064], R20 ;  /* 0x0020641401007387 */ /* 0x0001e20000100800 */
[----:B----4-:R-:W-:-:S03]  /*93c0*/  LEA R19, P5, R16, R5, 0x1 ;  /* 0x0000000510137211 */ /* 0x010fc600078a08ff */
[----:B------:R1:W-:Y:S01]  /*93d0*/  STL [R1+0x2058], R13 ;  /* 0x0020580d01007387 */ /* 0x0003e20000100800 */
[----:B0-----:R-:W-:-:S03]  /*93e0*/  LEA.HI.X.SX32 R20, R24, R0, 0x1, P6 ;  /* 0x0000000018147211 */ /* 0x001fc600030f0eff */
[----:B-1----:R-:W2:Y:S04]  /*93f0*/  LDL.LU R13, [R1+0xc0] ;  /* 0x0000c000010d7983 */ /* 0x002ea80000300800 */
[----:B------:R0:W-:Y:S04]  /*9400*/  STL [R1+0x205c], R19 ;  /* 0x00205c1301007387 */ /* 0x0001e80000100800 */
[----:B------:R1:W-:Y:S01]  /*9410*/  STL [R1+0x2050], R20 ;  /* 0x0020501401007387 */ /* 0x0003e20000100800 */
[----:B0-----:R-:W-:Y:S02]  /*9420*/  LEA R19, P6, R15, R5, 0x1 ;  /* 0x000000050f137211 */ /* 0x001fe400078c08ff */
[----:B-1----:R-:W-:-:S03]  /*9430*/  LEA.HI.X.SX32 R20, R25, R0, 0x1, P0 ;  /* 0x0000000019147211 */ /* 0x002fc600000f0eff */
[----:B------:R0:W-:Y:S01]  /*9440*/  STL [R1+0x2054], R19 ;  /* 0x0020541301007387 */ /* 0x0001e20000100800 */
[----:B------:R-:W-:-:S03]  /*9450*/  LEA R21, P0, R14, R5, 0x1 ;  /* 0x000000050e157211 */ /* 0x000fc600078008ff */
[----:B------:R1:W-:Y:S01]  /*9460*/  STL [R1+0x2048], R20 ;  /* 0x0020481401007387 */ /* 0x0003e20000100800 */
[----:B0-----:R-:W-:-:S03]  /*9470*/  LEA.HI.X.SX32 R19, R26, R0, 0x1, P1 ;  /* 0x000000001a137211 */ /* 0x001fc600008f0eff */
[----:B------:R0:W-:Y:S01]  /*9480*/  STL [R1+0x204c], R21 ;  /* 0x00204c1501007387 */ /* 0x0001e20000100800 */
[----:B-1----:R-:W-:-:S03]  /*9490*/  LEA R20, P1, R12, R5, 0x1 ;  /* 0x000000050c147211 */ /* 0x002fc600078208ff */
[----:B------:R1:W-:Y:S01]  /*94a0*/  STL [R1+0x2040], R19 ;  /* 0x0020401301007387 */ /* 0x0003e20000100800 */
[----:B0-----:R-:W-:-:S03]  /*94b0*/  LEA.HI.X.SX32 R21, R27, R0, 0x1, P2 ;  /* 0x000000001b157211 */ /* 0x001fc600010f0eff */
[----:B-1----:R-:W3:Y:S04]  /*94c0*/  LDL.LU R19, [R1+0xc4] ;  /* 0x0000c40001137983 */ /* 0x002ee80000300800 */
[----:B------:R0:W-:Y:S04]  /*94d0*/  STL [R1+0x2044], R20 ;  /* 0x0020441401007387 */ /* 0x0001e80000100800 */
[----:B------:R1:W-:Y:S01]  /*94e0*/  STL [R1+0x1fe8], R21 ;  /* 0x001fe81501007387 */ /* 0x0003e20000100800 */
[----:B0-----:R-:W-:Y:S02]  /*94f0*/  LEA R20, P2, R10, R5, 0x1 ;  /* 0x000000050a147211 */ /* 0x001fe400078408ff */
[----:B-1----:R-:W-:-:S03]  /*9500*/  LEA.HI.X.SX32 R21, R18, R0, 0x1, P3 ;  /* 0x0000000012157211 */ /* 0x002fc600018f0eff */
[----:B------:R0:W-:Y:S01]  /*9510*/  STL [R1+0x2008], R20 ;  /* 0x0020081401007387 */ /* 0x0001e20000100800 */
[----:B------:R-:W-:-:S03]  /*9520*/  LEA R18, P3, R9, R5, 0x1 ;  /* 0x0000000509127211 */ /* 0x000fc600078608ff */
[----:B------:R-:W-:Y:S01]  /*9530*/  STL [R1+0x1fec], R21 ;  /* 0x001fec1501007387 */ /* 0x000fe20000100800 */
[-C--:B0-----:R-:W-:Y:S02]  /*9540*/  LEA.HI.X.SX32 R20, R17, R0.reuse, 0x1, P4 ;  /* 0x0000000011147211 */ /* 0x081fe400020f0eff */
[----:B------:R-:W-:Y:S01]  /*9550*/  LEA R17, P4, R8, R5, 0x1 ;  /* 0x0000000508117211 */ /* 0x000fe200078808ff */
[----:B------:R-:W-:Y:S04]  /*9560*/  STL [R1+0x2010], R18 ;  /* 0x0020101201007387 */ /* 0x000fe80000100800 */
[----:B------:R-:W-:Y:S04]  /*9570*/  STL [R1+0x1ff0], R20 ;  /* 0x001ff01401007387 */ /* 0x000fe80000100800 */
[----:B------:R0:W-:Y:S04]  /*9580*/  STL [R1+0x2018], R17 ;  /* 0x0020181101007387 */ /* 0x0001e80000100800 */
[----:B0-----:R-:W4:Y:S01]  /*9590*/  LDL.LU R17, [R1+0xc8] ;  /* 0x0000c80001117983 */ /* 0x001f220000300800 */
[----:B------:R-:W-:-:S02]  /*95a0*/  LEA.HI.X.SX32 R18, R16, R0, 0x1, P5 ;  /* 0x0000000010127211 */ /* 0x000fc400028f0eff */
[----:B------:R-:W-:Y:S02]  /*95b0*/  LEA R16, P5, R7, R5, 0x1 ;  /* 0x0000000507107211 */ /* 0x000fe400078a08ff */
[-C--:B------:R-:W-:Y:S01]  /*95c0*/  LEA.HI.X.SX32 R15, R15, R0.reuse, 0x1, P6 ;  /* 0x000000000f0f7211 */ /* 0x080fe200030f0eff */
[----:B------:R-:W-:Y:S01]  /*95d0*/  STL [R1+0x1ff4], R18 ;  /* 0x001ff41201007387 */ /* 0x000fe20000100800 */
[----:B------:R-:W-:-:S03]  /*95e0*/  LEA.HI.X.SX32 R14, R14, R0, 0x1, P0 ;  /* 0x000000000e0e7211 */ /* 0x000fc600000f0eff */
[----:B------:R0:W-:Y:S04]  /*95f0*/  STL [R1+0x2020], R16 ;  /* 0x0020201001007387 */ /* 0x0001e80000100800 */
[----:B------:R5:W-:Y:S01]  /*9600*/  STL [R1+0x1ff8], R15 ;  /* 0x001ff80f01007387 */ /* 0x000be20000100800 */
[----:B0-----:R-:W-:-:S05]  /*9610*/  LEA R16, P6, R6, R5, 0x1 ;  /* 0x0000000506107211 */ /* 0x001fca00078c08ff */
[----:B------:R-:W-:Y:S01]  /*9620*/  STL [R1+0x2028], R16 ;  /* 0x0020281001007387 */ /* 0x000fe20000100800 */
[----:B-----5:R-:W-:-:S03]  /*9630*/  LEA R15, P0, R29, R5, 0x1 ;  /* 0x000000051d0f7211 */ /* 0x020fc600078008ff */
[----:B------:R-:W5:Y:S04]  /*9640*/  LDL.LU R18, [R1+0xcc] ;  /* 0x0000cc0001127983 */ /* 0x000f680000300800 */
[----:B------:R0:W-:Y:S01]  /*9650*/  STL [R1+0x1ffc], R14 ;  /* 0x001ffc0e01007387 */ /* 0x0001e20000100800 */
[----:B------:R-:W-:Y:S01]  /*9660*/  IMAD R3, R3, c[0x0][0x190], RZ ;  /* 0x0000640003037a24 */ /* 0x000fe200078e02ff */
[-C--:B------:R-:W-:Y:S02]  /*9670*/  LEA.HI.X.SX32 R10, R10, R0.reuse, 0x1, P2 ;  /* 0x000000000a0a7211 */ /* 0x080fe400010f0eff */
[----:B------:R-:W-:Y:S01]  /*9680*/  STL [R1+0x202c], R15 ;  /* 0x00202c0f01007387 */ /* 0x000fe20000100800 */
[----:B0-----:R-:W-:Y:S02]  /*9690*/  LEA.HI.X.SX32 R14, R12, R0, 0x1, P1 ;  /* 0x000000000c0e7211 */ /* 0x001fe400008f0eff */
[----:B------:R-:W-:Y:S01]  /*96a0*/  LEA R12, P1, R4, R5, 0x1 ;  /* 0x00000005040c7211 */ /* 0x000fe200078208ff */
[----:B------:R-:W-:-:S02]  /*96b0*/  IMAD R2, R2, c[0x0][0x190], RZ ;  /* 0x0000640002027a24 */ /* 0x000fc400078e02ff */
[----:B------:R-:W-:Y:S01]  /*96c0*/  STL [R1+0x2000], R14 ;  /* 0x0020000e01007387 */ /* 0x000fe20000100800 */
[----:B------:R-:W-:-:S03]  /*96d0*/  IMAD R28, R28, c[0x0][0x190], RZ ;  /* 0x000064001c1c7a24 */ /* 0x000fc600078e02ff */
[----:B------:R-:W5:Y:S04]  /*96e0*/  LDL.LU R16, [R1+0xd0] ;  /* 0x0000d00001107983 */ /* 0x000f680000300800 */
[----:B------:R0:W-:Y:S04]  /*96f0*/  STL [R1+0x2030], R12 ;  /* 0x0020300c01007387 */ /* 0x0001e80000100800 */
[----:B------:R1:W-:Y:S01]  /*9700*/  STL [R1+0x2004], R10 ;  /* 0x0020040a01007387 */ /* 0x0003e20000100800 */
[----:B------:R-:W-:Y:S02]  /*9710*/  LEA.HI.X.SX32 R8, R8, R0, 0x1, P4 ;  /* 0x0000000008087211 */ /* 0x000fe400020f0eff */
[----:B0-----:R-:W-:-:S02]  /*9720*/  LEA R12, P2, R3, R5, 0x1 ;  /* 0x00000005030c7211 */ /* 0x001fc400078408ff */
[----:B-1----:R-:W-:Y:S02]  /*9730*/  LEA.HI.X.SX32 R10, R9, R0, 0x1, P3 ;  /* 0x00000000090a7211 */ /* 0x002fe400018f0eff */
[-C--:B------:R-:W-:Y:S01]  /*9740*/  LEA R9, P3, R2, R5.reuse, 0x1 ;  /* 0x0000000502097211 */ /* 0x080fe200078608ff */
[----:B------:R-:W-:Y:S01]  /*9750*/  IMAD R11, R11, c[0x0][0x190], RZ ;  /* 0x000064000b0b7a24 */ /* 0x000fe200078e02ff */
[----:B------:R0:W-:Y:S04]  /*9760*/  STL [R1+0x2034], R12 ;  /* 0x0020340c01007387 */ /* 0x0001e80000100800 */
[----:B------:R1:W-:Y:S04]  /*9770*/  STL [R1+0x200c], R10 ;  /* 0x00200c0a01007387 */ /* 0x0003e80000100800 */
[----:B------:R-:W-:Y:S01]  /*9780*/  STL [R1+0x2038], R9 ;  /* 0x0020380901007387 */ /* 0x000fe20000100800 */
[----:B0-----:R-:W-:-:S03]  /*9790*/  LEA R12, P4, R28, R5, 0x1 ;  /* 0x000000051c0c7211 */ /* 0x001fc600078808ff */
[----:B------:R-:W-:Y:S01]  /*97a0*/  STL [R1+0x2014], R8 ;  /* 0x0020140801007387 */ /* 0x000fe20000100800 */
[-C--:B-1----:R-:W-:Y:S02]  /*97b0*/  LEA.HI.X.SX32 R10, R7, R0.reuse, 0x1, P5 ;  /* 0x00000000070a7211 */ /* 0x082fe400028f0eff */
[-C--:B------:R-:W-:Y:S01]  /*97c0*/  LEA.HI.X.SX32 R7, R6, R0.reuse, 0x1, P6 ;  /* 0x0000000006077211 */ /* 0x080fe200030f0eff */
[----:B------:R0:W-:Y:S01]  /*97d0*/  STL [R1+0x203c], R12 ;  /* 0x00203c0c01007387 */ /* 0x0001e20000100800 */
[----:B------:R-:W-:Y:S02]  /*97e0*/  LEA R6, P6, R11, R5, 0x1 ;  /* 0x000000050b067211 */ /* 0x000fe400078c08ff */
[----:B------:R-:W-:Y:S01]  /*97f0*/  LEA.HI.X.SX32 R5, R29, R0, 0x1, P0 ;  /* 0x000000001d057211 */ /* 0x000fe200000f0eff */
[----:B------:R-:W-:Y:S04]  /*9800*/  STL [R1+0x201c], R10 ;  /* 0x00201c0a01007387 */ /* 0x000fe80000100800 */
[----:B------:R-:W-:Y:S01]  /*9810*/  STL [R1+0x2024], R7 ;  /* 0x0020240701007387 */ /* 0x000fe20000100800 */
[----:B0-----:R-:W-:-:S03]  /*9820*/  IMAD.MOV.U32 R12, RZ, RZ, c[0x0][0x188] ;  /* 0x00006200ff0c7624 */ /* 0x001fc600078e00ff */
[----:B------:R-:W5:Y:S04]  /*9830*/  LDL.LU R15, [R1+0xd8] ;  /* 0x0000d800010f7983 */ /* 0x000f680000300800 */
[----:B------:R0:W-:Y:S04]  /*9840*/  STL [R1+0x1fe4], R6 ;  /* 0x001fe40601007387 */ /* 0x0001e80000100800 */
[----:B------:R1:W-:Y:S04]  /*9850*/  STL [R1+0x1fd0], R5 ;  /* 0x001fd00501007387 */ /* 0x0003e80000100800 */
[----:B------:R-:W5:Y:S01]  /*9860*/  LDL.LU R14, [R1+0xd4] ;  /* 0x0000d400010e7983 */ /* 0x000f620000300800 */
[----:B0-----:R-:W-:-:S02]  /*9870*/  LEA.HI.X.SX32 R6, R4, R0, 0x1, P1 ;  /* 0x0000000004067211 */ /* 0x001fc400008f0eff */
[-C--:B------:R-:W-:Y:S02]  /*9880*/  LEA.HI.X.SX32 R4, R3, R0.reuse, 0x1, P2 ;  /* 0x0000000003047211 */ /* 0x080fe400010f0eff */
[----:B-1----:R-:W-:Y:S02]  /*9890*/  LEA.HI.X.SX32 R5, R2, R0, 0x1, P3 ;  /* 0x0000000002057211 */ /* 0x002fe400018f0eff */
[----:B--2---:R-:W-:-:S04]  /*98a0*/  LEA R8, P5, R13, c[0x0][0x160], 0x1 ;  /* 0x000058000d087a11 */ /* 0x004fc800078a08ff */
[----:B------:R-:W-:Y:S01]  /*98b0*/  LEA.HI.X.SX32 R9, R13, c[0x0][0x164], 0x1, P5 ;  /* 0x000059000d097a11 */ /* 0x000fe200028f0eff */
[----:B------:R-:W-:-:S04]  /*98c0*/  IMAD R13, R12, 0x3f, RZ ;  /* 0x0000003f0c0d7824 */ /* 0x000fc800078e02ff */
[----:B------:R-:W-:Y:S04]  /*98d0*/  STL.64 [R1+0x928], R8 ;  /* 0x0009280801007387 */ /* 0x000fe80000100a00 */
[----:B------:R-:W2:Y:S04]  /*98e0*/  LDL.LU R12, [R1+0xdc] ;  /* 0x0000dc00010c7983 */ /* 0x000ea80000300800 */
[----:B------:R-:W-:Y:S01]  /*98f0*/  STL [R1+0x1fd4], R6 ;  /* 0x001fd40601007387 */ /* 0x000fe20000100800 */
[----:B------:R-:W-:-:S03]  /*9900*/  IMAD.WIDE R2, R13, 0x2, R8 ;  /* 0x000000020d027825 */ /* 0x000fc600078e0208 */
[----:B------:R0:W-:Y:S04]  /*9910*/  STL [R1+0x1fd8], R4 ;  /* 0x001fd80401007387 */ /* 0x0001e80000100800 */
[----:B------:R-:W-:Y:S01]  /*9920*/  STL [R1+0x1fdc], R5 ;  /* 0x001fdc0501007387 */ /* 0x000fe20000100800 */
[-C--:B0-----:R-:W-:Y:S02]  /*9930*/  LEA.HI.X.SX32 R4, R28, R0.reuse, 0x1, P4 ;  /* 0x000000001c047211 */ /* 0x081fe400020f0eff */
[----:B------:R-:W-:-:S03]  /*9940*/  LEA.HI.X.SX32 R0, R11, R0, 0x1, P6 ;  /* 0x000000000b007211 */ /* 0x000fc600030f0eff */
[----:B------:R0:W-:Y:S01]  /*9950*/  STL [R1+0x1fe0], R4 ;  /* 0x001fe00401007387 */ /* 0x0001e20000100800 */
[----:B---3--:R-:W-:-:S04]  /*9960*/  LEA R26, P5, R19, c[0x0][0x160], 0x1 ;  /* 0x00005800131a7a11 */ /* 0x008fc800078a08ff */
[----:B------:R-:W-:Y:S01]  /*9970*/  LEA.HI.X.SX32 R27, R19, c[0x0][0x164], 0x1, P5 ;  /* 0x00005900131b7a11 */ /* 0x000fe200028f0eff */
[----:B------:R5:W-:Y:S04]  /*9980*/  STL [R1+0x1fb0], R0 ;  /* 0x001fb00001007387 */ /* 0x000be80000100800 */
[----:B0-----:R-:W-:Y:S01]  /*9990*/  IMAD.WIDE R4, R13, 0x2, R26 ;  /* 0x000000020d047825 */ /* 0x001fe200078e021a */
[----:B------:R-:W-:Y:S04]  /*99a0*/  STL [R1+0x1fc8], R2 ;  /* 0x001fc80201007387 */ /* 0x000fe80000100800 */
[----:B------:R0:W-:Y:S04]  /*99b0*/  STL [R1+0x1fc4], R3 ;  /* 0x001fc40301007387 */ /* 0x0001e80000100800 */
[----:B------:R-:W-:Y:S01]  /*99c0*/  STL.64 [R1+0xba0], R26 ;  /* 0x000ba01a01007387 */ /* 0x000fe20000100a00 */
[----:B----4-:R-:W-:-:S04]  /*99d0*/  LEA R24, P0, R17, c[0x0][0x160], 0x1 ;  /* 0x0000580011187a11 */ /* 0x010fc800078008ff */
[----:B------:R-:W-:-:S05]  /*99e0*/  LEA.HI.X.SX32 R25, R17, c[0x0][0x164], 0x1, P0 ;  /* 0x0000590011197a11 */ /* 0x000fca00000f0eff */
[----:B------:R-:W-:Y:S04]  /*99f0*/  STL.64 [R1+0xba8], R24 ;  /* 0x000ba81801007387 */ /* 0x000fe80000100a00 */
[----:B------:R-:W-:Y:S04]  /*9a00*/  STL [R1+0x1fcc], R4 ;  /* 0x001fcc0401007387 */ /* 0x000fe80000100800 */
[----:B------:R1:W-:Y:S04]  /*9a10*/  STL [R1+0x1fbc], R5 ;  /* 0x001fbc0501007387 */ /* 0x0003e80000100800 */
[----:B------:R-:W3:Y:S01]  /*9a20*/  LDL.64 R28, [R1+0x928] ;  /* 0x00092800011c7983 */ /* 0x000ee20000100a00 */
[----:B-----5:R-:W-:-:S05]  /*9a30*/  IMAD R0, R18, c[0x0][0x184], RZ ;  /* 0x0000610012007a24 */ /* 0x020fca00078e02ff */
[----:B------:R-:W-:Y:S01]  /*9a40*/  LEA R22, P1, R0, c[0x0][0x160], 0x1 ;  /* 0x0000580000167a11 */ /* 0x000fe200078208ff */
[----:B0-----:R-:W-:-:S03]  /*9a50*/  IMAD.WIDE R2, R13, 0x2, R24 ;  /* 0x000000020d027825 */ /* 0x001fc600078e0218 */
[----:B------:R-:W-:Y:S01]  /*9a60*/  LEA.HI.X.SX32 R23, R0, c[0x0][0x164], 0x1, P1 ;  /* 0x0000590000177a11 */ /* 0x000fe200008f0eff */
[----:B------:R-:W-:-:S05]  /*9a70*/  IMAD R7, R16, c[0x0][0x184], RZ ;  /* 0x0000610010077a24 */ /* 0x000fca00078e02ff */
[----:B------:R-:W-:-:S04]  /*9a80*/  LEA R20, P0, R7, c[0x0][0x160], 0x1 ;  /* 0x0000580007147a11 */ /* 0x000fc800078008ff */
[----:B------:R-:W-:Y:S01]  /*9a90*/  LEA.HI.X.SX32 R21, R7, c[0x0][0x164], 0x1, P0 ;  /* 0x0000590007157a11 */ /* 0x000fe200000f0eff */
[----:B------:R-:W-:Y:S01]  /*9aa0*/  STL [R1+0x1fc0], R2 ;  /* 0x001fc00201007387 */ /* 0x000fe20000100800 */
[----:B-1----:R-:W-:-:S03]  /*9ab0*/  IMAD.WIDE R4, R13, 0x2, R22 ;  /* 0x000000020d047825 */ /* 0x002fc600078e0216 */
[----:B------:R0:W-:Y:S04]  /*9ac0*/  STL [R1+0x1fb4], R3 ;  /* 0x001fb40301007387 */ /* 0x0001e80000100800 */
[----:B------:R-:W-:Y:S04]  /*9ad0*/  STL.64 [R1+0xbb0], R22 ;  /* 0x000bb01601007387 */ /* 0x000fe80000100a00 */
[----:B------:R-:W-:Y:S01]  /*9ae0*/  STL.64 [R1+0xbb8], R20 ;  /* 0x000bb81401007387 */ /* 0x000fe20000100a00 */
[----:B0-----:R-:W-:-:S03]  /*9af0*/  IMAD.WIDE R2, R13, 0x2, R20 ;  /* 0x000000020d027825 */ /* 0x001fc600078e0214 */
[----:B------:R-:W-:Y:S04]  /*9b00*/  STL [R1+0x1fb8], R4 ;  /* 0x001fb80401007387 */ /* 0x000fe80000100800 */
[----:B------:R0:W-:Y:S04]  /*9b10*/  STL [R1+0x1fac], R5 ;  /* 0x001fac0501007387 */ /* 0x0001e80000100800 */
[----:B------:R-:W-:Y:S04]  /*9b20*/  STL [R1+0x1fa8], R2 ;  /* 0x001fa80201007387 */ /* 0x000fe80000100800 */
[----:B------:R1:W-:Y:S01]  /*9b30*/  STL [R1+0x1fa4], R3 ;  /* 0x001fa40301007387 */ /* 0x0003e20000100800 */
[----:B------:R-:W-:-:S02]  /*9b40*/  IMAD R0, R15, c[0x0][0x184], RZ ;  /* 0x000061000f007a24 */ /* 0x000fc400078e02ff */
[----:B------:R-:W-:-:S03]  /*9b50*/  IMAD R6, R14, c[0x0][0x184], RZ ;  /* 0x000061000e067a24 */ /* 0x000fc600078e02ff */
[----:B------:R-:W-:Y:S02]  /*9b60*/  LEA R14, P0, R0, c[0x0][0x160], 0x1 ;  /* 0x00005800000e7a11 */ /* 0x000fe400078008ff */
[----:B------:R-:W-:-:S04]  /*9b70*/  LEA R18, P2, R6, c[0x0][0x160], 0x1 ;  /* 0x0000580006127a11 */ /* 0x000fc800078408ff */
[----:B------:R-:W-:Y:S02]  /*9b80*/  LEA.HI.X.SX32 R19, R6, c[0x0][0x164], 0x1, P2 ;  /* 0x0000590006137a11 */ /* 0x000fe400010f0eff */
[----:B------:R-:W-:-:S03]  /*9b90*/  LEA.HI.X.SX32 R15, R0, c[0x0][0x164], 0x1, P0 ;  /* 0x00005900000f7a11 */ /* 0x000fc600000f0eff */
[----:B0-----:R-:W-:Y:S01]  /*9ba0*/  IMAD.WIDE R4, R13, 0x2, R18 ;  /* 0x000000020d047825 */ /* 0x001fe200078e0212 */
[----:B------:R-:W-:Y:S04]  /*9bb0*/  STL.64 [R1+0xbc0], R18 ;  /* 0x000bc01201007387 */ /* 0x000fe80000100a00 */
[----:B------:R-:W-:Y:S01]  /*9bc0*/  STL.64 [R1+0xbd0], R14 ;  /* 0x000bd00e01007387 */ /* 0x000fe20000100a00 */
[----:B--2---:R-:W-:-:S05]  /*9bd0*/  IMAD R7, R12, c[0x0][0x184], RZ ;  /* 0x000061000c077a24 */ /* 0x004fca00078e02ff */
[----:B------:R-:W-:Y:S01]  /*9be0*/  LEA R16, P1, R7, c[0x0][0x160], 0x1 ;  /* 0x0000580007107a11 */ /* 0x000fe200078208ff */
[----:B------:R-:W-:-:S03]  /*9bf0*/  IMAD.MOV.U32 R12, RZ, RZ, c[0x0][0x188] ;  /* 0x00006200ff0c7624 */ /* 0x000fc600078e00ff */
[----:B------:R-:W-:Y:S01]  /*9c00*/  LEA.HI.X.SX32 R17, R7, c[0x0][0x164], 0x1, P1 ;  /* 0x0000590007117a11 */ /* 0x000fe200008f0eff */
[----:B------:R-:W-:Y:S02]  /*9c10*/  IMAD R0, R12, 0x3e, RZ ;  /* 0x0000003e0c007824 */ /* 0x000fe400078e02ff */
[C---:B------:R-:W-:Y:S02]  /*9c20*/  IMAD.WIDE R6, R13.reuse, 0x2, R14 ;  /* 0x000000020d067825 */ /* 0x040fe400078e020e */
[----:B------:R-:W-:Y:S02]  /*9c30*/  STL.64 [R1+0xbc8], R16 ;  /* 0x000bc81001007387 */ /* 0x000fe40000100a00 */
[----:B-1----:R-:W-:Y:S02]  /*9c40*/  IMAD.WIDE R2, R13, 0x2, R16 ;  /* 0x000000020d027825 */ /* 0x002fe400078e0210 */
[----:B------:R-:W-:Y:S04]  /*9c50*/  STL [R1+0x1fa0], R4 ;  /* 0x001fa00401007387 */ /* 0x000fe80000100800 */
[----:B------:R-:W-:Y:S04]  /*9c60*/  STL [R1+0x1f94], R5 ;  /* 0x001f940501007387 */ /* 0x000fe80000100800 */
[----:B------:R-:W-:Y:S04]  /*9c70*/  STL [R1+0x1f98], R2 ;  /* 0x001f980201007387 */ /* 0x000fe80000100800 */
[----:B------:R0:W-:Y:S04]  /*9c80*/  STL [R1+0x1f8c], R3 ;  /* 0x001f8c0301007387 */ /* 0x0001e80000100800 */
[----:B------:R-:W-:Y:S04]  /*9c90*/  STL [R1+0x1f90], R6 ;  /* 0x001f900601007387 */ /* 0x000fe80000100800 */
[----:B------:R1:W-:Y:S01]  /*9ca0*/  STL [R1+0x1f84], R7 ;  /* 0x001f840701007387 */ /* 0x0003e20000100800 */
[----:B0-----:R-:W-:-:S04]  /*9cb0*/  IMAD.WIDE R2, R0, 0x2, R26 ;  /* 0x0000000200027825 */ /* 0x001fc800078e021a */
[----:B-1----:R-:W-:-:S04]  /*9cc0*/  IMAD.WIDE R6, R0, 0x2, R22 ;  /* 0x0000000200067825 */ /* 0x002fc800078e0216 */
[----:B------:R-:W-:Y:S02]  /*9cd0*/  IMAD R8, R12, 0x3d, RZ ;  /* 0x0000003d0c087824 */ /* 0x000fe400078e02ff */
[----:B---3--:R-:W-:-:S05]  /*9ce0*/  IMAD.WIDE R4, R0, 0x2, R28 ;  /* 0x0000000200047825 */ /* 0x008fca00078e021c */
[----:B------:R-:W-:Y:S04]  /*9cf0*/  STL [R1+0x1f88], R4 ;  /* 0x001f880401007387 */ /* 0x000fe80000100800 */
[----:B------:R0:W-:Y:S04]  /*9d00*/  STL [R1+0x1f7c], R5 ;  /* 0x001f7c0501007387 */ /* 0x0001e80000100800 */
[----:B------:R-:W-:Y:S01]  /*9d10*/  STL [R1+0x1f80], R2 ;  /* 0x001f800201007387 */ /* 0x000fe20000100800 */
[----:B0-----:R-:W-:-:S03]  /*9d20*/  IMAD.WIDE R4, R0, 0x2, R24 ;  /* 0x0000000200047825 */ /* 0x001fc600078e0218 */
[----:B------:R0:W-:Y:S04]  /*9d30*/  STL [R1+0x1f74], R3 ;  /* 0x001f740301007387 */ /* 0x0001e80000100800 */
[----:B------:R-:W-:Y:S04]  /*9d40*/  STL [R1+0x1f78], R4 ;  /* 0x001f780401007387 */ /* 0x000fe80000100800 */
[----:B------:R1:W-:Y:S01]  /*9d50*/  STL [R1+0x1f6c], R5 ;  /* 0x001f6c0501007387 */ /* 0x0003e20000100800 */
[----:B0-----:R-:W-:-:S03]  /*9d60*/  IMAD.WIDE R2, R0, 0x2, R20 ;  /* 0x0000000200027825 */ /* 0x001fc600078e0214 */
[----:B------:R-:W-:Y:S04]  /*9d70*/  STL [R1+0x1f70], R6 ;  /* 0x001f700601007387 */ /* 0x000fe80000100800 */
[----:B------:R0:W-:Y:S01]  /*9d80*/  STL [R1+0x1f64], R7 ;  /* 0x001f640701007387 */ /* 0x0001e20000100800 */
[----:B-1----:R-:W-:-:S03]  /*9d90*/  IMAD.WIDE R4, R0, 0x2, R18 ;  /* 0x0000000200047825 */ /* 0x002fc600078e0212 */
[----:B------:R-:W-:Y:S04]  /*9da0*/  STL [R1+0x1f68], R2 ;  /* 0x001f680201007387 */ /* 0x000fe80000100800 */
[----:B------:R1:W-:Y:S01]  /*9db0*/  STL [R1+0x1f5c], R3 ;  /* 0x001f5c0301007387 */ /* 0x0003e20000100800 */
[----:B0-----:R-:W-:-:S03]  /*9dc0*/  IMAD.WIDE R6, R0, 0x2, R14 ;  /* 0x0000000200067825 */ /* 0x001fc600078e020e */
[----:B------:R-:W-:Y:S01]  /*9dd0*/  STL [R1+0x1f60], R4 ;  /* 0x001f600401007387 */ /* 0x000fe20000100800 */
[----:B-1----:R-:W-:-:S03]  /*9de0*/  IMAD.WIDE R2, R0, 0x2, R16 ;  /* 0x0000000200027825 */ /* 0x002fc600078e0210 */
        /* <DEDUP_REMOVED lines=19> */
[----:B------:R-:W-:Y:S01]  /*9f20*/  STL [R1+0x1f28], R2 ;  /* 0x001f280201007387 */ /* 0x000fe20000100800 */
[----:B------:R-:W-:-:S03]  /*9f30*/  IMAD R0, R12, 0x3c, RZ ;  /* 0x0000003c0c007824 */ /* 0x000fc600078e02ff */
        /* <DEDUP_REMOVED lines=173> */
[----:B------:R-:W-:Y:S01]  /*aa10*/  STL [R1+0x1d60], R2 ;  /* 0x001d600201007387 */ /* 0x000fe20000100800 */
[----:B------:R-:W-:Y:S02]  /*aa20*/  IMAD R8, R12, 0x35, RZ ;  /* 0x000000350c087824 */ /* 0x000fe400078e02ff */
[C---:B0-----:R-:W-:Y:S01]  /*aa30*/  IMAD.WIDE R4, R0.reuse, 0x2, R18 ;  /* 0x0000000200047825 */ /* 0x041fe200078e0212 */
        /* <DEDUP_REMOVED lines=24> */
[----:B------:R0:W-:Y:S01]  /*abc0*/  STL [R1+0x1d14], R3 ;  /* 0x001d140301007387 */ /* 0x0001e20000100800 */
[----:B------:R-:W-:-:S03]  /*abd0*/  IMAD R0, R12, 0x34, RZ ;  /* 0x000000340c007824 */ /* 0x000fc600078e02ff */
        /* <DEDUP_REMOVED lines=22> */
[----:B------:R-:W-:-:S03]  /*ad40*/  IMAD R10, R12, 0x33, RZ ;  /* 0x000000330c0a7824 */ /* 0x000fc600078e02ff */
        /* <DEDUP_REMOVED lines=14> */
[----:B------:R-:W-:-:S03]  /*ae30*/  IMAD.WIDE R8, R10, 0x2, R20 ;  /* 0x000000020a087825 */ /* 0x000fc600078e0214 */
        /* <DEDUP_REMOVED lines=454> */
[----:B------:R-:W-:-:S03]  /*caa0*/  IMAD.SHL.U32 R0, R12, 0x20, RZ ;  /* 0x000000200c007824 */ /* 0x000fc600078e00ff */
        /* <DEDUP_REMOVED lines=752> */
[----:B------:R-:W-:-:S03]  /*f9b0*/  IMAD.SHL.U32 R0, R12, 0x2, RZ ;  /* 0x000000020c007824 */ /* 0x000fc600078e00ff */
[----:B------:R1:W-:Y:S01]  /*f9c0*/  STL [R1+0x1c20], R7 ;  /* 0x001c200701007387 */ /* 0x0003e20000100800 */
[----:B0-----:R-:W-:-:S03]  /*f9d0*/  IMAD.WIDE R4, R10, 0x2, R16 ;  /* 0x000000020a047825 */ /* 0x001fc600078e0210 */
[----:B------:R-:W-:Y:S04]  /*f9e0*/  STL [R1+0x1c2c], R8 ;  /* 0x001c2c0801007387 */ /* 0x000fe80000100800 */
[----:B------:R-:W-:Y:S01]  /*f9f0*/  STL [R1+0x1c28], R9 ;  /* 0x001c280901007387 */ /* 0x000fe20000100800 */
[----:B-1----:R-:W-:-:S03]  /*fa00*/  IMAD.WIDE R6, R10, 0x2, R14 ;  /* 0x000000020a067825 */ /* 0x002fc600078e020e */
[----:B------:R-:W-:Y:S04]  /*fa10*/  STL [R1+0x1c34], R2 ;  /* 0x001c340201007387 */ /* 0x000fe80000100800 */
        /* <DEDUP_REMOVED lines=8> */
[----:B------:R-:W-:-:S03]  /*faa0*/  IMAD.WIDE R8, R0, 0x2, R22 ;  /* 0x0000000200087825 */ /* 0x000fc600078e0216 */
        /* <DEDUP_REMOVED lines=9> */
[----:B------:R-:W0:Y:S01]  /*fb40*/  S2R R13, SR_TID.X ;  /* 0x00000000000d7919 */ /* 0x000e220000002100 */
[----:B-1----:R-:W-:-:S03]  /*fb50*/  IMAD.WIDE R6, R0, 0x2, R16 ;  /* 0x0000000200067825 */ /* 0x002fc600078e0210 */
[----:B------:R1:W-:Y:S04]  /*fb60*/  STL [R1+0x1c60], R9 ;  /* 0x001c600901007387 */ /* 0x0003e80000100800 */
[----:B------:R-:W-:Y:S04]  /*fb70*/  STL [R1+0x1c6c], R2 ;  /* 0x001c6c0201007387 */ /* 0x000fe80000100800 */
[----:B------:R2:W-:Y:S01]  /*fb80*/  STL [R1+0x1c68], R3 ;  /* 0x001c680301007387 */ /* 0x0005e20000100800 */
[----:B-1----:R-:W-:-:S03]  /*fb90*/  IMAD.WIDE R8, R0, 0x2, R14 ;  /* 0x0000000200087825 */ /* 0x002fc600078e020e */
[----:B------:R-:W-:Y:S04]  /*fba0*/  STL [R1+0x1c74], R4 ;  /* 0x001c740401007387 */ /* 0x000fe80000100800 */
[----:B------:R1:W-:Y:S01]  /*fbb0*/  STL [R1+0x1c70], R5 ;  /* 0x001c700501007387 */ /* 0x0003e20000100800 */
[----:B--2---:R-:W-:-:S03]  /*fbc0*/  IMAD.WIDE R2, R12, 0x2, R28 ;  /* 0x000000020c027825 */ /* 0x004fc600078e021c */
        /* <DEDUP_REMOVED lines=16> */
[----:B------:R-:W-:Y:S01]  /*fcd0*/  STL [R1+0x1ca0], R9 ;  /* 0x001ca00901007387 */ /* 0x000fe20000100800 */
[----:B--2---:R-:W-:-:S03]  /*fce0*/  IMAD.WIDE R6, R12, 0x2, R16 ;  /* 0x000000020c067825 */ /* 0x004fc600078e0210 */
[----:B------:R-:W-:Y:S04]  /*fcf0*/  STL [R1+0x1cac], R2 ;  /* 0x001cac0201007387 */ /* 0x000fe80000100800 */
[----:B------:R1:W-:Y:S04]  /*fd00*/  STL [R1+0x1ca8], R3 ;  /* 0x001ca80301007387 */ /* 0x0003e80000100800 */
[----:B------:R0:W-:Y:S04]  /*fd10*/  STL [R1+0x1cb4], R4 ;  /* 0x001cb40401007387 */ /* 0x0001e80000100800 */
[----:B------:R-:W-:Y:S01]  /*fd20*/  STL [R1+0x1cb0], R5 ;  /* 0x001cb00501007387 */ /* 0x000fe20000100800 */
[----:B-1----:R-:W-:-:S03]  /*fd30*/  IMAD.WIDE R2, R12, 0x2, R14 ;  /* 0x000000020c027825 */ /* 0x002fc600078e020e */
[----:B------:R-:W-:Y:S04]  /*fd40*/  STL [R1+0x1cbc], R6 ;  /* 0x001cbc0601007387 */ /* 0x000fe80000100800 */
[----:B------:R-:W-:Y:S01]  /*fd50*/  STL [R1+0x1cb8], R7 ;  /* 0x001cb80701007387 */ /* 0x000fe20000100800 */
[----:B0-----:R-:W-:-:S03]  /*fd60*/  IMAD.SHL.U32 R4, R13, 0x200, RZ ;  /* 0x000002000d047824 */ /* 0x001fc600078e00ff */
[----:B------:R0:W-:Y:S04]  /*fd70*/  STL [R1+0x1cc4], R2 ;  /* 0x001cc40201007387 */ /* 0x0001e80000100800 */
[----:B------:R1:W-:Y:S04]  /*fd80*/  STL [R1+0x1cc0], R3 ;  /* 0x001cc00301007387 */ /* 0x0003e80000100800 */
[----:B------:R-:W-:Y:S04]  /*fd90*/  STL [R1+0xff0], RZ ;  /* 0x000ff0ff01007387 */ /* 0x000fe80000100800 */
[----:B------:R-:W-:Y:S04]  /*fda0*/  STL [R1+0xd90], RZ ;  /* 0x000d90ff01007387 */ /* 0x000fe80000100800 */
[----:B------:R2:W-:Y:S04]  /*fdb0*/  STL [R1+0x21fc], R4 ;  /* 0x0021fc0401007387 */ /* 0x0005e80000100800 */
[----:B------:R-:W-:Y:S04]  /*fdc0*/  STL [R1+0xd94], RZ ;  /* 0x000d94ff01007387 */ /* 0x000fe80000100800 */
        /* <DEDUP_REMOVED lines=342> */
[----:B------:R-:W3:Y:S04]  /*11330*/  S2R R14, SR_TID.X ;  /* 0x00000000000e7919 */ /* 0x000ee80000002100 */
        /* <DEDUP_REMOVED lines=20> */
[----:B------:R-:W-:Y:S01]  /*11480*/  STL [R1+0x7c0], RZ ;  /* 0x0007c0ff01007387 */ /* 0x000fe20000100800 */
[----:B---3--:R-:W-:-:S03]  /*11490*/  LOP3.LUT R14, R14, 0x3f, RZ, 0xc0, !PT ;  /* 0x0000003f0e0e7812 */ /* 0x008fc600078ec0ff */
[----:B------:R-:W-:Y:S01]  /*114a0*/  STL [R1+0x7c4], RZ ;  /* 0x0007c4ff01007387 */ /* 0x000fe20000100800 */
[----:B------:R-:W-:-:S03]  /*114b0*/  IMAD.MOV.U32 R16, RZ, RZ, 0x3f ;  /* 0x0000003fff107424 */ /* 0x000fc600078e00ff */
[----:B------:R-:W-:Y:S04]  /*114c0*/  STL [R1+0x7c8], RZ ;  /* 0x0007c8ff01007387 */ /* 0x000fe80000100800 */
[----:B------:R-:W-:Y:S04]  /*114d0*/  STL [R1+0x7cc], RZ ;  /* 0x0007ccff01007387 */ /* 0x000fe80000100800 */
[----:B------:R-:W-:Y:S04]  /*114e0*/  STL [R1+0x700], RZ ;  /* 0x000700ff01007387 */ /* 0x000fe80000100800 */
[----:B------:R-:W-:Y:S01]  /*114f0*/  STL [R1+0x704], RZ ;  /* 0x000704ff01007387 */ /* 0x000fe20000100800 */
[----:B0-----:R-:W-:-:S03]  /*11500*/  IMAD.SHL.U32 R2, R14, 0x2, RZ ;  /* 0x000000020e027824 */ /* 0x001fc600078e00ff */
[----:B------:R-:W-:Y:S01]  /*11510*/  STL [R1+0x708], RZ ;  /* 0x000708ff01007387 */ /* 0x000fe20000100800 */
[----:B------:R-:W-:-:S03]  /*11520*/  IADD3 R16, R16, c[0x0][0x180], RZ ;  /* 0x0000600010107a10 */ /* 0x000fc60007ffe0ff */
[----:B------:R-:W-:Y:S04]  /*11530*/  STL [R1+0x70c], RZ ;  /* 0x00070cff01007387 */ /* 0x000fe80000100800 */
[----:B------:R-:W-:Y:S04]  /*11540*/  STL [R1+0x750], RZ ;  /* 0x000750ff01007387 */ /* 0x000fe80000100800 */
[----:B------:R-:W-:Y:S01]  /*11550*/  STL [R1+0x754], RZ ;  /* 0x000754ff01007387 */ /* 0x000fe20000100800 */
[----:B------:R-:W-:-:S03]  /*11560*/  SHF.R.S32.HI R15, RZ, 0x1f, R16 ;  /* 0x0000001fff0f7819 */ /* 0x000fc60000011410 */
[----:B------:R-:W-:Y:S04]  /*11570*/  STL [R1+0x758], RZ ;  /* 0x000758ff01007387 */ /* 0x000fe80000100800 */
[----:B------:R-:W0:Y:S04]  /*11580*/  S2R R14, SR_TID.X ;  /* 0x00000000000e7919 */ /* 0x000e280000002100 */
[----:B------:R-:W-:Y:S04]  /*11590*/  STL [R1+0x75c], RZ ;  /* 0x00075cff01007387 */ /* 0x000fe80000100800 */
[----:B------:R-:W-:Y:S04]  /*115a0*/  STL [R1+0x7a0], RZ ;  /* 0x0007a0ff01007387 */ /* 0x000fe80000100800 */
[----:B------:R-:W-:Y:S04]  /*115b0*/  STL [R1+0x7a4], RZ ;  /* 0x0007a4ff01007387 */ /* 0x000fe80000100800 */
[----:B------:R-:W-:Y:S01]  /*115c0*/  STL [R1+0x7a8], RZ ;  /* 0x0007a8ff01007387 */ /* 0x000fe20000100800 */
[----:B------:R-:W-:-:S03]  /*115d0*/  LEA.HI R16, R15, R16, RZ, 0x6 ;  /* 0x000000100f107211 */ /* 0x000fc600078f30ff */
        /* <DEDUP_REMOVED lines=16> */
[----:B-1----:R-:W-:-:S03]  /*116e0*/  IMAD.SHL.U32 R3, R12, 0x40, RZ ;  /* 0x000000400c037824 */ /* 0x002fc600078e00ff */
[----:B------:R-:W-:Y:S01]  /*116f0*/  STL [R1+0xa68], RZ ;  /* 0x000a68ff01007387 */ /* 0x000fe20000100800 */
[----:B0-----:R-:W-:-:S03]  /*11700*/  IMAD.SHL.U32 R12, R14, 0x2, RZ ;  /* 0x000000020e0c7824 */ /* 0x001fc600078e00ff */
[----:B------:R-:W-:Y:S04]  /*11710*/  STL [R1+0xa6c], RZ ;  /* 0x000a6cff01007387 */ /* 0x000fe80000100800 */
[----:B------:R-:W-:Y:S04]  /*11720*/  STL [R1+0xa50], RZ ;  /* 0x000a50ff01007387 */ /* 0x000fe80000100800 */
[----:B------:R-:W-:Y:S01]  /*11730*/  STL [R1+0xa54], RZ ;  /* 0x000a54ff01007387 */ /* 0x000fe20000100800 */
[----:B------:R-:W-:-:S03]  /*11740*/  LOP3.LUT R14, R14, 0x7, RZ, 0xc0, !PT ;  /* 0x000000070e0e7812 */ /* 0x000fc600078ec0ff */
[----:B------:R-:W-:Y:S04]  /*11750*/  STL [R1+0xa58], RZ ;  /* 0x000a58ff01007387 */ /* 0x000fe80000100800 */
[----:B------:R-:W-:Y:S01]  /*11760*/  STL [R1+0xa5c], RZ ;  /* 0x000a5cff01007387 */ /* 0x000fe20000100800 */
[----:B------:R-:W-:-:S03]  /*11770*/  LOP3.LUT R12, R12, 0x10, RZ, 0xc0, !PT ;  /* 0x000000100c0c7812 */ /* 0x000fc600078ec0ff */
[----:B------:R-:W-:Y:S04]  /*11780*/  STL [R1+0x450], RZ ;  /* 0x000450ff01007387 */ /* 0x000fe80000100800 */
[----:B------:R-:W-:Y:S04]  /*11790*/  STL [R1+0x454], RZ ;  /* 0x000454ff01007387 */ /* 0x000fe80000100800 */
[----:B------:R-:W-:Y:S01]  /*117a0*/  STL [R1+0x458], RZ ;  /* 0x000458ff01007387 */ /* 0x000fe20000100800 */
[----:B------:R-:W-:-:S03]  /*117b0*/  IMAD R14, R14, 0x410, RZ ;  /* 0x000004100e0e7824 */ /* 0x000fc600078e02ff */
[----:B------:R-:W-:Y:S01]  /*117c0*/  STL [R1+0x45c], RZ ;  /* 0x00045cff01007387 */ /* 0x000fe20000100800 */
[----:B---3--:R-:W-:-:S03]  /*117d0*/  LOP3.LUT R12, R12, 0x20, R15, 0xf8, !PT ;  /* 0x000000200c0c7812 */ /* 0x008fc600078ef80f */
[----:B------:R-:W-:Y:S04]  /*117e0*/  STL [R1+0x430], RZ ;  /* 0x000430ff01007387 */ /* 0x000fe80000100800 */
[----:B------:R-:W-:Y:S04]  /*117f0*/  STL [R1+0x434], RZ ;  /* 0x000434ff01007387 */ /* 0x000fe80000100800 */
[----:B------:R-:W-:Y:S04]  /*11800*/  STL [R1+0x438], RZ ;  /* 0x000438ff01007387 */ /* 0x000fe80000100800 */
[----:B------:R-:W-:Y:S01]  /*11810*/  STL [R1+0x43c], RZ ;  /* 0x00043cff01007387 */ /* 0x000fe20000100800 */
[----:B------:R-:W-:-:S03]  /*11820*/  LOP3.LUT R12, R14, R12, RZ, 0x3c, !PT ;  /* 0x0000000c0e0c7212 */ /* 0x000fc600078e3cff */
[----:B------:R-:W-:Y:S04]  /*11830*/  STL [R1+0x410], RZ ;  /* 0x000410ff01007387 */ /* 0x000fe80000100800 */
[----:B------:R-:W-:Y:S04]  /*11840*/  STL [R1+0x414], RZ ;  /* 0x000414ff01007387 */ /* 0x000fe80000100800 */
[----:B------:R-:W-:Y:S04]  /*11850*/  STL [R1+0x418], RZ ;  /* 0x000418ff01007387 */ /* 0x000fe80000100800 */
[----:B------:R-:W-:Y:S01]  /*11860*/  STL [R1+0x41c], RZ ;  /* 0x00041cff01007387 */ /* 0x000fe20000100800 */
[----:B--2---:R-:W-:-:S03]  /*11870*/  LOP3.LUT R4, R12, 0x2000, R4, 0xf8, !PT ;  /* 0x000020000c047812 */ /* 0x004fc600078ef804 */
        /* <DEDUP_REMOVED lines=8> */
[----:B------:R0:W-:Y:S04]  /*11900*/  STL [R1+0x920], R4 ;  /* 0x0009200401007387 */ /* 0x0001e80000100800 */
        /* <DEDUP_REMOVED lines=75> */
[----:B------:R-:W2:Y:S04]  /*11dc0*/  S2R R12, SR_TID.X ;  /* 0x00000000000c7919 */ /* 0x000ea80000002100 */
        /* <DEDUP_REMOVED lines=9> */
[----:B0-----:R-:W-:-:S03]  /*11e60*/  LOP3.LUT R4, R4, 0x40, RZ, 0x3c, !PT ;  /* 0x0000004004047812 */ /* 0x001fc600078e3cff */
        /* <DEDUP_REMOVED lines=8> */
[----:B------:R1:W-:Y:S01]  /*11ef0*/  STL [R1+0x924], R4 ;  /* 0x0009240401007387 */ /* 0x0003e20000100800 */
[----:B--2---:R-:W-:Y:S01]  /*11f00*/  LOP3.LUT R12, R12, 0x7, RZ, 0xc0, !PT ;  /* 0x000000070c0c7812 */ /* 0x004fe200078ec0ff */
[----:B------:R-:W-:Y:S01]  /*11f10*/  IMAD.SHL.U32 R13, R13, 0x2, RZ ;  /* 0x000000020d0d7824 */ /* 0x000fe200078e00ff */
[----:B------:R-:W-:-:S03]  /*11f20*/  ULDC UR4, c[0x0][0x18c] ;  /* 0x0000630000047ab9 */ /* 0x000fc60000000800 */
[----:B------:R-:W-:Y:S01]  /*11f30*/  IMAD R12, R12, 0x90, RZ ;  /* 0x000000900c0c7824 */ /* 0x000fe200078e02ff */
[----:B------:R-:W-:Y:S01]  /*11f40*/  USHF.L.U32 UR4, UR4, 0x6, URZ ;  /* 0x0000000604047899 */ /* 0x000fe2000800063f */
[----:B------:R-:W-:Y:S02]  /*11f50*/  SHF.R.S32.HI R0, RZ, 0x1f, R3 ;  /* 0x0000001fff007819 */ /* 0x000fe40000011403 */
[----:B------:R-:W-:Y:S02]  /*11f60*/  SHF.R.S32.HI R5, RZ, 0x6, R16 ;  /* 0x00000006ff057819 */ /* 0x000fe40000011410 */
[----:B------:R-:W-:Y:S02]  /*11f70*/  LOP3.LUT R12, R12, 0x30, R13, 0x78, !PT ;  /* 0x000000300c0c7812 */ /* 0x000fe400078e780d */
[C---:B------:R-:W-:Y:S01]  /*11f80*/  LOP3.LUT R5, R2.reuse, 0x10, RZ, 0x3c, !PT ;  /* 0x0000001002057812 */ /* 0x040fe200078e3cff */
[----:B------:R-:W-:Y:S01]  /*11f90*/  USHF.R.S32.HI UR5, URZ, 0x1f, UR4 ;  /* 0x0000001f3f057899 */ /* 0x000fe20008011404 */
[----:B------:R-:W-:-:S02]  /*11fa0*/  LOP3.LUT R5, R2, 0x30, RZ, 0x3c, !PT ;  /* 0x0000003002057812 */ /* 0x000fc400078e3cff */
[C---:B------:R-:W-:Y:S01]  /*11fb0*/  SHF.L.U64.HI R0, R3.reuse, 0x1, R0 ;  /* 0x0000000103007819 */ /* 0x040fe20000010200 */
[----:B------:R-:W-:Y:S01]  /*11fc0*/  IMAD.SHL.U32 R3, R3, 0x2, RZ ;  /* 0x0000000203037824 */ /* 0x000fe200078e00ff */
[C---:B------:R-:W-:Y:S02]  /*11fd0*/  LOP3.LUT R7, R2.reuse, 0x20, RZ, 0x3c, !PT ;  /* 0x0000002002077812 */ /* 0x040fe400078e3cff */
[C---:B------:R-:W-:Y:S02]  /*11fe0*/  LOP3.LUT R6, R2.reuse, 0x40, RZ, 0x3c, !PT ;  /* 0x0000004002067812 */ /* 0x040fe400078e3cff */
[C---:B------:R-:W-:Y:S02]  /*11ff0*/  LOP3.LUT R5, R2.reuse, 0x50, RZ, 0x3c, !PT ;  /* 0x0000005002057812 */ /* 0x040fe400078e3cff */
[C---:B------:R-:W-:Y:S02]  /*12000*/  LOP3.LUT R7, R2.reuse, 0x60, RZ, 0x3c, !PT ;  /* 0x0000006002077812 */ /* 0x040fe400078e3cff */
[----:B------:R-:W-:-:S02]  /*12010*/  LOP3.LUT R6, R2, 0x70, RZ, 0x3c, !PT ;  /* 0x0000007002067812 */ /* 0x000fc400078e3cff */
[----:B------:R-:W-:Y:S01]  /*12020*/  LOP3.LUT R5, R12, 0x40, RZ, 0x3c, !PT ;  /* 0x000000400c057812 */ /* 0x000fe200078e3cff */
[----:B------:R-:W-:Y:S02]  /*12030*/  USHF.L.U32 UR8, UR4, 0x1, URZ ;  /* 0x0000000104087899 */ /* 0x000fe4000800063f */
[----:B-1----:R-:W-:Y:S02]  /*12040*/  USHF.L.U64.HI UR5, UR4, 0x1, UR5 ;  /* 0x0000000104057899 */ /* 0x002fe40008010205 */
.L_x_3:
[----:B------:R-:W2:Y:S04]  /*12050*/  LDL.64 R6, [R1+0xbd0] ;  /* 0x000bd00001067983 */ /* 0x000ea80000100a00 */
[----:B0-2---:R0:W-:Y:S04]  /*12060*/  STL [R1+0x4b38], R7 ;  /* 0x004b380701007387 */ /* 0x0051e80000100800 */
[----:B0-----:R-:W2:Y:S01]  /*12070*/  LDL R7, [R1+0xff0] ;  /* 0x000ff00001077983 */ /* 0x001ea20000100800 */
[----:B------:R-:W-:-:S03]  /*12080*/  IMAD.MOV.U32 R4, RZ, RZ, -0x40 ;  /* 0xffffffc0ff047424 */ /* 0x000fc600078e00ff */
[----:B------:R-:W-:Y:S04]  /*12090*/  STL [R1+0x4448], R15 ;  /* 0x0044480f01007387 */ /* 0x000fe80000100800 */
        /* <DEDUP_REMOVED lines=73> */
[----:B------:R-:W-:Y:S01]  /*12530*/  STL [R1+0x458c], R15 ;  /* 0x00458c0f01007387 */ /* 0x000fe20000100800 */
[----:B--2---:R-:W-:-:S03]  /*12540*/  IMAD R4, R7, R4, c[0x0][0x180] ;  /* 0x0000600007047624 */ /* 0x004fc600078e0204 */
        /* <DEDUP_REMOVED lines=370> */
[----:B------:R0:W-:Y:S04]  /*13c70*/  STL [R1+0x4b34], R2 ;  /* 0x004b340201007387 */ /* 0x0001e80000100800 */
        /* <DEDUP_REMOVED lines=40> */
[----:B------:R-:W2:Y:S01]  /*13f00*/  LDL.LU R7, [R1+0x4b38] ;  /* 0x004b380001077983 */ /* 0x000ea20000300800 */
[----:B------:R-:W-:-:S02]  /*13f10*/  ISETP.GT.AND P0, PT, R4, RZ, PT ;  /* 0x000000ff0400720c */ /* 0x000fc40003f04270 */
[----:B0-----:R-:W-:Y:S02]  /*13f20*/  PRMT R2, RZ, 0x7610, R2 ;  /* 0x00007610ff027816 */ /* 0x001fe40000000002 */
[----:B------:R-:W-:Y:S02]  /*13f30*/  PRMT R15, RZ, 0x7610, R15 ;  /* 0x00007610ff0f7816 */ /* 0x000fe4000000000f */
[----:B------:R-:W-:-:S07]  /*13f40*/  PRMT R14, RZ, 0x7610, R14 ;  /* 0x00007610ff0e7816 */ /* 0x000fce000000000e */
[----:B--2---:R-:W2:Y:S04]  /*13f50*/  @P0 LDG.E.U16 R2, [R6.64] ;  /* 0x0000000606020981 */ /* 0x004ea8000c1e1500 */
[----:B--2---:R0:W-:Y:S04]  /*13f60*/  STL [R1+0xfcc], R2 ;  /* 0x000fcc0201007387 */ /* 0x0041e80000100800 */
[----:B0-----:R-:W2:Y:S04]  /*13f70*/  LDL.LU R2, [R1+0x4b34] ;  /* 0x004b340001027983 */ /* 0x001ea80000300800 */
[----:B------:R-:W3:Y:S04]  /*13f80*/  LDL.64 R6, [R1+0xbc8] ;  /* 0x000bc80001067983 */ /* 0x000ee80000100a00 */
[----:B---3--:R-:W3:Y:S04]  /*13f90*/  @P0 LDG.E.U16 R15, [R6.64] ;  /* 0x00000006060f0981 */ /* 0x008ee8000c1e1500 */
[----:B---3--:R0:W-:Y:S04]  /*13fa0*/  STL [R1+0xfc8], R15 ;  /* 0x000fc80f01007387 */ /* 0x0081e80000100800 */
[----:B0-----:R-:W3:Y:S04]  /*13fb0*/  LDL.LU R15, [R1+0x4b30] ;  /* 0x004b3000010f7983 */ /* 0x001ee80000300800 */
[----:B------:R-:W4:Y:S01]  /*13fc0*/  LDL.64 R6, [R1+0xbc0] ;  /* 0x000bc00001067983 */ /* 0x000f220000100a00 */
[----:B---3--:R-:W-:-:S03]  /*13fd0*/  PRMT R15, RZ, 0x7610, R15 ;  /* 0x00007610ff0f7816 */ /* 0x008fc6000000000f */
[----:B----4-:R-:W3:Y:S04]  /*13fe0*/  @P0 LDG.E.U16 R14, [R6.64] ;  /* 0x00000006060e0981 */ /* 0x010ee8000c1e1500 */
        /* <DEDUP_REMOVED lines=8> */
[----:B------:R-:W-:-:S02]  /*14070*/  ISETP.GT.AND P1, PT, R4, 0x1, PT ;  /* 0x000000010400780c */ /* 0x000fc40003f24270 */
[----:B---3--:R-:W-:Y:S01]  /*14080*/  PRMT R15, RZ, 0x7610, R15 ;  /* 0x00007610ff0f7816 */ /* 0x008fe2000000000f */
        /* <DEDUP_REMOVED lines=18> */
[----:B------:R-:W4:Y:S04]  /*141b0*/  LDL R6, [R1+0x1cc0] ;  /* 0x001cc00001067983 */ /* 0x000f280000100800 */
[----:B------:R-:W4:Y:S01]  /*141c0*/  LDL R7, [R1+0x1cc4] ;  /* 0x001cc40001077983 */ /* 0x000f220000100800 */
[----:B---3--:R-:W-:-:S02]  /*141d0*/  PRMT R15, RZ, 0x7610, R15 ;  /* 0x00007610ff0f7816 */ /* 0x008fc4000000000f */
[----:B----4-:R-:W-:-:S04]  /*141e0*/  @P1 LOP3.LUT R7, R7, R6, RZ, 0x3c, !PT ;  /* 0x0000000607071212 */ /* 0x010fc800078e3cff */
[----:B------:R-:W-:-:S04]  /*141f0*/  @P1 LOP3.LUT R6, R7, R6, RZ, 0x3c, !PT ;  /* 0x0000000607061212 */ /* 0x000fc800078e3cff */
[----:B------:R-:W-:-:S05]  /*14200*/  @P1 LOP3.LUT R7, R7, R6, RZ, 0x3c, !PT ;  /* 0x0000000607071212 */ /* 0x000fca00078e3cff */
[----:B------:R-:W3:Y:S04]  /*14210*/  @P1 LDG.E.U16 R14, [R6.64] ;  /* 0x00000006060e1981 */ /* 0x000ee8000c1e1500 */
        /* <DEDUP_REMOVED lines=31> */
[----:B------:R-:W-:-:S02]  /*14410*/  ISETP.GT.AND P0, PT, R4, 0x2, PT ;  /* 0x000000020400780c */ /* 0x000fc40003f04270 */
[----:B---3--:R-:W-:Y:S02]  /*14420*/  PRMT R15, RZ, 0x7610, R15 ;  /* 0x00007610ff0f7816 */ /* 0x008fe4000000000f */
        /* <DEDUP_REMOVED lines=1309> */
[----:B0-----:R-:W3:Y:S01]  /*19600*/  LDL.LU R15, [R1+0x48c8] ;  /* 0x0048c800010f7983 */ /* 0x001ee20000300800 */
[----:B------:R-:W4:Y:S02]  /*19610*/  LDL R6, [R1+0x1820] ;  /* 0x0018200001067983 */ /* 0x000f240000100800 */
        /* <DEDUP_REMOVED lines=175> */
[----:B------:R-:W-:-:S02]  /*1a110*/  PRMT R3, RZ, 0x7610, R3 ;  /* 0x00007610ff037816 */ /* 0x000fc40000000003 */
[----:B----4-:R-:W-:-:S04]  /*1a120*/  @P1 LOP3.LUT R7, R7, R6, RZ, 0x3c, !PT ;  /* 0x0000000607071212 */ /* 0x010fc800078e3cff */
[----:B------:R-:W-:-:S04]  /*1a130*/  @P1 LOP3.LUT R6, R7, R6, RZ, 0x3c, !PT ;  /* 0x0000000607061212 */ /* 0x000fc800078e3cff */
[----:B------:R-:W-:-:S05]  /*1a140*/  @P1 LOP3.LUT R7, R7, R6, RZ, 0x3c, !PT ;  /* 0x0000000607071212 */ /* 0x000fca00078e3cff */
[----:B------:R-:W4:Y:S04]  /*1a150*/  @P1 LDG.E.U16 R15, [R6.64] ;  /* 0x00000006060f1981 */ /* 0x000f28000c1e1500 */
[----:B----4-:R0:W-:Y:S04]  /*1a160*/  STL [R1+0x548], R15 ;  /* 0x0005480f01007387 */ /* 0x0101e80000100800 */
[----:B0-----:R-:W4:Y:S01]  /*1a170*/  LDL.LU R15, [R1+0x4878] ;  /* 0x00487800010f7983 */ /* 0x001f220000300800 */
[----:B------:R-:W2:Y:S02]  /*1a180*/  LDL R6, [R1+0x1780] ;  /* 0x0017800001067983 */ /* 0x000ea40000100800 */
[----:B------:R-:W2:Y:S01]  /*1a190*/  LDL R7, [R1+0x1784] ;  /* 0x0017840001077983 */ /* 0x000ea20000100800 */
[----:B----4-:R-:W-:-:S02]  /*1a1a0*/  PRMT R15, RZ, 0x7610, R15 ;  /* 0x00007610ff0f7816 */ /* 0x010fc4000000000f */
[----:B--2---:R-:W-:-:S04]  /*1a1b0*/  @P0 LOP3.LUT R7, R7, R6, RZ, 0x3c, !PT ;  /* 0x0000000607070212 */ /* 0x004fc800078e3cff */
[----:B------:R-:W-:-:S04]  /*1a1c0*/  @P0 LOP3.LUT R6, R7, R6, RZ, 0x3c, !PT ;  /* 0x0000000607060212 */ /* 0x000fc800078e3cff */
[----:B------:R-:W-:-:S05]  /*1a1d0*/  @P0 LOP3.LUT R7, R7, R6, RZ, 0x3c, !PT ;  /* 0x0000000607070212 */ /* 0x000fca00078e3cff */
[----:B------:R0:W2:Y:S04]  /*1a1e0*/  @P0 LDG.E.U16 R3, [R6.64] ;  /* 0x0000000606030981 */ /* 0x0000a8000c1e1500 */
[----:B0-----:R-:W4:Y:S04]  /*1a1f0*/  LDL R6, [R1+0x1778] ;  /* 0x0017780001067983 */ /* 0x001f280000100800 */
[----:B------:R-:W4:Y:S01]  /*1a200*/  LDL R7, [R1+0x177c] ;  /* 0x00177c0001077983 */ /* 0x000f220000100800 */
[----:B---3--:R-:W-:-:S03]  /*1a210*/  PRMT R14, RZ, 0x7610, R14 ;  /* 0x00007610ff0e7816 */ /* 0x008fc6000000000e */
[----:B--2---:R-:W-:Y:S01]  /*1a220*/  STL [R1+0x42f8], R3 ;  /* 0x0042f80301007387 */ /* 0x004fe20000100800 */
[----:B----4-:R-:W-:-:S04]  /*1a230*/  @P0 LOP3.LUT R7, R7, R6, RZ, 0x3c, !PT ;  /* 0x0000000607070212 */ /* 0x010fc800078e3cff */
[----:B------:R-:W-:-:S04]  /*1a240*/  @P0 LOP3.LUT R6, R7, R6, RZ, 0x3c, !PT ;  /* 0x0000000607060212 */ /* 0x000fc800078e3cff */
[----:B------:R-:W-:-:S05]  /*1a250*/  @P0 LOP3.LUT R7, R7, R6, RZ, 0x3c, !PT ;  /* 0x0000000607070212 */ /* 0x000fca00078e3cff */
[----:B------:R-:W2:Y:S04]  /*1a260*/  @P0 LDG.E.U16 R15, [R6.64] ;  /* 0x00000006060f0981 */ /* 0x000ea8000c1e1500 */
[----:B--2---:R0:W-:Y:S04]  /*1a270*/  STL [R1+0xe84], R15 ;  /* 0x000e840f01007387 */ /* 0x0041e80000100800 */
[----:B0-----:R-:W2:Y:S01]  /*1a280*/  LDL.LU R15, [R1+0x4874] ;  /* 0x00487400010f7983 */ /* 0x001ea20000300800 */
[----:B------:R-:W3:Y:S02]  /*1a290*/  LDL R6, [R1+0x1770] ;  /* 0x0017700001067983 */ /* 0x000ee40000100800 */
[----:B------:R-:W3:Y:S01]  /*1a2a0*/  LDL R7, [R1+0x1774] ;  /* 0x0017740001077983 */ /* 0x000ee20000100800 */
[----:B--2---:R-:W-:-:S02]  /*1a2b0*/  PRMT R15, RZ, 0x7610, R15 ;  /* 0x00007610ff0f7816 */ /* 0x004fc4000000000f */
[----:B---3--:R-:W-:-:S04]  /*1a2c0*/  @P0 LOP3.LUT R7, R7, R6, RZ, 0x3c, !PT ;  /* 0x0000000607070212 */ /* 0x008fc800078e3cff */
        /* <DEDUP_REMOVED lines=16> */
[----:B------:R-:W-:-:S02]  /*1a3d0*/  ISETP.GT.AND P1, PT, R4, 0x17, PT ;  /* 0x000000170400780c */ /* 0x000fc40003f24270 */
[----:B--2---:R-:W-:Y:S02]  /*1a3e0*/  PRMT R15, RZ, 0x7610, R15 ;  /* 0x00007610ff0f7816 */ /* 0x004fe4000000000f */
        /* <DEDUP_REMOVED lines=1795> */
[----:B------:R-:W3:Y:S02]  /*21420*/  LDL R7, [R1+0x113c] ;  /* 0x00113c0001077983 */ /* 0x000ee40000100800 */
[----:B---3--:R-:W-:-:S04]  /*21430*/  @P1 LOP3.LUT R7, R7, R6, RZ, 0x3c, !PT ;  /* 0x0000000607071212 */ /* 0x008fc800078e3cff */
        /* <DEDUP_REMOVED lines=467> */
[----:B------:R0:W4:Y:S04]  /*23170*/  @P1 LDG.E.U16 R3, [R6.64] ;  /* 0x0000000606031981 */ /* 0x000128000c1e1500 */
[----:B0-----:R-:W2:Y:S04]  /*23180*/  LDL R6, [R1+0x1d10] ;  /* 0x001d100001067983 */ /* 0x001ea80000100800 */
[----:B------:R-:W2:Y:S01]  /*23190*/  LDL R7, [R1+0x1d2c] ;  /* 0x001d2c0001077983 */ /* 0x000ea20000100800 */
[----:B---3--:R-:W-:-:S03]  /*231a0*/  PRMT R15, RZ, 0x7610, R15 ;  /* 0x00007610ff0f7816 */ /* 0x008fc6000000000f */
[----:B----4-:R-:W-:Y:S01]  /*231b0*/  STL [R1+0x4340], R3 ;  /* 0x0043400301007387 */ /* 0x010fe20000100800 */
[----:B--2---:R-:W-:-:S04]  /*231c0*/  @P1 LOP3.LUT R7, R7, R6, RZ, 0x3c, !PT ;  /* 0x0000000607071212 */ /* 0x004fc800078e3cff */
        /* <DEDUP_REMOVED lines=153> */
[----:B------:R-:W-:-:S02]  /*23b60*/  PRMT R14, RZ, 0x7610, R14 ;  /* 0x00007610ff0e7816 */ /* 0x000fc4000000000e */
        /* <DEDUP_REMOVED lines=9> */
[----:B------:R-:W-:Y:S02]  /*23c00*/  ISETP.GT.AND P0, PT, R4, 0x38, PT ;  /* 0x000000380400780c */ /* 0x000fe40003f04270 */
        /* <DEDUP_REMOVED lines=8> */
[----:B------:R-:W-:-:S02]  /*23c90*/  PRMT R29, RZ, 0x7610, R29 ;  /* 0x00007610ff1d7816 */ /* 0x000fc4000000001d */
[----:B--2---:R-:W-:-:S04]  /*23ca0*/  @P0 LOP3.LUT R7, R7, R6, RZ, 0x3c, !PT ;  /* 0x0000000607070212 */ /* 0x004fc800078e3cff */
[----:B------:R-:W-:-:S04]  /*23cb0*/  @P0 LOP3.LUT R6, R7, R6, RZ, 0x3c, !PT ;  /* 0x0000000607060212 */ /* 0x000fc800078e3cff */
[----:B------:R-:W-:-:S05]  /*23cc0*/  @P0 LOP3.LUT R7, R7, R6, RZ, 0x3c, !PT ;  /* 0x0000000607070212 */ /* 0x000fca00078e3cff */
[----:B------:R-:W2:Y:S04]  /*23cd0*/  @P0 LDG.E.U16 R29, [R6.64] ;  /* 0x00000006061d0981 */ /* 0x000ea8000c1e1500 */
[----:B--2---:R0:W-:Y:S04]  /*23ce0*/  STL [R1+0x60], R29 ;  /* 0x0000601d01007387 */ /* 0x0041e80000100800 */
[----:B0-----:R-:W2:Y:S01]  /*23cf0*/  LDL.LU R29, [R1+0x443c] ;  /* 0x00443c00011d7983 */ /* 0x001ea20000300800 */
        /* <DEDUP_REMOVED lines=57> */
[----:B------:R-:W-:Y:S02]  /*24090*/  ISETP.GT.AND P1, PT, R4, 0x39, PT ;  /* 0x000000390400780c */ /* 0x000fe40003f24270 */
        /* <DEDUP_REMOVED lines=48> */
[----:B------:R0:W2:Y:S04]  /*243a0*/  @P1 LDG.E.U16 R15, [R6.64] ;  /* 0x00000006060f1981 */ /* 0x0000a8000c1e1500 */
[----:B0-----:R-:W3:Y:S04]  /*243b0*/  LDL R6, [R1+0x1e28] ;  /* 0x001e280001067983 */ /* 0x001ee80000100800 */
[----:B------:R-:W3:Y:S01]  /*243c0*/  LDL R7, [R1+0x1e34] ;  /* 0x001e340001077983 */ /* 0x000ee20000100800 */
[----:B------:R-:W-:-:S03]  /*243d0*/  PRMT R17, RZ, 0x7610, R17 ;  /* 0x00007610ff117816 */ /* 0x000fc60000000011 */
[----:B--2---:R0:W-:Y:S04]  /*243e0*/  STL [R1+0x30], R15 ;  /* 0x0000300f01007387 */ /* 0x0041e80000100800 */
[----:B0-----:R-:W2:Y:S01]  /*243f0*/  LDL R15, [R1+0x1e5c] ;  /* 0x001e5c00010f7983 */ /* 0x001ea20000100800 */
[----:B---3--:R-:W-:-:S04]  /*24400*/  @P1 LOP3.LUT R7, R7, R6, RZ, 0x3c, !PT ;  /* 0x0000000607071212 */ /* 0x008fc800078e3cff */
[----:B------:R-:W-:-:S04]  /*24410*/  @P1 LOP3.LUT R6, R7, R6, RZ, 0x3c, !PT ;  /* 0x0000000607061212 */ /* 0x000fc800078e3cff */
[----:B------:R-:W-:-:S05]  /*24420*/  @P1 LOP3.LUT R7, R7, R6, RZ, 0x3c, !PT ;  /* 0x0000000607071212 */ /* 0x000fca00078e3cff */
[----:B------:R-:W3:Y:S04]  /*24430*/  @P1 LDG.E.U16 R17, [R6.64] ;  /* 0x0000000606111981 */ /* 0x000ee8000c1e1500 */
[----:B---3--:R0:W-:Y:S04]  /*24440*/  STL [R1+0x2c], R17 ;  /* 0x00002c1101007387 */ /* 0x0081e80000100800 */
[----:B0-----:R-:W3:Y:S01]  /*24450*/  LDL.LU R17, [R1+0x440c] ;  /* 0x00440c0001117983 */ /* 0x001ee20000300800 */
        /* <DEDUP_REMOVED lines=34> */
[----:B------:R-:W2:Y:S01]  /*24680*/  @P0 LDG.E.U16 R11, [R6.64] ;  /* 0x00000006060b0981 */ /* 0x000ea2000c1e1500 */
[----:B------:R-:W-:-:S03]  /*24690*/  PRMT R14, RZ, 0x7610, R14 ;  /* 0x00007610ff0e7816 */ /* 0x000fc6000000000e */
[----:B--2---:R0:W-:Y:S04]  /*246a0*/  STL [R1+0x1c], R11 ;  /* 0x00001c0b01007387 */ /* 0x0041e80000100800 */
[----:B0-----:R-:W2:Y:S01]  /*246b0*/  LDL.LU R11, [R1+0x43fc] ;  /* 0x0043fc00010b7983 */ /* 0x001ea20000300800 */
[----:B------:R-:W2:Y:S02]  /*246c0*/  LDL R7, [R1+0x1e50] ;  /* 0x001e500001077983 */ /* 0x000ea40000100800 */
[----:B------:R-:W-:Y:S01]  /*246d0*/  @P0 IMAD.MOV.U32 R6, RZ, RZ, R15 ;  /* 0x000000ffff060224 */ /* 0x000fe200078e000f */
[----:B------:R-:W-:Y:S01]  /*246e0*/  PRMT R10, RZ, 0x7610, R10 ;  /* 0x00007610ff0a7816 */ /* 0x000fe2000000000a */
[----:B------:R-:W3:Y:S04]  /*246f0*/  LDL R15, [R1+0x1e80] ;  /* 0x001e8000010f7983 */ /* 0x000ee80000100800 */
[----:B--2---:R0:W2:Y:S04]  /*24700*/  @P0 LDG.E.U16 R14, [R6.64] ;  /* 0x00000006060e0981 */ /* 0x0040a8000c1e1500 */
[----:B0-----:R-:W2:Y:S04]  /*24710*/  LDL R6, [R1+0x1e58] ;  /* 0x001e580001067983 */ /* 0x001ea80000100800 */
[----:B------:R-:W2:Y:S02]  /*24720*/  LDL R7, [R1+0x1e64] ;  /* 0x001e640001077983 */ /* 0x000ea40000100800 */
[----:B--2---:R-:W-:-:S04]  /*24730*/  @P0 LOP3.LUT R7, R7, R6, RZ, 0x3c, !PT ;  /* 0x0000000607070212 */ /* 0x004fc800078e3cff */
[----:B------:R-:W-:-:S04]  /*24740*/  @P0 LOP3.LUT R6, R7, R6, RZ, 0x3c, !PT ;  /* 0x0000000607060212 */ /* 0x000fc800078e3cff */
[----:B------:R-:W-:-:S05]  /*24750*/  @P0 LOP3.LUT R7, R7, R6, RZ, 0x3c, !PT ;  /* 0x0000000607070212 */ /* 0x000fca00078e3cff */
[----:B------:R-:W2:Y:S04]  /*24760*/  @P0 LDG.E.U16 R10, [R6.64] ;  /* 0x00000006060a0981 */ /* 0x000ea8000c1e1500 */
[----:B------:R0:W-:Y:S04]  /*24770*/  STL [R1+0x18], R14 ;  /* 0x0000180e01007387 */ /* 0x0001e80000100800 */
[----:B0-----:R-:W3:Y:S04]  /*24780*/  LDL R14, [R1+0x1e90] ;  /* 0x001e9000010e7983 */ /* 0x001ee80000100800 */
        /* <DEDUP_REMOVED lines=31> */
[----:B----4-:R-:W-:-:S02]  /*24980*/  PRMT R2, RZ, 0x7610, R2 ;  /* 0x00007610ff027816 */ /* 0x010fc40000000002 */
[----:B------:R-:W-:Y:S02]  /*24990*/  ISETP.GT.AND P1, PT, R4, 0x3b, PT ;  /* 0x0000003b0400780c */ /* 0x000fe40003f24270 */
[----:B--2---:R-:W-:-:S04]  /*249a0*/  @P0 LOP3.LUT R7, R7, R6, RZ, 0x3c, !PT ;  /* 0x0000000607070212 */ /* 0x004fc800078e3cff */
[----:B------:R-:W-:-:S04]  /*249b0*/  @P0 LOP3.LUT R6, R7, R6, RZ, 0x3c, !PT ;  /* 0x0000000607060212 */ /* 0x000fc800078e3cff */
[----:B------:R-:W-:-:S05]  /*249c0*/  @P0 LOP3.LUT R7, R7, R6, RZ, 0x3c, !PT ;  /* 0x0000000607070212 */ /* 0x000fca00078e3cff */
[----:B------:R3:W2:Y:S01]  /*249d0*/  @P0 LDG.E.U16 R2, [R6.64] ;  /* 0x0000000606020981 */ /* 0x0006a2000c1e1500 */
[----:B------:R-:W-:Y:S01]  /*249e0*/  PRMT R3, RZ, 0x7610, R3 ;  /* 0x00007610ff037816 */ /* 0x000fe20000000003 */
[----:B---3--:R-:W-:Y:S02]  /*249f0*/  @P1 IMAD.MOV.U32 R6, RZ, RZ, R14 ;  /* 0x000000ffff061224 */ /* 0x008fe400078e000e */
[----:B------:R-:W-:-:S05]  /*24a00*/  @P1 IMAD.MOV.U32 R7, RZ, RZ, R15 ;  /* 0x000000ffff071224 */ /* 0x000fca00078e000f */
[----:B------:R0:W3:Y:S04]  /*24a10*/  @P1 LDG.E.U16 R3, [R6.64] ;  /* 0x0000000606031981 */ /* 0x0000e8000c1e1500 */
[----:B--2---:R-:W-:Y:S01]  /*24a20*/  STL [R1+0x4], R2 ;  /* 0x0000040201007387 */ /* 0x004fe20000100800 */
[----:B0-----:R-:W2:Y:S02]  /*24a30*/  LDL R6, [R1+0x1e8c] ;  /* 0x001e8c0001067983 */ /* 0x001ea40000100800 */
[----:B------:R-:W2:Y:S01]  /*24a40*/  LDL R7, [R1+0x1e98] ;  /* 0x001e980001077983 */ /* 0x000ea20000100800 */
[----:B------:R-:W-:Y:S01]  /*24a50*/  PRMT R29, RZ, 0x7610, R29 ;  /* 0x00007610ff1d7816 */ /* 0x000fe2000000001d */
[----:B------:R-:W4:Y:S04]  /*24a60*/  LDL R15, [R1+0x1ea4] ;  /* 0x001ea400010f7983 */ /* 0x000f280000100800 */
[----:B------:R-:W4:Y:S04]  /*24a70*/  LDL R14, [R1+0x1eb0] ;  /* 0x001eb000010e7983 */ /* 0x000f280000100800 */
[----:B---3--:R-:W-:Y:S01]  /*24a80*/  STL [R1+0x43a0], R3 ;  /* 0x0043a00301007387 */ /* 0x008fe20000100800 */
[----:B--2---:R-:W-:-:S04]  /*24a90*/  @P1 LOP3.LUT R7, R7, R6, RZ, 0x3c, !PT ;  /* 0x0000000607071212 */ /* 0x004fc800078e3cff */
[----:B------:R-:W-:-:S04]  /*24aa0*/  @P1 LOP3.LUT R6, R7, R6, RZ, 0x3c, !PT ;  /* 0x0000000607061212 */ /* 0x000fc800078e3cff */
[----:B------:R-:W-:-:S05]  /*24ab0*/  @P1 LOP3.LUT R7, R7, R6, RZ, 0x3c, !PT ;  /* 0x0000000607071212 */ /* 0x000fca00078e3cff */
[----:B------:R0:W2:Y:S04]  /*24ac0*/  @P1 LDG.E.U16 R29, [R6.64] ;  /* 0x00000006061d1981 */ /* 0x0000a8000c1e1500 */
[----:B0-----:R-:W3:Y:S04]  /*24ad0*/  LDL R6, [R1+0x1e94] ;  /* 0x001e940001067983 */ /* 0x001ee80000100800 */
[----:B------:R-:W3:Y:S01]  /*24ae0*/  LDL R7, [R1+0x1ea0] ;  /* 0x001ea00001077983 */ /* 0x000ee20000100800 */
[----:B------:R-:W-:Y:S02]  /*24af0*/  PRMT R28, RZ, 0x7610, R28 ;  /* 0x00007610ff1c7816 */ /* 0x000fe4000000001c */
[----:B---3--:R-:W-:-:S04]  /*24b00*/  @P1 LOP3.LUT R7, R7, R6, RZ, 0x3c, !PT ;  /* 0x0000000607071212 */ /* 0x008fc800078e3cff */
[----:B------:R-:W-:-:S04]  /*24b10*/  @P1 LOP3.LUT R6, R7, R6, RZ, 0x3c, !PT ;  /* 0x0000000607061212 */ /* 0x000fc800078e3cff */
[----:B------:R-:W-:Y:S01]  /*24b20*/  @P1 LOP3.LUT R7, R7, R6, RZ, 0x3c, !PT ;  /* 0x0000000607071212 */ /* 0x000fe200078e3cff */
[----:B--2---:R0:W-:Y:S04]  /*24b30*/  STL [R1+0x43a4], R29 ;  /* 0x0043a41d01007387 */ /* 0x0041e80000100800 */
[----:B------:R1:W2:Y:S01]  /*24b40*/  @P1 LDG.E.U16 R28, [R6.64] ;  /* 0x00000006061c1981 */ /* 0x0002a2000c1e1500 */
[----:B------:R-:W-:Y:S02]  /*24b50*/  PRMT R27, RZ, 0x7610, R27 ;  /* 0x00007610ff1b7816 */ /* 0x000fe4000000001b */
[----:B------:R-:W-:Y:S01]  /*24b60*/  PRMT R26, RZ, 0x7610, R26 ;  /* 0x00007610ff1a7816 */ /* 0x000fe2000000001a */
[----:B0-----:R-:W3:Y:S04]  /*24b70*/  LDL R29, [R1+0x1eb8] ;  /* 0x001eb800011d7983 */ /* 0x001ee80000100800 */
[----:B-1----:R-:W2:Y:S04]  /*24b80*/  LDL R6, [R1+0x1e9c] ;  /* 0x001e9c0001067983 */ /* 0x002ea80000100800 */
[----:B------:R-:W2:Y:S02]  /*24b90*/  LDL R7, [R1+0x1ea8] ;  /* 0x001ea80001077983 */ /* 0x000ea40000100800 */
[----:B--2---:R-:W-:-:S04]  /*24ba0*/  @P1 LOP3.LUT R7, R7, R6, RZ, 0x3c, !PT ;  /* 0x0000000607071212 */ /* 0x004fc800078e3cff */
[----:B------:R-:W-:-:S04]  /*24bb0*/  @P1 LOP3.LUT R6, R7, R6, RZ, 0x3c, !PT ;  /* 0x0000000607061212 */ /* 0x000fc800078e3cff */
[----:B------:R-:W-:-:S05]  /*24bc0*/  @P1 LOP3.LUT R7, R7, R6, RZ, 0x3c, !PT ;  /* 0x0000000607071212 */ /* 0x000fca00078e3cff */
[----:B------:R4:W2:Y:S04]  /*24bd0*/  @P1 LDG.E.U16 R27, [R6.64] ;  /* 0x00000006061b1981 */ /* 0x0008a8000c1e1500 */
[----:B------:R-:W-:Y:S01]  /*24be0*/  STL [R1+0x43a8], R28 ;  /* 0x0043a81c01007387 */ /* 0x000fe20000100800 */
[----:B----4-:R-:W-:Y:S02]  /*24bf0*/  @P1 IMAD.MOV.U32 R6, RZ, RZ, R14 ;  /* 0x000000ffff061224 */ /* 0x010fe400078e000e */
[----:B------:R-:W-:-:S05]  /*24c00*/  @P1 IMAD.MOV.U32 R7, RZ, RZ, R15 ;  /* 0x000000ffff071224 */ /* 0x000fca00078e000f */
[----:B------:R0:W4:Y:S04]  /*24c10*/  @P1 LDG.E.U16 R26, [R6.64] ;  /* 0x00000006061a1981 */ /* 0x000128000c1e1500 */
[----:B--2---:R1:W-:Y:S01]  /*24c20*/  STL [R1+0x43ac], R27 ;  /* 0x0043ac1b01007387 */ /* 0x0043e20000100800 */
[----:B0-----:R-:W2:Y:S01]  /*24c30*/  LDL R7, [R1+0x1eac] ;  /* 0x001eac0001077983 */ /* 0x001ea20000100800 */
[----:B------:R-:W-:Y:S01]  /*24c40*/  PRMT R25, RZ, 0x7610, R25 ;  /* 0x00007610ff197816 */ /* 0x000fe20000000019 */
[----:B---3--:R-:W-:Y:S01]  /*24c50*/  @P1 IMAD.MOV.U32 R6, RZ, RZ, R29 ;  /* 0x000000ffff061224 */ /* 0x008fe200078e001d */
[----:B------:R-:W3:Y:S04]  /*24c60*/  LDL R15, [R1+0x1ebc] ;  /* 0x001ebc00010f7983 */ /* 0x000ee80000100800 */
[----:B------:R-:W3:Y:S04]  /*24c70*/  LDL R14, [R1+0x1ec8] ;  /* 0x001ec800010e7983 */ /* 0x000ee80000100800 */
[----:B-1----:R-:W3:Y:S04]  /*24c80*/  LDL R27, [R1+0x1ec0] ;  /* 0x001ec000011b7983 */ /* 0x002ee80000100800 */
[----:B----4-:R0:W-:Y:S01]  /*24c90*/  STL [R1+0x43b0], R26 ;  /* 0x0043b01a01007387 */ /* 0x0101e20000100800 */
[----:B------:R-:W-:Y:S01]  /*24ca0*/  PRMT R24, RZ, 0x7610, R24 ;  /* 0x00007610ff187816 */ /* 0x000fe20000000018 */
[----:B------:R-:W4:Y:S02]  /*24cb0*/  LDL R29, [R1+0x1ec4] ;  /* 0x001ec400011d7983 */ /* 0x000f240000100800 */
[----:B0-----:R-:W4:Y:S04]  /*24cc0*/  LDL R26, [R1+0x1ed0] ;  /* 0x001ed000011a7983 */ /* 0x001f280000100800 */
[----:B--2---:R0:W2:Y:S04]  /*24cd0*/  @P1 LDG.E.U16 R25, [R6.64] ;  /* 0x0000000606191981 */ /* 0x0040a8000c1e1500 */
[----:B0-----:R-:W2:Y:S01]  /*24ce0*/  LDL R7, [R1+0x1eb4] ;  /* 0x001eb40001077983 */ /* 0x001ea20000100800 */
[----:B---3--:R-:W-:-:S05]  /*24cf0*/  @P1 IMAD.MOV.U32 R6, RZ, RZ, R27 ;  /* 0x000000ffff061224 */ /* 0x008fca00078e001b */
[----:B--2---:R0:W2:Y:S04]  /*24d00*/  @P1 LDG.E.U16 R24, [R6.64] ;  /* 0x0000000606181981 */ /* 0x0040a8000c1e1500 */
[----:B------:R-:W-:Y:S01]  /*24d10*/  STL [R1+0x43b4], R25 ;  /* 0x0043b41901007387 */ /* 0x000fe20000100800 */
[----:B------:R-:W3:Y:S01]  /*24d20*/  LDL R27, [R1+0x1ed8] ;  /* 0x001ed800011b7983 */ /* 0x000ee20000100800 */
[----:B------:R-:W-:Y:S02]  /*24d30*/  ISETP.GT.AND P0, PT, R4, 0x3c, PT ;  /* 0x0000003c0400780c */ /* 0x000fe40003f04270 */
[----:B------:R-:W-:Y:S02]  /*24d40*/  PRMT R23, RZ, 0x7610, R23 ;  /* 0x00007610ff177816 */ /* 0x000fe40000000017 */
[----:B------:R-:W-:Y:S01]  /*24d50*/  PRMT R22, RZ, 0x7610, R22 ;  /* 0x00007610ff167816 */ /* 0x000fe20000000016 */
[----:B0-----:R-:W-:-:S02]  /*24d60*/  @P1 IMAD.MOV.U32 R6, RZ, RZ, R14 ;  /* 0x000000ffff061224 */ /* 0x001fc400078e000e */
[----:B------:R-:W-:-:S05]  /*24d70*/  @P1 IMAD.MOV.U32 R7, RZ, RZ, R15 ;  /* 0x000000ffff071224 */ /* 0x000fca00078e000f */
[----:B------:R4:W3:Y:S04]  /*24d80*/  @P1 LDG.E.U16 R23, [R6.64] ;  /* 0x0000000606171981 */ /* 0x0008e8000c1e1500 */
[----:B--2---:R0:W-:Y:S01]  /*24d90*/  STL [R1+0x439c], R24 ;  /* 0x00439c1801007387 */ /* 0x0041e20000100800 */
[----:B----4-:R-:W-:Y:S02]  /*24da0*/  @P0 IMAD.MOV.U32 R6, RZ, RZ, R26 ;  /* 0x000000ffff060224 */ /* 0x010fe400078e001a */
[----:B------:R-:W-:Y:S01]  /*24db0*/  @P0 IMAD.MOV.U32 R7, RZ, RZ, R29 ;  /* 0x000000ffff070224 */ /* 0x000fe200078e001d */
[----:B------:R-:W-:Y:S01]  /*24dc0*/  PRMT R21, RZ, 0x7610, R21 ;  /* 0x00007610ff157816 */ /* 0x000fe20000000015 */
[----:B------:R-:W2:Y:S04]  /*24dd0*/  LDL R15, [R1+0x1ed4] ;  /* 0x001ed400010f7983 */ /* 0x000ea80000100800 */
[----:B------:R3:W4:Y:S04]  /*24de0*/  @P0 LDG.E.U16 R22, [R6.64] ;  /* 0x0000000606160981 */ /* 0x000728000c1e1500 */
[----:B------:R-:W2:Y:S04]  /*24df0*/  LDL R14, [R1+0x1ee0] ;  /* 0x001ee000010e7983 */ /* 0x000ea80000100800 */
[----:B0-----:R-:W2:Y:S01]  /*24e00*/  LDL R24, [R1+0x1ecc] ;  /* 0x001ecc0001187983 */ /* 0x001ea20000100800 */
[----:B---3--:R-:W-:-:S02]  /*24e10*/  @P0 IMAD.MOV.U32 R6, RZ, RZ, R27 ;  /* 0x000000ffff060224 */ /* 0x008fc400078e001b */
[----:B--2---:R-:W-:-:S05]  /*24e20*/  @P0 IMAD.MOV.U32 R7, RZ, RZ, R24 ;  /* 0x000000ffff070224 */ /* 0x004fca00078e0018 */
[----:B------:R0:W2:Y:S04]  /*24e30*/  @P0 LDG.E.U16 R21, [R6.64] ;  /* 0x0000000606150981 */ /* 0x0000a8000c1e1500 */
[----:B------:R-:W-:Y:S01]  /*24e40*/  STL [R1+0x43b8], R23 ;  /* 0x0043b81701007387 */ /* 0x000fe20000100800 */
[----:B------:R-:W3:Y:S02]  /*24e50*/  LDL R29, [R1+0x1ee4] ;  /* 0x001ee400011d7983 */ /* 0x000ee40000100800 */
[----:B------:R-:W3:Y:S02]  /*24e60*/  LDL R26, [R1+0x1ef0] ;  /* 0x001ef000011a7983 */ /* 0x000ee40000100800 */
[----:B----4-:R-:W-:Y:S01]  /*24e70*/  STL [R1+0x4370], R22 ;  /* 0x0043701601007387 */ /* 0x010fe20000100800 */
[----:B------:R-:W4:Y:S04]  /*24e80*/  LDL R27, [R1+0x1eec] ;  /* 0x001eec00011b7983 */ /* 0x000f280000100800 */
[----:B------:R-:W3:Y:S01]  /*24e90*/  LDL R24, [R1+0x1ef8] ;  /* 0x001ef80001187983 */ /* 0x000ee20000100800 */
[----:B------:R-:W-:Y:S01]  /*24ea0*/  PRMT R20, RZ, 0x7610, R20 ;  /* 0x00007610ff147816 */ /* 0x000fe20000000014 */
[----:B0-----:R-:W-:-:S02]  /*24eb0*/  @P0 IMAD.MOV.U32 R6, RZ, RZ, R14 ;  /* 0x000000ffff060224 */ /* 0x001fc400078e000e */
[----:B------:R-:W-:-:S05]  /*24ec0*/  @P0 IMAD.MOV.U32 R7, RZ, RZ, R15 ;  /* 0x000000ffff070224 */ /* 0x000fca00078e000f */
[----:B------:R0:W3:Y:S04]  /*24ed0*/  @P0 LDG.E.U16 R20, [R6.64] ;  /* 0x0000000606140981 */ /* 0x0000e8000c1e1500 */
[----:B--2---:R1:W-:Y:S01]  /*24ee0*/  STL [R1+0x4374], R21 ;  /* 0x0043741501007387 */ /* 0x0043e20000100800 */
[----:B0-----:R-:W2:Y:S01]  /*24ef0*/  LDL R7, [R1+0x1edc] ;  /* 0x001edc0001077983 */ /* 0x001ea20000100800 */
[----:B------:R-:W-:Y:S01]  /*24f00*/  PRMT R19, RZ, 0x7610, R19 ;  /* 0x00007610ff137816 */ /* 0x000fe20000000013 */
[----:B------:R-:W2:Y:S01]  /*24f10*/  LDL R15, [R1+0x1ef4] ;  /* 0x001ef400010f7983 */ /* 0x000ea20000100800 */
[----:B------:R-:W2:Y:S04]  /*24f20*/  LDL R14, [R1+0x1f00] ;  /* 0x001f0000010e7983 */ /* 0x000ea80000100800 */
[----:B-1----:R-:W2:Y:S02]  /*24f30*/  LDL R21, [R1+0x1ee8] ;  /* 0x001ee80001157983 */ /* 0x002ea40000100800 */
[----:B--2---:R-:W-:-:S05]  /*24f40*/  @P0 IMAD.MOV.U32 R6, RZ, RZ, R21 ;  /* 0x000000ffff060224 */ /* 0x004fca00078e0015 */
[----:B------:R0:W2:Y:S04]  /*24f50*/  @P0 LDG.E.U16 R19, [R6.64] ;  /* 0x0000000606130981 */ /* 0x0000a8000c1e1500 */
[----:B---3--:R-:W-:Y:S01]  /*24f60*/  STL [R1+0x436c], R20 ;  /* 0x00436c1401007387 */ /* 0x008fe20000100800 */
[----:B------:R-:W-:Y:S02]  /*24f70*/  PRMT R18, RZ, 0x7610, R18 ;  /* 0x00007610ff127816 */ /* 0x000fe40000000012 */
[----:B------:R-:W-:Y:S01]  /*24f80*/  PRMT R17, RZ, 0x7610, R17 ;  /* 0x00007610ff117816 */ /* 0x000fe20000000011 */
[----:B0-----:R-:W-:Y:S02]  /*24f90*/  @P0 IMAD.MOV.U32 R6, RZ, RZ, R26 ;  /* 0x000000ffff060224 */ /* 0x001fe400078e001a */
[----:B------:R-:W-:-:S05]  /*24fa0*/  @P0 IMAD.MOV.U32 R7, RZ, RZ, R29 ;  /* 0x000000ffff070224 */ /* 0x000fca00078e001d */
[----:B------:R0:W3:Y:S02]  /*24fb0*/  @P0 LDG.E.U16 R18, [R6.64] ;  /* 0x0000000606120981 */ /* 0x0000e4000c1e1500 */
[----:B0-----:R-:W-:Y:S02]  /*24fc0*/  @P0 IMAD.MOV.U32 R6, RZ, RZ, R24 ;  /* 0x000000ffff060224 */ /* 0x001fe400078e0018 */
[----:B----4-:R-:W-:-:S05]  /*24fd0*/  @P0 IMAD.MOV.U32 R7, RZ, RZ, R27 ;  /* 0x000000ffff070224 */ /* 0x010fca00078e001b */
[----:B------:R0:W4:Y:S04]  /*24fe0*/  @P0 LDG.E.U16 R17, [R6.64] ;  /* 0x0000000606110981 */ /* 0x000128000c1e1500 */
[----:B--2---:R1:W-:Y:S01]  /*24ff0*/  STL [R1+0x4378], R19 ;  /* 0x0043781301007387 */ /* 0x0043e20000100800 */
[----:B------:R-:W2:Y:S03]  /*25000*/  LDL R26, [R1+0x1efc] ;  /* 0x001efc00011a7983 */ /* 0x000ea60000100800 */
[----:B-1----:R-:W2:Y:S01]  /*25010*/  LDL R19, [R1+0x1f08] ;  /* 0x001f080001137983 */ /* 0x002ea20000100800 */
[----:B------:R-:W-:Y:S01]  /*25020*/  PRMT R16, RZ, 0x7610, R16 ;  /* 0x00007610ff107816 */ /* 0x000fe20000000010 */
[----:B0-----:R-:W-:-:S02]  /*25030*/  @P0 IMAD.MOV.U32 R6, RZ, RZ, R14 ;  /* 0x000000ffff060224 */ /* 0x001fc400078e000e */
[----:B------:R-:W-:Y:S01]  /*25040*/  @P0 IMAD.MOV.U32 R7, RZ, RZ, R15 ;  /* 0x000000ffff070224 */ /* 0x000fe200078e000f */
[----:B------:R-:W-:-:S04]  /*25050*/  PRMT R13, RZ, 0x7610, R13 ;  /* 0x00007610ff0d7816 */ /* 0x000fc8000000000d */
[----:B------:R2:W2:Y:S04]  /*25060*/  @P0 LDG.E.U16 R16, [R6.64] ;  /* 0x0000000606100981 */ /* 0x0004a8000c1e1500 */
[----:B---3--:R-:W-:Y:S01]  /*25070*/  STL [R1+0x437c], R18 ;  /* 0x00437c1201007387 */ /* 0x008fe20000100800 */
[----:B------:R-:W3:Y:S02]  /*25080*/  LDL R24, [R1+0x1f04] ;  /* 0x001f040001187983 */ /* 0x000ee40000100800 */
[----:B------:R-:W3:Y:S01]  /*25090*/  LDL R21, [R1+0x1f10] ;  /* 0x001f100001157983 */ /* 0x000ee20000100800 */
[----:B----4-:R-:W-:Y:S01]  /*250a0*/  STL [R1+0x4380], R17 ;  /* 0x0043801101007387 */ /* 0x010fe20000100800 */
[----:B------:R-:W4:Y:S02]  /*250b0*/  LDL R15, [R1+0x1f0c] ;  /* 0x001f0c00010f7983 */ /* 0x000f240000100800 */
[----:B------:R-:W4:Y:S02]  /*250c0*/  LDL R14, [R1+0x1f18] ;  /* 0x001f1800010e7983 */ /* 0x000f240000100800 */
[----:B--2---:R-:W-:-:S02]  /*250d0*/  @P0 IMAD.MOV.U32 R7, RZ, RZ, R26 ;  /* 0x000000ffff070224 */ /* 0x004fc400078e001a */
[----:B------:R-:W-:-:S05]  /*250e0*/  @P0 IMAD.MOV.U32 R6, RZ, RZ, R19 ;  /* 0x000000ffff060224 */ /* 0x000fca00078e0013 */
[----:B------:R3:W2:Y:S01]  /*250f0*/  @P0 LDG.E.U16 R13, [R6.64] ;  /* 0x00000006060d0981 */ /* 0x0006a2000c1e1500 */
[----:B------:R-:W-:-:S03]  /*25100*/  ISETP.GT.AND P1, PT, R4, 0x3d, PT ;  /* 0x0000003d0400780c */ /* 0x000fc60003f24270 */
[----:B------:R0:W-:Y:S01]  /*25110*/  STL [R1+0x4384], R16 ;  /* 0x0043841001007387 */ /* 0x0001e20000100800 */
[----:B------:R-:W2:Y:S01]  /*25120*/  LDL R19, [R1+0x1f14] ;  /* 0x001f140001137983 */ /* 0x000ea20000100800 */
[----:B------:R-:W-:Y:S02]  /*25130*/  PRMT R12, RZ, 0x7610, R12 ;  /* 0x00007610ff0c7816 */ /* 0x000fe4000000000c */
[----:B0-----:R-:W2:Y:S06]  /*25140*/  LDL R16, [R1+0x1f20] ;  /* 0x001f200001107983 */ /* 0x001eac0000100800 */
[----:B---3--:R-:W-:-:S02]  /*25150*/  @P1 IMAD.MOV.U32 R6, RZ, RZ, R21 ;  /* 0x000000ffff061224 */ /* 0x008fc400078e0015 */
[----:B------:R-:W-:Y:S01]  /*25160*/  @P1 IMAD.MOV.U32 R7, RZ, RZ, R24 ;  /* 0x000000ffff071224 */ /* 0x000fe200078e0018 */
[----:B------:R-:W-:-:S04]  /*25170*/  PRMT R11, RZ, 0x7610, R11 ;  /* 0x00007610ff0b7816 */ /* 0x000fc8000000000b */
[----:B------:R4:W3:Y:S02]  /*25180*/  @P1 LDG.E.U16 R12, [R6.64] ;  /* 0x00000006060c1981 */ /* 0x0008e4000c1e1500 */
[----:B----4-:R-:W-:Y:S02]  /*25190*/  @P1 IMAD.MOV.U32 R6, RZ, RZ, R14 ;  /* 0x000000ffff061224 */ /* 0x010fe400078e000e */
[----:B------:R-:W-:-:S05]  /*251a0*/  @P1 IMAD.MOV.U32 R7, RZ, RZ, R15 ;  /* 0x000000ffff071224 */ /* 0x000fca00078e000f */
[----:B------:R0:W4:Y:S04]  /*251b0*/  @P1 LDG.E.U16 R11, [R6.64] ;  /* 0x00000006060b1981 */ /* 0x000128000c1e1500 */
[----:B--2---:R-:W-:Y:S01]  /*251c0*/  STL [R1+0x4388], R13 ;  /* 0x0043880d01007387 */ /* 0x004fe20000100800 */
[----:B------:R-:W2:Y:S02]  /*251d0*/  LDL R27, [R1+0x1f1c] ;  /* 0x001f1c00011b7983 */ /* 0x000ea40000100800 */
[----:B------:R-:W2:Y:S02]  /*251e0*/  LDL R26, [R1+0x1f28] ;  /* 0x001f2800011a7983 */ /* 0x000ea40000100800 */
[----:B------:R-:W2:Y:S01]  /*251f0*/  LDL R24, [R1+0x1f24] ;  /* 0x001f240001187983 */ /* 0x000ea20000100800 */
[----:B------:R-:W2:Y:S01]  /*25200*/  LDL R21, [R1+0x1f30] ;  /* 0x001f300001157983 */ /* 0x000ea20000100800 */
[----:B------:R-:W-:Y:S01]  /*25210*/  PRMT R10, RZ, 0x7610, R10 ;  /* 0x00007610ff0a7816 */ /* 0x000fe2000000000a */
[----:B0-----:R-:W-:Y:S01]  /*25220*/  @P1 IMAD.MOV.U32 R7, RZ, RZ, R19 ;  /* 0x000000ffff071224 */ /* 0x001fe200078e0013 */
[----:B------:R-:W-:Y:S01]  /*25230*/  PRMT R9, RZ, 0x7610, R9 ;  /* 0x00007610ff097816 */ /* 0x000fe20000000009 */
[----:B------:R-:W-:-:S05]  /*25240*/  @P1 IMAD.MOV.U32 R6, RZ, RZ, R16 ;  /* 0x000000ffff061224 */ /* 0x000fca00078e0010 */
[----:B------:R2:W2:Y:S01]  /*25250*/  @P1 LDG.E.U16 R10, [R6.64] ;  /* 0x00000006060a1981 */ /* 0x0004a2000c1e1500 */
[----:B------:R-:W-:-:S03]  /*25260*/  PRMT R8, RZ, 0x7610, R8 ;  /* 0x00007610ff087816 */ /* 0x000fc60000000008 */
[----:B---3--:R-:W-:Y:S01]  /*25270*/  STL [R1+0x4334], R12 ;  /* 0x0043340c01007387 */ /* 0x008fe20000100800 */
[----:B------:R-:W3:Y:S02]  /*25280*/  LDL R15, [R1+0x1f2c] ;  /* 0x001f2c00010f7983 */ /* 0x000ee40000100800 */
[----:B------:R-:W3:Y:S01]  /*25290*/  LDL R14, [R1+0x1f38] ;  /* 0x001f3800010e7983 */ /* 0x000ee20000100800 */
[----:B----4-:R-:W-:Y:S01]  /*252a0*/  STL [R1+0x4338], R11 ;  /* 0x0043380b01007387 */ /* 0x010fe20000100800 */
[----:B------:R-:W4:Y:S02]  /*252b0*/  LDL R19, [R1+0x1f34] ;  /* 0x001f340001137983 */ /* 0x000f240000100800 */
[----:B------:R-:W3:Y:S02]  /*252c0*/  LDL R16, [R1+0x1f40] ;  /* 0x001f400001107983 */ /* 0x000ee40000100800 */
[----:B--2---:R-:W-:Y:S02]  /*252d0*/  @P1 IMAD.MOV.U32 R7, RZ, RZ, R27 ;  /* 0x000000ffff071224 */ /* 0x004fe400078e001b */
[----:B------:R-:W-:-:S05]  /*252e0*/  @P1 IMAD.MOV.U32 R6, RZ, RZ, R26 ;  /* 0x000000ffff061224 */ /* 0x000fca00078e001a */
[----:B------:R0:W2:Y:S02]  /*252f0*/  @P1 LDG.E.U16 R9, [R6.64] ;  /* 0x0000000606091981 */ /* 0x0000a4000c1e1500 */
[----:B0-----:R-:W-:Y:S02]  /*25300*/  @P1 IMAD.MOV.U32 R6, RZ, RZ, R21 ;  /* 0x000000ffff061224 */ /* 0x001fe400078e0015 */
[----:B------:R-:W-:-:S05]  /*25310*/  @P1 IMAD.MOV.U32 R7, RZ, RZ, R24 ;  /* 0x000000ffff071224 */ /* 0x000fca00078e0018 */
[----:B------:R0:W2:Y:S04]  /*25320*/  @P1 LDG.E.U16 R8, [R6.64] ;  /* 0x0000000606081981 */ /* 0x0000a8000c1e1500 */
[----:B------:R1:W-:Y:S01]  /*25330*/  STL [R1+0x433c], R10 ;  /* 0x00433c0a01007387 */ /* 0x0003e20000100800 */
[----:B0-----:R-:W-:Y:S02]  /*25340*/  PRMT R7, RZ, 0x7610, R7 ;  /* 0x00007610ff077816 */ /* 0x001fe40000000007 */
[----:B------:R-:W-:-:S04]  /*25350*/  PRMT R6, RZ, 0x7610, R6 ;  /* 0x00007610ff067816 */ /* 0x000fc80000000006 */
[----:B---3--:R0:W3:Y:S02]  /*25360*/  @P1 LDG.E.U16 R7, [R14.64] ;  /* 0x000000060e071981 */ /* 0x0080e4000c1e1500 */
[----:B0-----:R-:W-:Y:S02]  /*25370*/  @P1 IMAD.MOV.U32 R14, RZ, RZ, R16 ;  /* 0x000000ffff0e1224 */ /* 0x001fe400078e0010 */
[----:B----4-:R-:W-:-:S05]  /*25380*/  @P1 IMAD.MOV.U32 R15, RZ, RZ, R19 ;  /* 0x000000ffff0f1224 */ /* 0x010fca00078e0013 */
[----:B------:R-:W4:Y:S04]  /*25390*/  @P1 LDG.E.U16 R6, [R14.64] ;  /* 0x000000060e061981 */ /* 0x000f28000c1e1500 */
[----:B--2---:R-:W-:Y:S01]  /*253a0*/  STL [R1+0x4344], R9 ;  /* 0x0043440901007387 */ /* 0x004fe20000100800 */
[----:B-1----:R-:W2:Y:S03]  /*253b0*/  LDL R10, [R1+0x1f48] ;  /* 0x001f4800010a7983 */ /* 0x002ea60000100800 */
[----:B------:R0:W-:Y:S04]  /*253c0*/  STL [R1+0x4348], R8 ;  /* 0x0043480801007387 */ /* 0x0001e80000100800 */
[----:B0-----:R-:W2:Y:S01]  /*253d0*/  LDL R8, [R1+0x1f3c] ;  /* 0x001f3c0001087983 */ /* 0x001ea20000100800 */
[----:B------:R-:W-:-:S03]  /*253e0*/  PRMT R5, RZ, 0x7610, R5 ;  /* 0x00007610ff057816 */ /* 0x000fc60000000005 */
[----:B---3--:R-:W-:Y:S01]  /*253f0*/  STL [R1+0x434c], R7 ;  /* 0x00434c0701007387 */ /* 0x008fe20000100800 */
[----:B------:R-:W3:Y:S02]  /*25400*/  LDL R29, [R1+0x1f50] ;  /* 0x001f5000011d7983 */ /* 0x000ee40000100800 */
[----:B------:R-:W3:Y:S02]  /*25410*/  LDL R27, [R1+0x1f4c] ;  /* 0x001f4c00011b7983 */ /* 0x000ee40000100800 */
[----:B------:R-:W3:Y:S01]  /*25420*/  LDL R26, [R1+0x1f58] ;  /* 0x001f5800011a7983 */ /* 0x000ee20000100800 */
[----:B------:R-:W3:Y:S04]  /*25430*/  LDL R24, [R1+0x1f54] ;  /* 0x001f540001187983 */ /* 0x000ee80000100800 */
[----:B------:R-:W3:Y:S04]  /*25440*/  LDL R21, [R1+0x1f60] ;  /* 0x001f600001157983 */ /* 0x000ee80000100800 */
[----:B------:R-:W3:Y:S04]  /*25450*/  LDL R19, [R1+0x1f5c] ;  /* 0x001f5c0001137983 */ /* 0x000ee80000100800 */
[----:B------:R-:W3:Y:S04]  /*25460*/  LDL R16, [R1+0x1f68] ;  /* 0x001f680001107983 */ /* 0x000ee80000100800 */
[----:B----4-:R-:W-:Y:S01]  /*25470*/  STL [R1+0x4350], R6 ;  /* 0x0043500601007387 */ /* 0x010fe20000100800 */
[----:B--2---:R-:W-:Y:S01]  /*25480*/  @P1 IMAD.MOV.U32 R14, RZ, RZ, R10 ;  /* 0x000000ffff0e1224 */ /* 0x004fe200078e000a */
[----:B------:R-:W-:-:S02]  /*25490*/  ISETP.GT.AND P0, PT, R4, 0x3e, PT ;  /* 0x0000003e0400780c */ /* 0x000fc40003f04270 */
[----:B------:R-:W-:Y:S02]  /*254a0*/  PRMT R28, RZ, 0x7610, R28 ;  /* 0x00007610ff1c7816 */ /* 0x000fe4000000001c */
[----:B------:R-:W-:Y:S01]  /*254b0*/  PRMT R25, RZ, 0x7610, R25 ;  /* 0x00007610ff197816 */ /* 0x000fe20000000019 */
[----:B------:R-:W2:Y:S01]  /*254c0*/  LDL R10, [R1+0x1f64] ;  /* 0x001f6400010a7983 */ /* 0x000ea20000100800 */
[----:B------:R-:W-:-:S03]  /*254d0*/  @P1 IMAD.MOV.U32 R15, RZ, RZ, R8 ;  /* 0x000000ffff0f1224 */ /* 0x000fc600078e0008 */
[----:B------:R-:W4:Y:S04]  /*254e0*/  LDL R8, [R1+0x1f70] ;  /* 0x001f700001087983 */ /* 0x000f280000100800 */
[----:B------:R0:W2:Y:S04]  /*254f0*/  @P1 LDG.E.U16 R5, [R14.64] ;  /* 0x000000060e051981 */ /* 0x0000a8000c1e1500 */
[----:B0-----:R-:W4:Y:S01]  /*25500*/  LDL R15, [R1+0x1f44] ;  /* 0x001f4400010f7983 */ /* 0x001f220000100800 */
[----:B---3--:R-:W-:Y:S01]  /*25510*/  @P0 IMAD.MOV.U32 R14, RZ, RZ, R29 ;  /* 0x000000ffff0e0224 */ /* 0x008fe200078e001d */
[----:B------:R-:W-:-:S02]  /*25520*/  PRMT R13, RZ, 0x7610, R13 ;  /* 0x00007610ff0d7816 */ /* 0x000fc4000000000d */
[----:B--2---:R0:W-:Y:S04]  /*25530*/  STL [R1+0x4354], R5 ;  /* 0x0043540501007387 */ /* 0x0041e80000100800 */
[----:B----4-:R1:W2:Y:S01]  /*25540*/  @P0 LDG.E.U16 R28, [R14.64] ;  /* 0x000000060e1c0981 */ /* 0x0102a2000c1e1500 */
[----:B0-----:R-:W-:Y:S01]  /*25550*/  PRMT R5, RZ, 0x7610, R5 ;  /* 0x00007610ff057816 */ /* 0x001fe20000000005 */
[----:B-1----:R-:W-:Y:S02]  /*25560*/  @P0 IMAD.MOV.U32 R14, RZ, RZ, R26 ;  /* 0x000000ffff0e0224 */ /* 0x002fe400078e001a */
[----:B------:R-:W-:-:S05]  /*25570*/  @P0 IMAD.MOV.U32 R15, RZ, RZ, R27 ;  /* 0x000000ffff0f0224 */ /* 0x000fca00078e001b */
[----:B------:R0:W3:Y:S02]  /*25580*/  @P0 LDG.E.U16 R25, [R14.64] ;  /* 0x000000060e190981 */ /* 0x0000e4000c1e1500 */
[----:B0-----:R-:W-:Y:S02]  /*25590*/  @P0 IMAD.MOV.U32 R14, RZ, RZ, R21 ;  /* 0x000000ffff0e0224 */ /* 0x001fe400078e0015 */
[----:B------:R-:W-:Y:S02]  /*255a0*/  @P0 IMAD.MOV.U32 R15, RZ, RZ, R24 ;  /* 0x000000ffff0f0224 */ /* 0x000fe400078e0018 */
[----:B------:R-:W4:Y:S04]  /*255b0*/  LDL R24, [R1+0x1f6c] ;  /* 0x001f6c0001187983 */ /* 0x000f280000100800 */
[----:B------:R0:W2:Y:S02]  /*255c0*/  @P0 LDG.E.U16 R5, [R14.64] ;  /* 0x000000060e050981 */ /* 0x0000a4000c1e1500 */
[----:B0-----:R-:W-:-:S02]  /*255d0*/  @P0 IMAD.MOV.U32 R14, RZ, RZ, R16 ;  /* 0x000000ffff0e0224 */ /* 0x001fc400078e0010 */
[----:B------:R-:W-:-:S05]  /*255e0*/  @P0 IMAD.MOV.U32 R15, RZ, RZ, R19 ;  /* 0x000000ffff0f0224 */ /* 0x000fca00078e0013 */
[----:B------:R0:W3:Y:S01]  /*255f0*/  @P0 LDG.E.U16 R13, [R14.64] ;  /* 0x000000060e0d0981 */ /* 0x0000e2000c1e1500 */
[----:B------:R-:W-:Y:S01]  /*25600*/  PRMT R0, RZ, 0x7610, R0 ;  /* 0x00007610ff007816 */ /* 0x000fe20000000000 */
[----:B0-----:R-:W-:Y:S02]  /*25610*/  @P0 IMAD.MOV.U32 R14, RZ, RZ, R8 ;  /* 0x000000ffff0e0224 */ /* 0x001fe400078e0008 */
[----:B------:R-:W-:-:S05]  /*25620*/  @P0 IMAD.MOV.U32 R15, RZ, RZ, R10 ;  /* 0x000000ffff0f0224 */ /* 0x000fca00078e000a */
[----:B------:R4:W4:Y:S04]  /*25630*/  @P0 LDG.E.U16 R0, [R14.64] ;  /* 0x000000060e000981 */ /* 0x000928000c1e1500 */
[----:B--2---:R0:W-:Y:S01]  /*25640*/  STL [R1+0x12c], R5 ;  /* 0x00012c0501007387 */ /* 0x0041e20000100800 */
[----:B------:R-:W2:Y:S02]  /*25650*/  LDL R21, [R1+0x1f74] ;  /* 0x001f740001157983 */ /* 0x000ea40000100800 */
[----:B------:R-:W2:Y:S02]  /*25660*/  LDL R19, [R1+0x1f80] ;  /* 0x001f800001137983 */ /* 0x000ea40000100800 */
[----:B------:R-:W2:Y:S01]  /*25670*/  LDL R16, [R1+0x1f7c] ;  /* 0x001f7c0001107983 */ /* 0x000ea20000100800 */
[----:B0-----:R-:W2:Y:S04]  /*25680*/  LDL R5, [R1+0x1f78] ;  /* 0x001f780001057983 */ /* 0x001ea80000100800 */
[----:B---3--:R0:W-:Y:S01]  /*25690*/  STL [R1+0x124], R13 ;  /* 0x0001240d01007387 */ /* 0x0081e20000100800 */
[----:B------:R-:W3:Y:S02]  /*256a0*/  LDL R10, [R1+0x1f84] ;  /* 0x001f8400010a7983 */ /* 0x000ee40000100800 */
[----:B------:R-:W3:Y:S01]  /*256b0*/  LDL R8, [R1+0x1f90] ;  /* 0x001f900001087983 */ /* 0x000ee20000100800 */
[----:B0-----:R-:W3:Y:S01]  /*256c0*/  LDL R13, [R1+0x1f88] ;  /* 0x001f8800010d7983 */ /* 0x001ee20000100800 */
[----:B------:R-:W-:Y:S01]  /*256d0*/  PRMT R22, RZ, 0x7610, R22 ;  /* 0x00007610ff167816 */ /* 0x000fe20000000016 */
[----:B----4-:R-:W-:Y:S01]  /*256e0*/  @P0 IMAD.MOV.U32 R15, RZ, RZ, R24 ;  /* 0x000000ffff0f0224 */ /* 0x010fe200078e0018 */
[----:B------:R-:W-:-:S02]  /*256f0*/  PRMT R18, RZ, 0x7610, R18 ;  /* 0x00007610ff127816 */ /* 0x000fc40000000012 */
[----:B------:R-:W-:Y:S02]  /*25700*/  ISETP.GT.AND P1, PT, R4, 0x3f, PT ;  /* 0x0000003f0400780c */ /* 0x000fe40003f24270 */
[----:B------:R-:W-:Y:S01]  /*25710*/  PRMT R11, RZ, 0x7610, R11 ;  /* 0x00007610ff0b7816 */ /* 0x000fe2000000000b */
[----:B------:R-:W-:Y:S01]  /*25720*/  STL [R1+0x4280], R0 ;  /* 0x0042800001007387 */ /* 0x000fe20000100800 */
[----:B------:R-:W-:Y:S02]  /*25730*/  STL [R1+0x4290], R0 ;  /* 0x0042900001007387 */ /* 0x000fe40000100800 */
[----:B------:R-:W-:Y:S02]  /*25740*/  STL [R1+0x4298], R0 ;  /* 0x0042980001007387 */ /* 0x000fe40000100800 */
[----:B------:R-:W-:Y:S01]  /*25750*/  STL [R1+0x42a0], R0 ;  /* 0x0042a00001007387 */ /* 0x000fe20000100800 */
[----:B------:R-:W-:Y:S01]  /*25760*/  PRMT R7, RZ, 0x7610, R7 ;  /* 0x00007610ff077816 */ /* 0x000fe20000000007 */
[----:B------:R-:W-:Y:S01]  /*25770*/  STL [R1+0x42ac], R0 ;  /* 0x0042ac0001007387 */ /* 0x000fe20000100800 */
[----:B------:R-:W-:Y:S02]  /*25780*/  STL [R1+0x42b4], R0 ;  /* 0x0042b40001007387 */ /* 0x000fe40000100800 */
[----:B------:R-:W-:Y:S02]  /*25790*/  STL [R1+0x42bc], R0 ;  /* 0x0042bc0001007387 */ /* 0x000fe40000100800 */
[----:B------:R-:W-:Y:S01]  /*257a0*/  STL [R1+0x42c8], R0 ;  /* 0x0042c80001007387 */ /* 0x000fe20000100800 */
[----:B------:R-:W-:Y:S01]  /*257b0*/  STL [R1+0x42d0], R0 ;  /* 0x0042d00001007387 */ /* 0x000fe20000100800 */
[----:B------:R-:W-:Y:S02]  /*257c0*/  STL [R1+0x13c], R28 ;  /* 0x00013c1c01007387 */ /* 0x000fe40000100800 */
[----:B------:R-:W-:Y:S02]  /*257d0*/  STL [R1+0x42d8], R0 ;  /* 0x0042d80001007387 */ /* 0x000fe40000100800 */
[----:B------:R-:W-:Y:S01]  /*257e0*/  STL [R1+0x42e0], R0 ;  /* 0x0042e00001007387 */ /* 0x000fe20000100800 */
[----:B------:R-:W-:Y:S01]  /*257f0*/  STL [R1+0x42e8], R0 ;  /* 0x0042e80001007387 */ /* 0x000fe20000100800 */
[----:B------:R-:W-:Y:S02]  /*25800*/  STL [R1+0x134], R25 ;  /* 0x0001341901007387 */ /* 0x000fe40000100800 */
[----:B------:R0:W-:Y:S02]  /*25810*/  STL [R1+0x42f4], R0 ;  /* 0x0042f40001007387 */ /* 0x0001e40000100800 */
[----:B0-----:R-:W4:Y:S01]  /*25820*/  LDL R0, [R1+0x1f98] ;  /* 0x001f980001007983 */ /* 0x001f220000100800 */
[----:B--2---:R-:W-:-:S03]  /*25830*/  @P0 IMAD.MOV.U32 R14, RZ, RZ, R5 ;  /* 0x000000ffff0e0224 */ /* 0x004fc600078e0005 */
[----:B------:R-:W2:Y:S04]  /*25840*/  LDL R5, [R1+0x1f8c] ;  /* 0x001f8c0001057983 */ /* 0x000ea80000100800 */
[----:B------:R0:W2:Y:S02]  /*25850*/  @P0 LDG.E.U16 R22, [R14.64] ;  /* 0x000000060e160981 */ /* 0x0000a4000c1e1500 */
[----:B0-----:R-:W-:Y:S02]  /*25860*/  @P0 IMAD.MOV.U32 R14, RZ, RZ, R19 ;  /* 0x000000ffff0e0224 */ /* 0x001fe400078e0013 */
[----:B------:R-:W-:-:S05]  /*25870*/  @P0 IMAD.MOV.U32 R15, RZ, RZ, R21 ;  /* 0x000000ffff0f0224 */ /* 0x000fca00078e0015 */
[----:B------:R3:W2:Y:S02]  /*25880*/  @P0 LDG.E.U16 R18, [R14.64] ;  /* 0x000000060e120981 */ /* 0x0006a4000c1e1500 */
[----:B---3--:R-:W-:Y:S02]  /*25890*/  @P0 IMAD.MOV.U32 R14, RZ, RZ, R13 ;  /* 0x000000ffff0e0224 */ /* 0x008fe400078e000d */
[----:B------:R-:W-:-:S05]  /*258a0*/  @P0 IMAD.MOV.U32 R15, RZ, RZ, R16 ;  /* 0x000000ffff0f0224 */ /* 0x000fca00078e0010 */
[----:B------:R0:W3:Y:S02]  /*258b0*/  @P0 LDG.E.U16 R11, [R14.64] ;  /* 0x000000060e0b0981 */ /* 0x0000e4000c1e1500 */
[----:B0-----:R-:W-:Y:S02]  /*258c0*/  @P1 IMAD.MOV.U32 R14, RZ, RZ, R8 ;  /* 0x000000ffff0e1224 */ /* 0x001fe400078e0008 */
[----:B------:R-:W-:-:S05]  /*258d0*/  @P1 IMAD.MOV.U32 R15, RZ, RZ, R10 ;  /* 0x000000ffff0f1224 */ /* 0x000fca00078e000a */
[----:B------:R4:W3:Y:S02]  /*258e0*/  @P1 LDG.E.U16 R7, [R14.64] ;  /* 0x000000060e071981 */ /* 0x0008e4000c1e1500 */
[----:B----4-:R-:W-:Y:S02]  /*258f0*/  @P1 IMAD.MOV.U32 R14, RZ, RZ, R0 ;  /* 0x000000ffff0e1224 */ /* 0x010fe400078e0000 */
[----:B--2---:R0:W-:Y:S01]  /*25900*/  STL [R1+0xf4], R22 ;  /* 0x0000f41601007387 */ /* 0x0041e20000100800 */
[----:B------:R-:W2:Y:S02]  /*25910*/  LDL R21, [R1+0x1fa0] ;  /* 0x001fa00001157983 */ /* 0x000ea40000100800 */
[----:B------:R-:W4:Y:S01]  /*25920*/  LDL R19, [R1+0x1fa4] ;  /* 0x001fa40001137983 */ /* 0x000f220000100800 */
[----:B0-----:R-:W4:Y:S04]  /*25930*/  LDL R22, [R1+0x1f94] ;  /* 0x001f940001167983 */ /* 0x001f280000100800 */
[----:B------:R0:W-:Y:S01]  /*25940*/  STL [R1+0xec], R18 ;  /* 0x0000ec1201007387 */ /* 0x0001e20000100800 */
[----:B------:R-:W4:Y:S02]  /*25950*/  LDL R16, [R1+0x1fac] ;  /* 0x001fac0001107983 */ /* 0x000f240000100800 */
[----:B------:R-:W4:Y:S01]  /*25960*/  LDL R13, [R1+0x1fb8] ;  /* 0x001fb800010d7983 */ /* 0x000f220000100800 */
[----:B0-----:R-:W4:Y:S04]  /*25970*/  LDL R18, [R1+0x1fa8] ;  /* 0x001fa80001127983 */ /* 0x001f280000100800 */
[----:B---3--:R0:W-:Y:S01]  /*25980*/  STL [R1+0xe4], R11 ;  /* 0x0000e40b01007387 */ /* 0x0081e20000100800 */
[----:B------:R-:W3:Y:S02]  /*25990*/  LDL R10, [R1+0x1fc0] ;  /* 0x001fc000010a7983 */ /* 0x000ee40000100800 */
[----:B------:R-:W3:Y:S01]  /*259a0*/  LDL R8, [R1+0x1fbc] ;  /* 0x001fbc0001087983 */ /* 0x000ee20000100800 */
[----:B0-----:R-:W3:Y:S04]  /*259b0*/  LDL R11, [R1+0x1fb4] ;  /* 0x001fb400010b7983 */ /* 0x001ee80000100800 */
[----:B------:R0:W-:Y:S01]  /*259c0*/  STL [R1+0xdc], R7 ;  /* 0x0000dc0701007387 */ /* 0x0001e20000100800 */
[----:B------:R-:W-:-:S02]  /*259d0*/  @P1 IMAD.MOV.U32 R15, RZ, RZ, R5 ;  /* 0x000000ffff0f1224 */ /* 0x000fc400078e0005 */
[----:B------:R-:W3:Y:S02]  /*259e0*/  LDL R5, [R1+0x1fc4] ;  /* 0x001fc40001057983 */ /* 0x000ee40000100800 */
[----:B------:R-:W3:Y:S01]  /*259f0*/  LDL R0, [R1+0x1fc8] ;  /* 0x001fc80001007983 */ /* 0x000ee20000100800 */
[----:B0-----:R-:W3:Y:S01]  /*25a00*/  LDL R7, [R1+0x1fcc] ;  /* 0x001fcc0001077983 */ /* 0x001ee20000100800 */
[----:B------:R-:W-:Y:S02]  /*25a10*/  PRMT R23, RZ, 0x7610, R23 ;  /* 0x00007610ff177816 */ /* 0x000fe40000000017 */
[----:B------:R-:W-:Y:S02]  /*25a20*/  PRMT R20, RZ, 0x7610, R20 ;  /* 0x00007610ff147816 */ /* 0x000fe40000000014 */
[----:B------:R-:W-:Y:S02]  /*25a30*/  PRMT R17, RZ, 0x7610, R17 ;  /* 0x00007610ff117816 */ /* 0x000fe40000000011 */
[----:B------:R-:W-:-:S02]  /*25a40*/  PRMT R12, RZ, 0x7610, R12 ;  /* 0x00007610ff0c7816 */ /* 0x000fc4000000000c */
[----:B------:R-:W-:Y:S02]  /*25a50*/  PRMT R9, RZ, 0x7610, R9 ;  /* 0x00007610ff097816 */ /* 0x000fe40000000009 */
[----:B------:R-:W-:Y:S01]  /*25a60*/  PRMT R6, RZ, 0x7610, R6 ;  /* 0x00007610ff067816 */ /* 0x000fe20000000006 */
[----:B------:R2:W3:Y:S01]  /*25a70*/  @P1 LDG.E.U16 R23, [R14.64] ;  /* 0x000000060e171981 */ /* 0x0004e2000c1e1500 */
[----:B------:R-:W-:-:S03]  /*25a80*/  PRMT R3, RZ, 0x7610, R3 ;  /* 0x00007610ff037816 */ /* 0x000fc60000000003 */
[----:B------:R-:W3:Y:S01]  /*25a90*/  LDL.LU R27, [R1+0xfcc] ;  /* 0x000fcc00011b7983 */ /* 0x000ee20000300800 */
[----:B------:R-:W3:Y:S02]  /*25aa0*/  LDL.LU R29, [R1+0xfc8] ;  /* 0x000fc800011d7983 */ /* 0x000ee40000300800 */
[----:B--2---:R-:W-:Y:S02]  /*25ab0*/  @P1 IMAD.MOV.U32 R14, RZ, RZ, R21 ;  /* 0x000000ffff0e1224 */ /* 0x004fe400078e0015 */
[----:B----4-:R-:W-:-:S05]  /*25ac0*/  @P1 IMAD.MOV.U32 R15, RZ, RZ, R22 ;  /* 0x000000ffff0f1224 */ /* 0x010fca00078e0016 */
[----:B------:R0:W2:Y:S02]  /*25ad0*/  @P1 LDG.E.U16 R20, [R14.64] ;  /* 0x000000060e141981 */ /* 0x0000a4000c1e1500 */
[----:B0-----:R-:W-:Y:S02]  /*25ae0*/  @P1 IMAD.MOV.U32 R15, RZ, RZ, R19 ;  /* 0x000000ffff0f1224 */ /* 0x001fe400078e0013 */
[----:B------:R-:W-:-:S05]  /*25af0*/  @P1 IMAD.MOV.U32 R14, RZ, RZ, R18 ;  /* 0x000000ffff0e1224 */ /* 0x000fca00078e0012 */
[----:B------:R0:W4:Y:S02]  /*25b00*/  @P1 LDG.E.U16 R17, [R14.64] ;  /* 0x000000060e111981 */ /* 0x000124000c1e1500 */
[----:B0-----:R-:W-:Y:S02]  /*25b10*/  @P1 IMAD.MOV.U32 R14, RZ, RZ, R13 ;  /* 0x000000ffff0e1224 */ /* 0x001fe400078e000d */
[----:B------:R-:W-:-:S05]  /*25b20*/  @P1 IMAD.MOV.U32 R15, RZ, RZ, R16 ;  /* 0x000000ffff0f1224 */ /* 0x000fca00078e0010 */
[----:B------:R3:W4:Y:S02]  /*25b30*/  @P1 LDG.E.U16 R12, [R14.64] ;  /* 0x000000060e0c1981 */ /* 0x000724000c1e1500 */
[----:B---3--:R-:W-:Y:S02]  /*25b40*/  @P1 IMAD.MOV.U32 R14, RZ, RZ, R10 ;  /* 0x000000ffff0e1224 */ /* 0x008fe400078e000a */
[----:B------:R-:W-:-:S05]  /*25b50*/  @P1 IMAD.MOV.U32 R15, RZ, RZ, R11 ;  /* 0x000000ffff0f1224 */ /* 0x000fca00078e000b */
[----:B------:R0:W3:Y:S02]  /*25b60*/  @P1 LDG.E.U16 R9, [R14.64] ;  /* 0x000000060e091981 */ /* 0x0000e4000c1e1500 */
[----:B0-----:R-:W-:Y:S02]  /*25b70*/  @P1 IMAD.MOV.U32 R14, RZ, RZ, R7 ;  /* 0x000000ffff0e1224 */ /* 0x001fe400078e0007 */
[----:B------:R-:W-:-:S05]  /*25b80*/  @P1 IMAD.MOV.U32 R15, RZ, RZ, R8 ;  /* 0x000000ffff0f1224 */ /* 0x000fca00078e0008 */
[----:B------:R0:W3:Y:S02]  /*25b90*/  @P1 LDG.E.U16 R6, [R14.64] ;  /* 0x000000060e061981 */ /* 0x0000e4000c1e1500 */
[----:B0-----:R-:W-:Y:S02]  /*25ba0*/  @P1 IMAD.MOV.U32 R14, RZ, RZ, R0 ;  /* 0x000000ffff0e1224 */ /* 0x001fe400078e0000 */
[----:B------:R-:W-:-:S05]  /*25bb0*/  @P1 IMAD.MOV.U32 R15, RZ, RZ, R5 ;  /* 0x000000ffff0f1224 */ /* 0x000fca00078e0005 */
[----:B------:R-:W3:Y:S04]  /*25bc0*/  @P1 LDG.E.U16 R3, [R14.64] ;  /* 0x000000060e031981 */ /* 0x000ee8000c1e1500 */
[----:B------:R-:W0:Y:S01]  /*25bd0*/  S2R R2, SR_TID.X ;  /* 0x0000000000027919 */ /* 0x000e220000002100 */
[----:B------:R-:W-:Y:S06]  /*25be0*/  BAR.SYNC.DEFER_BLOCKING 0x0 ;  /* 0x0000000000007b1d */ /* 0x000fec0000010000 */
[----:B--2---:R1:W-:Y:S04]  /*25bf0*/  STL [R1+0xcc], R20 ;  /* 0x0000cc1401007387 */ /* 0x0043e80000100800 */
[----:B-1----:R-:W1:Y:S04]  /*25c00*/  S2R R20, SR_TID.X ;  /* 0x0000000000147919 */ /* 0x002e680000002100 */
[----:B-1----:R-:W-:Y:S04]  /*25c10*/  STL [R1+0x43bc], R20 ;  /* 0x0043bc1401007387 */ /* 0x002fe80000100800 */
[----:B---3--:R1:W-:Y:S04]  /*25c20*/  STL [R1+0xa4], R3 ;  /* 0x0000a40301007387 */ /* 0x0083e80000100800 */
[----:B-1----:R-:W2:Y:S01]  /*25c30*/  LDL.LU R3, [R1+0xfc4] ;  /* 0x000fc40001037983 */ /* 0x002ea20000300800 */
[----:B------:R-:W-:Y:S01]  /*25c40*/  LOP3.LUT R0, R20, 0x3f, RZ, 0xc0, !PT ;  /* 0x0000003f14007812 */ /* 0x000fe200078ec0ff */
[----:B------:R-:W3:Y:S02]  /*25c50*/  LDL.LU R26, [R1+0xfc0] ;  /* 0x000fc000011a7983 */ /* 0x000ee40000300800 */
[----:B------:R-:W3:Y:S01]  /*25c60*/  LDL.LU R28, [R1+0xfbc] ;  /* 0x000fbc00011c7983 */ /* 0x000ee20000300800 */
[----:B------:R-:W-:Y:S01]  /*25c70*/  STL [R1+0x4300], R14 ;  /* 0x0043000e01007387 */ /* 0x000fe20000100800 */
[----:B------:R-:W-:Y:S02]  /*25c80*/  STL [R1+0x42fc], R15 ;  /* 0x0042fc0f01007387 */ /* 0x000fe40000100800 */
[----:B------:R-:W-:Y:S02]  /*25c90*/  STL [R1+0xd4], R23 ;  /* 0x0000d41701007387 */ /* 0x000fe40000100800 */
[----:B------:R-:W-:Y:S01]  /*25ca0*/  STL [R1+0x438c], R0 ;  /* 0x00438c0001007387 */ /* 0x000fe20000100800 */
[----:B------:R-:W-:Y:S01]  /*25cb0*/  ISETP.GE.AND P0, PT, R0, R4, PT ;  /* 0x000000040000720c */ /* 0x000fe20003f06270 */
[----:B------:R1:W-:Y:S04]  /*25cc0*/  STL [R1+0x4304], R4 ;  /* 0x0043040401007387 */ /* 0x0003e80000100800 */
[----:B-1----:R-:W3:Y:S01]  /*25cd0*/  LDL.LU R4, [R1+0xfb8] ;  /* 0x000fb80001047983 */ /* 0x002ee20000300800 */
[----:B------:R-:W3:Y:S02]  /*25ce0*/  LDL.LU R0, [R1+0xfb4] ;  /* 0x000fb40001007983 */ /* 0x000ee40000300800 */
[----:B------:R-:W3:Y:S02]  /*25cf0*/  LDL.LU R15, [R1+0xfb0] ;  /* 0x000fb000010f7983 */ /* 0x000ee40000300800 */
[----:B------:R-:W3:Y:S01]  /*25d00*/  LDL.LU R14, [R1+0xecc] ;  /* 0x000ecc00010e7983 */ /* 0x000ee20000300800 */
[----:B----4-:R-:W-:Y:S01]  /*25d10*/  STL [R1+0xc4], R17 ;  /* 0x0000c41101007387 */ /* 0x010fe20000100800 */
[----:B------:R-:W4:Y:S02]  /*25d20*/  LDL.LU R20, [R1+0xec8] ;  /* 0x000ec80001147983 */ /* 0x000f240000300800 */
[----:B------:R-:W4:Y:S02]  /*25d30*/  LDL.LU R5, [R1+0xec4] ;  /* 0x000ec40001057983 */ /* 0x000f240000300800 */
[----:B------:R1:W-:Y:S01]  /*25d40*/  STL [R1+0xac], R6 ;  /* 0x0000ac0601007387 */ /* 0x0003e20000100800 */
[----:B------:R-:W-:Y:S01]  /*25d50*/  STL [R1+0xbc], R12 ;  /* 0x0000bc0c01007387 */ /* 0x000fe20000100800 */
[----:B0-----:R-:W-:-:S03]  /*25d60*/  LOP3.LUT R2, R2, 0x3f, RZ, 0xc0, !PT ;  /* 0x0000003f02027812 */ /* 0x001fc600078ec0ff */
[----:B-1----:R-:W4:Y:S01]  /*25d70*/  LDL.LU R6, [R1+0xec0] ;  /* 0x000ec00001067983 */ /* 0x002f220000300800 */
[----:B------:R-:W4:Y:S02]  /*25d80*/  LDL.LU R7, [R1+0xebc] ;  /* 0x000ebc0001077983 */ /* 0x000f240000300800 */
[----:B------:R-:W4:Y:S02]  /*25d90*/  LDL.LU R8, [R1+0xeb8] ;  /* 0x000eb80001087983 */ /* 0x000f240000300800 */
[----:B------:R0:W-:Y:S02]  /*25da0*/  STL [R1+0xb4], R9 ;  /* 0x0000b40901007387 */ /* 0x0001e40000100800 */
[----:B------:R-:W-:Y:S01]  /*25db0*/  IMAD.SHL.U32 R2, R2, 0x2, RZ ;  /* 0x0000000202027824 */ /* 0x000fe200078e00ff */
[----:B0-----:R-:W4:Y:S01]  /*25dc0*/  LDL.LU R9, [R1+0xeb4] ;  /* 0x000eb40001097983 */ /* 0x001f220000300800 */
[----:B------:R-:W4:Y:S02]  /*25dd0*/  LDL.LU R10, [R1+0xeb0] ;  /* 0x000eb000010a7983 */ /* 0x000f240000300800 */
[----:B------:R-:W4:Y:S02]  /*25de0*/  LDL.LU R11, [R1+0xdb0] ;  /* 0x000db000010b7983 */ /* 0x000f240000300800 */
[----:B------:R-:W4:Y:S01]  /*25df0*/  LDL.LU R12, [R1+0xdac] ;  /* 0x000dac00010c7983 */ /* 0x000f220000300800 */
[----:B------:R-:W4:Y:S01]  /*25e00*/  LDL.LU R13, [R1+0xda8] ;  /* 0x000da800010d7983 */ /* 0x000f220000300800 */
[----:B------:R-:W4:Y:S02]  /*25e10*/  LDL.LU R16, [R1+0xda4] ;  /* 0x000da40001107983 */ /* 0x000f240000300800 */
[----:B------:R-:W4:Y:S02]  /*25e20*/  LDL.LU R17, [R1+0xda0] ;  /* 0x000da00001117983 */ /* 0x000f240000300800 */
[----:B------:R-:W4:Y:S01]  /*25e30*/  LDL.LU R18, [R1+0xbdc] ;  /* 0x000bdc0001127983 */ /* 0x000f220000300800 */
[----:B------:R-:W4:Y:S01]  /*25e40*/  LDL.LU R19, [R1+0x67c] ;  /* 0x00067c0001137983 */ /* 0x000f220000300800 */
[----:B------:R-:W4:Y:S02]  /*25e50*/  LDL.LU R21, [R1+0x678] ;  /* 0x0006780001157983 */ /* 0x000f240000300800 */
[----:B------:R-:W4:Y:S02]  /*25e60*/  LDL.LU R22, [R1+0x540] ;  /* 0x0005400001167983 */ /* 0x000f240000300800 */
[----:B------:R-:W4:Y:S01]  /*25e70*/  LDL.LU R23, [R1+0x52c] ;  /* 0x00052c0001177983 */ /* 0x000f220000300800 */
[----:B------:R0:W-:Y:S04]  /*25e80*/  STS.U16 [R2+0x80], R29 ;  /* 0x0000801d02007388 */ /* 0x0001e80000000400 */
[----:B------:R-:W4:Y:S04]  /*25e90*/  LDL.LU R24, [R1+0x528] ;  /* 0x0005280001187983 */ /* 0x000f280000300800 */
[----:B------:R1:W-:Y:S04]  /*25ea0*/  STS.U16 [R2], R27 ;  /* 0x0000001b02007388 */ /* 0x0003e80000000400 */
[----:B0-----:R-:W4:Y:S01]  /*25eb0*/  LDL.LU R29, [R1+0x524] ;  /* 0x00052400011d7983 */ /* 0x001f220000300800 */
[----:B------:R-:W4:Y:S02]  /*25ec0*/  LDL.LU R25, [R1+0x520] ;  /* 0x0005200001197983 */ /* 0x000f240000300800 */
[----:B-1----:R-:W4:Y:S01]  /*25ed0*/  LDL.LU R27, [R1+0x51c] ;  /* 0x00051c00011b7983 */ /* 0x002f220000300800 */
[----:B--2---:R0:W-:Y:S04]  /*25ee0*/  STS.U16 [R2+0x100], R3 ;  /* 0x0001000302007388 */ /* 0x0041e80000000400 */
[----:B0-----:R-:W2:Y:S04]  /*25ef0*/  LDL.LU R3, [R1+0x518] ;  /* 0x0005180001037983 */ /* 0x001ea80000300800 */
[----:B---3--:R0:W-:Y:S04]  /*25f00*/  STS.U16 [R2+0x180], R26 ;  /* 0x0001801a02007388 */ /* 0x0081e80000000400 */
[----:B------:R1:W-:Y:S04]  /*25f10*/  STS.U16 [R2+0x200], R28 ;  /* 0x0002001c02007388 */ /* 0x0003e80000000400 */
[----:B0-----:R-:W3:Y:S01]  /*25f20*/  LDL.LU R26, [R1+0x514] ;  /* 0x00051400011a7983 */ /* 0x001ee20000300800 */
[----:B-1----:R-:W3:Y:S03]  /*25f30*/  LDL.LU R28, [R1+0x400] ;  /* 0x00040000011c7983 */ /* 0x002ee60000300800 */
[----:B----4-:R0:W-:Y:S04]  /*25f40*/  STS.U16 [R2+0x6180], R29 ;  /* 0x0061801d02007388 */ /* 0x0101e80000000400 */
[----:B------:R1:W-:Y:S04]  /*25f50*/  STS.U16 [R2+0x6280], R27 ;  /* 0x0062801b02007388 */ /* 0x0003e80000000400 */
[----:B0-----:R-:W4:Y:S01]  /*25f60*/  LDL.LU R29, [R1+0x3fc] ;  /* 0x0003fc00011d7983 */ /* 0x001f220000300800 */
[----:B-1----:R-:W4:Y:S03]  /*25f70*/  LDL.LU R27, [R1+0x3f8] ;  /* 0x0003f800011b7983 */ /* 0x002f260000300800 */
[----:B--2---:R0:W-:Y:S04]  /*25f80*/  STS.U16 [R2+0x6300], R3 ;  /* 0x0063000302007388 */ /* 0x0041e80000000400 */
[----:B0-----:R-:W2:Y:S04]  /*25f90*/  LDL.LU R3, [R1+0x3f4] ;  /* 0x0003f40001037983 */ /* 0x001ea80000300800 */
[----:B------:R0:W-:Y:S04]  /*25fa0*/  STS.U16 [R2+0x280], R4 ;  /* 0x0002800402007388 */ /* 0x0001e80000000400 */
[----:B------:R1:W-:Y:S04]  /*25fb0*/  STS.U16 [R2+0x300], R0 ;  /* 0x0003000002007388 */ /* 0x0003e80000000400 */
[----:B------:R3:W-:Y:S04]  /*25fc0*/  STS.U16 [R2+0x380], R15 ;  /* 0x0003800f02007388 */ /* 0x0007e80000000400 */
[----:B------:R3:W-:Y:S04]  /*25fd0*/  STS.U16 [R2+0x2000], R14 ;  /* 0x0020000e02007388 */ /* 0x0007e80000000400 */
[----:B------:R3:W-:Y:S04]  /*25fe0*/  STS.U16 [R2+0x2080], R20 ;  /* 0x0020801402007388 */ /* 0x0007e80000000400 */
[----:B------:R3:W-:Y:S04]  /*25ff0*/  STS.U16 [R2+0x2100], R5 ;  /* 0x0021000502007388 */ /* 0x0007e80000000400 */
[----:B0-----:R-:W2:Y:S01]  /*26000*/  LDL.LU R4, [R1+0x3f0] ;  /* 0x0003f00001047983 */ /* 0x001ea20000300800 */
[----:B-1----:R-:W2:Y:S02]  /*26010*/  LDL.LU R0, [R1+0x3ec] ;  /* 0x0003ec0001007983 */ /* 0x002ea40000300800 */
[----:B---3--:R-:W3:Y:S02]  /*26020*/  LDL.LU R15, [R1+0x3e8] ;  /* 0x0003e800010f7983 */ /* 0x008ee40000300800 */
[----:B------:R-:W3:Y:S01]  /*26030*/  LDL.LU R14, [R1+0x3e4] ;  /* 0x0003e400010e7983 */ /* 0x000ee20000300800 */
[----:B------:R-:W3:Y:S04]  /*26040*/  LDL.LU R20, [R1+0x2f0] ;  /* 0x0002f00001147983 */ /* 0x000ee80000300800 */
[----:B------:R0:W-:Y:S01]  /*26050*/  STS.U16 [R2+0x2180], R6 ;  /* 0x0021800602007388 */ /* 0x0001e20000000400 */
[----:B------:R-:W3:Y:S03]  /*26060*/  LDL.LU R5, [R1+0x2ec] ;  /* 0x0002ec0001057983 */ /* 0x000ee60000300800 */
[----:B------:R1:W-:Y:S04]  /*26070*/  STS.U16 [R2+0x2200], R7 ;  /* 0x0022000702007388 */ /* 0x0003e80000000400 */
[----:B------:R1:W-:Y:S04]  /*26080*/  STS.U16 [R2+0x2280], R8 ;  /* 0x0022800802007388 */ /* 0x0003e80000000400 */
[----:B------:R1:W-:Y:S04]  /*26090*/  STS.U16 [R2+0x2300], R9 ;  /* 0x0023000902007388 */ /* 0x0003e80000000400 */
[----:B------:R1:W-:Y:S04]  /*260a0*/  STS.U16 [R2+0x2380], R10 ;  /* 0x0023800a02007388 */ /* 0x0003e80000000400 */
[----:B------:R1:W-:Y:S04]  /*260b0*/  STS.U16 [R2+0x4000], R11 ;  /* 0x0040000b02007388 */ /* 0x0003e80000000400 */
[----:B0-----:R-:W3:Y:S01]  /*260c0*/  LDL.LU R6, [R1+0x2e8] ;  /* 0x0002e80001067983 */ /* 0x001ee20000300800 */
[----:B-1----:R-:W3:Y:S02]  /*260d0*/  LDL.LU R7, [R1+0x2e4] ;  /* 0x0002e40001077983 */ /* 0x002ee40000300800 */
[----:B------:R-:W3:Y:S01]  /*260e0*/  LDL.LU R8, [R1+0x2e0] ;  /* 0x0002e00001087983 */ /* 0x000ee20000300800 */
[----:B------:R-:W3:Y:S01]  /*260f0*/  LDL.LU R9, [R1+0x2dc] ;  /* 0x0002dc0001097983 */ /* 0x000ee20000300800 */
[----:B------:R-:W3:Y:S03]  /*26100*/  LDL.LU R10, [R1+0x2d8] ;  /* 0x0002d800010a7983 */ /* 0x000ee60000300800 */
        /* <DEDUP_REMOVED lines=22> */
[----:B----4-:R-:W4:Y:S01]  /*26270*/  LDL.LU R24, [R1+0x5c] ;  /* 0x00005c0001187983 */ /* 0x010f220000300800 */
[----:B------:R-:W4:Y:S03]  /*26280*/  LDL.LU R28, [R1+0x58] ;  /* 0x00005800011c7983 */ /* 0x000f260000300800 */
[----:B------:R0:W-:Y:S01]  /*26290*/  STS.U16 [R2+0x6380], R26 ;  /* 0x0063801a02007388 */ /* 0x0001e20000000400 */
[----:B------:R-:W4:Y:S03]  /*262a0*/  LDL.LU R25, [R1+0x54] ;  /* 0x0000540001197983 */ /* 0x000f260000300800 */
[----:B------:R1:W-:Y:S04]  /*262b0*/  STS.U16 [R2+0x8080], R29 ;  /* 0x0080801d02007388 */ /* 0x0003e80000000400 */
[----:B------:R1:W-:Y:S04]  /*262c0*/  STS.U16 [R2+0x8100], R27 ;  /* 0x0081001b02007388 */ /* 0x0003e80000000400 */
[----:B0-----:R-:W4:Y:S01]  /*262d0*/  LDL.LU R26, [R1+0x50] ;  /* 0x00005000011a7983 */ /* 0x001f220000300800 */
[----:B-1----:R-:W4:Y:S02]  /*262e0*/  LDL.LU R29, [R1+0x4c] ;  /* 0x00004c00011d7983 */ /* 0x002f240000300800 */
[----:B------:R-:W4:Y:S01]  /*262f0*/  LDL.LU R27, [R1+0x48] ;  /* 0x00004800011b7983 */ /* 0x000f220000300800 */
[----:B--2---:R0:W-:Y:S04]  /*26300*/  STS.U16 [R2+0x8180], R3 ;  /* 0x0081800302007388 */ /* 0x0041e80000000400 */
[----:B0-----:R-:W2:Y:S04]  /*26310*/  LDL.LU R3, [R1+0x44] ;  /* 0x0000440001037983 */ /* 0x001ea80000300800 */
[----:B------:R-:W-:Y:S04]  /*26320*/  STS.U16 [R2+0x8200], R4 ;  /* 0x0082000402007388 */ /* 0x000fe80000000400 */
[----:B---3--:R-:W-:Y:S04]  /*26330*/  STS.U16 [R2+0x8300], R15 ;  /* 0x0083000f02007388 */ /* 0x008fe80000000400 */
[----:B------:R-:W-:Y:S04]  /*26340*/  STS.U16 [R2+0x8380], R14 ;  /* 0x0083800e02007388 */ /* 0x000fe80000000400 */
        /* <DEDUP_REMOVED lines=13> */
[----:B----4-:R0:W-:Y:S04]  /*26420*/  STS.U16 [R2+0xe100], R28 ;  /* 0x00e1001c02007388 */ /* 0x0101e80000000400 */
[----:B0-----:R-:W3:Y:S04]  /*26430*/  LDL.LU R28, [R1+0xfac] ;  /* 0x000fac00011c7983 */ /* 0x001ee80000300800 */
[----:B------:R0:W-:Y:S04]  /*26440*/  STS.U16 [R2+0xe280], R29 ;  /* 0x00e2801d02007388 */ /* 0x0001e80000000400 */
[----:B0-----:R-:W4:Y:S01]  /*26450*/  LDL.LU R29, [R1+0xfa8] ;  /* 0x000fa800011d7983 */ /* 0x001f220000300800 */
[----:B------:R-:W4:Y:S02]  /*26460*/  LDL.LU R4, [R1+0xfa0] ;  /* 0x000fa00001047983 */ /* 0x000f240000300800 */
[----:B------:R-:W4:Y:S01]  /*26470*/  LDL.LU R15, [R1+0xf9c] ;  /* 0x000f9c00010f7983 */ /* 0x000f220000300800 */
        /* <DEDUP_REMOVED lines=8> */
[----:B------:R-:W-:Y:S01]  /*26500*/  STS.U16 [R2+0xe200], R26 ;  /* 0x00e2001a02007388 */ /* 0x000fe20000000400 */
[----:B------:R-:W-:-:S03]  /*26510*/  LOP3.LUT R0, R2, 0x10, RZ, 0x3c, !PT ;  /* 0x0000001002007812 */ /* 0x000fc600078e3cff */
[----:B--2---:R0:W-:Y:S04]  /*26520*/  STS.U16 [R2+0xe380], R3 ;  /* 0x00e3800302007388 */ /* 0x0041e80000000400 */
[----:B0-----:R-:W2:Y:S01]  /*26530*/  LDL.LU R3, [R1+0xf98] ;  /* 0x000f980001037983 */ /* 0x001ea20000300800 */
[----:B------:R-:W2:Y:S02]  /*26540*/  LDL.LU R14, [R1+0xf94] ;  /* 0x000f9400010e7983 */ /* 0x000ea40000300800 */
[----:B------:R-:W2:Y:S02]  /*26550*/  LDL.LU R20, [R1+0xf90] ;  /* 0x000f900001147983 */ /* 0x000ea40000300800 */
[----:B------:R-:W2:Y:S01]  /*26560*/  LDL.LU R5, [R1+0xeac] ;  /* 0x000eac0001057983 */ /* 0x000ea20000300800 */
[----:B------:R-:W2:Y:S01]  /*26570*/  LDL.LU R6, [R1+0xea8] ;  /* 0x000ea80001067983 */ /* 0x000ea20000300800 */
        /* <DEDUP_REMOVED lines=14> */
[----:B------:R0:W-:Y:S02]  /*26660*/  STL [R1+0x4308], R2 ;  /* 0x0043080201007387 */ /* 0x0001e40000100800 */
[----:B0-----:R-:W2:Y:S01]  /*26670*/  LDL.LU R2, [R1+0xfa4] ;  /* 0x000fa40001027983 */ /* 0x001ea20000300800 */
[----:B------:R-:W2:Y:S02]  /*26680*/  LDL.LU R23, [R1+0x510] ;  /* 0x0005100001177983 */ /* 0x000ea40000300800 */
[----:B------:R-:W2:Y:S01]  /*26690*/  LDL.LU R24, [R1+0x50c] ;  /* 0x00050c0001187983 */ /* 0x000ea20000300800 */
[----:B---3--:R0:W-:Y:S04]  /*266a0*/  STS.U16 [R0+0x400], R28 ;  /* 0x0004001c00007388 */ /* 0x0081e80000000400 */
[----:B0-----:R-:W3:Y:S01]  /*266b0*/  LDL.LU R28, [R1+0x508] ;  /* 0x00050800011c7983 */ /* 0x001ee20000300800 */
[----:B------:R-:W3:Y:S03]  /*266c0*/  LDL.LU R25, [R1+0x504] ;  /* 0x0005040001197983 */ /* 0x000ee60000300800 */
[----:B----4-:R0:W-:Y:S01]  /*266d0*/  STS.U16 [R0+0x480], R29 ;  /* 0x0004801d00007388 */ /* 0x0101e20000000400 */
[----:B------:R-:W4:Y:S03]  /*266e0*/  LDL.LU R26, [R1+0x500] ;  /* 0x00050000011a7983 */ /* 0x000f260000300800 */
[----:B0-----:R-:W4:Y:S04]  /*266f0*/  LDL.LU R29, [R1+0x4fc] ;  /* 0x0004fc00011d7983 */ /* 0x001f280000300800 */
[----:B--2---:R-:W-:Y:S01]  /*26700*/  STS.U16 [R0+0x500], R2 ;  /* 0x0005000200007388 */ /* 0x004fe20000000400 */
[----:B------:R-:W-:Y:S02]  /*26710*/  STS.U16 [R0+0x580], R4 ;  /* 0x0005800400007388 */ /* 0x000fe40000000400 */
[----:B------:R-:W-:Y:S02]  /*26720*/  STS.U16 [R0+0x600], R15 ;  /* 0x0006000f00007388 */ /* 0x000fe40000000400 */
[----:B------:R0:W-:Y:S02]  /*26730*/  STS.U16 [R0+0x680], R3 ;  /* 0x0006800300007388 */ /* 0x0001e40000000400 */
[----:B0-----:R-:W2:Y:S04]  /*26740*/  LDL.LU R3, [R1+0x4f8] ;  /* 0x0004f80001037983 */ /* 0x001ea80000300800 */
[----:B------:R-:W-:Y:S01]  /*26750*/  STS.U16 [R0+0x700], R14 ;  /* 0x0007000e00007388 */ /* 0x000fe20000000400 */
[----:B------:R-:W-:Y:S02]  /*26760*/  STS.U16 [R0+0x780], R20 ;  /* 0x0007801400007388 */ /* 0x000fe40000000400 */
[----:B------:R-:W-:Y:S02]  /*26770*/  STS.U16 [R0+0x2400], R5 ;  /* 0x0024000500007388 */ /* 0x000fe40000000400 */
[----:B------:R-:W-:Y:S01]  /*26780*/  STS.U16 [R0+0x2480], R6 ;  /* 0x0024800600007388 */ /* 0x000fe20000000400 */
        /* <DEDUP_REMOVED lines=13> */
[----:B------:R0:W-:Y:S02]  /*26860*/  STS.U16 [R0+0x4780], R27 ;  /* 0x0047801b00007388 */ /* 0x0001e40000000400 */
[----:B------:R-:W-:Y:S02]  /*26870*/  STS.U16 [R0+0x6400], R23 ;  /* 0x0064001700007388 */ /* 0x000fe40000000400 */
[----:B------:R-:W-:Y:S01]  /*26880*/  STS.U16 [R0+0x6480], R24 ;  /* 0x0064801800007388 */ /* 0x000fe20000000400 */
[----:B---3--:R1:W-:Y:S01]  /*26890*/  STS.U16 [R0+0x6500], R28 ;  /* 0x0065001c00007388 */ /* 0x0083e20000000400 */
[----:B------:R-:W-:Y:S02]  /*268a0*/  STS.U16 [R0+0x6580], R25 ;  /* 0x0065801900007388 */ /* 0x000fe40000000400 */
[----:B----4-:R-:W-:Y:S01]  /*268b0*/  STS.U16 [R0+0x6600], R26 ;  /* 0x0066001a00007388 */ /* 0x010fe20000000400 */
[----:B0-----:R-:W3:Y:S01]  /*268c0*/  LDL.LU R27, [R1+0x4f4] ;  /* 0x0004f400011b7983 */ /* 0x001ee20000300800 */
[----:B-1----:R-:W4:Y:S02]  /*268d0*/  LDL.LU R28, [R1+0x3e0] ;  /* 0x0003e000011c7983 */ /* 0x002f240000300800 */
[----:B------:R-:W4:Y:S02]  /*268e0*/  LDL.LU R2, [R1+0x3dc] ;  /* 0x0003dc0001027983 */ /* 0x000f240000300800 */
[----:B------:R-:W4:Y:S01]  /*268f0*/  LDL.LU R4, [R1+0x3d8] ;  /* 0x0003d80001047983 */ /* 0x000f220000300800 */
[----:B------:R-:W4:Y:S04]  /*26900*/  LDL.LU R15, [R1+0x3d4] ;  /* 0x0003d400010f7983 */ /* 0x000f280000300800 */
[----:B------:R0:W-:Y:S04]  /*26910*/  STS.U16 [R0+0x6680], R29 ;  /* 0x0066801d00007388 */ /* 0x0001e80000000400 */
        /* <DEDUP_REMOVED lines=17> */
[----:B------:R-:W4:Y:S03]  /*26a30*/  LDL.LU R22, [R1+0x14c] ;  /* 0x00014c0001167983 */ /* 0x000f260000300800 */
[----:B--2---:R0:W-:Y:S04]  /*26a40*/  STS.U16 [R0+0x6700], R3 ;  /* 0x0067000300007388 */ /* 0x0041e80000000400 */
[----:B0-----:R-:W2:Y:S01]  /*26a50*/  LDL.LU R3, [R1+0x148] ;  /* 0x0001480001037983 */ /* 0x001ea20000300800 */
[----:B------:R-:W2:Y:S02]  /*26a60*/  LDL.LU R23, [R1+0x144] ;  /* 0x0001440001177983 */ /* 0x000ea40000300800 */
[----:B------:R-:W2:Y:S02]  /*26a70*/  LDL.LU R24, [R1+0x40] ;  /* 0x0000400001187983 */ /* 0x000ea40000300800 */
[----:B------:R-:W2:Y:S01]  /*26a80*/  LDL.LU R25, [R1+0x3c] ;  /* 0x00003c0001197983 */ /* 0x000ea20000300800 */
[----:B------:R-:W2:Y:S04]  /*26a90*/  LDL.LU R26, [R1+0x38] ;  /* 0x00003800011a7983 */ /* 0x000ea80000300800 */
[----:B---3--:R0:W-:Y:S01]  /*26aa0*/  STS.U16 [R0+0x6780], R27 ;  /* 0x0067801b00007388 */ /* 0x0081e20000000400 */
[----:B----4-:R1:W-:Y:S03]  /*26ab0*/  STS.U16 [R0+0x8400], R28 ;  /* 0x0084001c00007388 */ /* 0x0103e60000000400 */
[----:B------:R-:W-:Y:S01]  /*26ac0*/  STS.U16 [R0+0x8480], R2 ;  /* 0x0084800200007388 */ /* 0x000fe20000000400 */
[----:B------:R-:W-:Y:S03]  /*26ad0*/  STS.U16 [R0+0x8500], R4 ;  /* 0x0085000400007388 */ /* 0x000fe60000000400 */
[----:B------:R-:W-:Y:S04]  /*26ae0*/  STS.U16 [R0+0x8580], R15 ;  /* 0x0085800f00007388 */ /* 0x000fe80000000400 */
[----:B0-----:R-:W3:Y:S04]  /*26af0*/  LDL.LU R27, [R1+0x34] ;  /* 0x00003400011b7983 */ /* 0x001ee80000300800 */
[----:B-1----:R-:W4:Y:S04]  /*26b00*/  LDL.LU R28, [R1+0x30] ;  /* 0x00003000011c7983 */ /* 0x002f280000300800 */
[----:B------:R0:W-:Y:S01]  /*26b10*/  STS.U16 [R0+0x8600], R29 ;  /* 0x0086001d00007388 */ /* 0x0001e20000000400 */
        /* <DEDUP_REMOVED lines=16> */
[----:B------:R-:W-:Y:S03]  /*26c20*/  STS.U16 [R0+0xc680], R22 ;  /* 0x00c6801600007388 */ /* 0x000fe60000000400 */
[----:B0-----:R-:W3:Y:S04]  /*26c30*/  LDL.LU R29, [R1+0x2c] ;  /* 0x00002c00011d7983 */ /* 0x001ee80000300800 */
[----:B--2---:R0:W-:Y:S04]  /*26c40*/  STS.U16 [R0+0xc700], R3 ;  /* 0x00c7000300007388 */ /* 0x0041e80000000400 */
[----:B0-----:R-:W0:Y:S01]  /*26c50*/  S2R R3, SR_TID.X ;  /* 0x0000000000037919 */ /* 0x001e220000002100 */
[----:B------:R-:W-:Y:S02]  /*26c60*/  STS.U16 [R0+0xc780], R23 ;  /* 0x00c7801700007388 */ /* 0x000fe40000000400 */
[----:B------:R0:W-:Y:S02]  /*26c70*/  STS.U16 [R0+0xe400], R24 ;  /* 0x00e4001800007388 */ /* 0x0001e40000000400 */
[----:B0-----:R-:W-:-:S05]  /*26c80*/  LOP3.LUT R24, R3, 0x3f, RZ, 0xc0, !PT ;  /* 0x0000003f03187812 */ /* 0x001fca00078ec0ff */
[----:B------:R-:W-:Y:S01]  /*26c90*/  IMAD.SHL.U32 R2, R24, 0x2, RZ ;  /* 0x0000000218027824 */ /* 0x000fe200078e00ff */
[----:B------:R-:W-:Y:S04]  /*26ca0*/  STL [R1+0x43d0], R24 ;  /* 0x0043d01801007387 */ /* 0x000fe80000100800 */
[----:B------:R-:W-:-:S05]  /*26cb0*/  LOP3.LUT R2, R2, 0x20, RZ, 0x3c, !PT ;  /* 0x0000002002027812 */ /* 0x000fca00078e3cff */
[----:B------:R0:W-:Y:S04]  /*26cc0*/  STL [R1+0x43e0], R2 ;  /* 0x0043e00201007387 */ /* 0x0001e80000100800 */
[----:B0-----:R-:W2:Y:S04]  /*26cd0*/  LDL.LU R2, [R1+0x24] ;  /* 0x0000240001027983 */ /* 0x001ea80000300800 */
[----:B--2---:R0:W-:Y:S04]  /*26ce0*/  STL [R1+0x43e8], R2 ;  /* 0x0043e80201007387 */ /* 0x0041e80000100800 */
[----:B0-----:R-:W2:Y:S01]  /*26cf0*/  LDL.LU R2, [R1+0x28] ;  /* 0x0000280001027983 */ /* 0x001ea20000300800 */
[----:B------:R-:W2:Y:S03]  /*26d00*/  LDL.LU R24, [R1+0xf88] ;  /* 0x000f880001187983 */ /* 0x000ea60000300800 */
[----:B------:R-:W-:Y:S04]  /*26d10*/  STS.U16 [R0+0xe480], R25 ;  /* 0x00e4801900007388 */ /* 0x000fe80000000400 */
[----:B--2---:R0:W-:Y:S04]  /*26d20*/  STL [R1+0x43dc], R24 ;  /* 0x0043dc1801007387 */ /* 0x0041e80000100800 */
[----:B0-----:R-:W2:Y:S01]  /*26d30*/  LDL.LU R24, [R1+0xf8c] ;  /* 0x000f8c0001187983 */ /* 0x001ea20000300800 */
[----:B------:R-:W-:Y:S02]  /*26d40*/  STS.U16 [R0+0xe500], R26 ;  /* 0x00e5001a00007388 */ /* 0x000fe40000000400 */
[----:B---3--:R-:W-:Y:S02]  /*26d50*/  STS.U16 [R0+0xe580], R27 ;  /* 0x00e5801b00007388 */ /* 0x008fe40000000400 */
[----:B----4-:R-:W-:Y:S01]  /*26d60*/  STS.U16 [R0+0xe600], R28 ;  /* 0x00e6001c00007388 */ /* 0x010fe20000000400 */
[----:B------:R0:W-:Y:S01]  /*26d70*/  STS.U16 [R0+0xe680], R29 ;  /* 0x00e6801d00007388 */ /* 0x0001e20000000400 */
[----:B------:R-:W-:-:S03]  /*26d80*/  LOP3.LUT R3, R3, 0x3f, RZ, 0xc0, !PT ;  /* 0x0000003f03037812 */ /* 0x000fc600078ec0ff */
[----:B--2---:R1:W-:Y:S01]  /*26d90*/  STL [R1+0x43e4], R24 ;  /* 0x0043e41801007387 */ /* 0x0043e20000100800 */
[----:B------:R-:W2:Y:S02]  /*26da0*/  LDL.LU R4, [R1+0xf84] ;  /* 0x000f840001047983 */ /* 0x000ea40000300800 */
[----:B0-----:R-:W3:Y:S02]  /*26db0*/  LDL.LU R0, [R1+0xf80] ;  /* 0x000f800001007983 */ /* 0x001ee40000300800 */
[----:B------:R-:W4:Y:S01]  /*26dc0*/  LDL.LU R15, [R1+0xf7c] ;  /* 0x000f7c00010f7983 */ /* 0x000f220000300800 */
        /* <DEDUP_REMOVED lines=14> */
[----:B-1----:R-:W-:-:S02]  /*26eb0*/  IMAD.SHL.U32 R24, R3, 0x2, RZ ;  /* 0x0000000203187824 */ /* 0x002fc400078e00ff */
[----:B------:R-:W2:Y:S01]  /*26ec0*/  LDL.LU R19, [R1+0x63c] ;  /* 0x00063c0001137983 */ /* 0x000ea20000300800 */
[----:B------:R-:W2:Y:S01]  /*26ed0*/  LDL.LU R21, [R1+0x634] ;  /* 0x0006340001157983 */ /* 0x000ea20000300800 */
[----:B------:R-:W2:Y:S02]  /*26ee0*/  LDL.LU R22, [R1+0x62c] ;  /* 0x00062c0001167983 */ /* 0x000ea40000300800 */
[----:B------:R-:W2:Y:S02]  /*26ef0*/  LDL.LU R23, [R1+0x624] ;  /* 0x0006240001177983 */ /* 0x000ea40000300800 */
[----:B------:R-:W2:Y:S01]  /*26f00*/  LDL.LU R25, [R1+0x61c] ;  /* 0x00061c0001197983 */ /* 0x000ea20000300800 */
[----:B------:R-:W-:Y:S01]  /*26f10*/  LOP3.LUT R24, R24, 0x10, RZ, 0x3c, !PT ;  /* 0x0000001018187812 */ /* 0x000fe200078e3cff */
[----:B------:R-:W2:Y:S01]  /*26f20*/  LDL.LU R26, [R1+0x4f0] ;  /* 0x0004f000011a7983 */ /* 0x000ea20000300800 */
[----:B------:R-:W2:Y:S02]  /*26f30*/  LDL.LU R27, [R1+0x4e8] ;  /* 0x0004e800011b7983 */ /* 0x000ea40000300800 */
[----:B------:R-:W2:Y:S02]  /*26f40*/  LDL.LU R28, [R1+0x4e0] ;  /* 0x0004e000011c7983 */ /* 0x000ea40000300800 */
[----:B------:R-:W2:Y:S01]  /*26f50*/  LDL.LU R29, [R1+0x4d8] ;  /* 0x0004d800011d7983 */ /* 0x000ea20000300800 */
[----:B------:R-:W2:Y:S04]  /*26f60*/  LDL.LU R3, [R1+0x4d0] ;  /* 0x0004d00001037983 */ /* 0x000ea80000300800 */
[----:B------:R0:W-:Y:S04]  /*26f70*/  STS.U16 [R24+0xe700], R2 ;  /* 0x00e7000218007388 */ /* 0x0001e80000000400 */
[----:B0-----:R-:W2:Y:S04]  /*26f80*/  LDL.LU R2, [R1+0x43e8] ;  /* 0x0043e80001027983 */ /* 0x001ea80000300800 */
[----:B--2---:R0:W-:Y:S04]  /*26f90*/  STS.U16 [R24+0xe780], R2 ;  /* 0x00e7800218007388 */ /* 0x0041e80000000400 */
[----:B0-----:R-:W2:Y:S01]  /*26fa0*/  LDL.LU R24, [R1+0x43e4] ;  /* 0x0043e40001187983 */ /* 0x001ea20000300800 */
[----:B------:R-:W2:Y:S03]  /*26fb0*/  LDL.LU R2, [R1+0x43e0] ;  /* 0x0043e00001027983 */ /* 0x000ea60000300800 */
[----:B--2---:R0:W-:Y:S04]  /*26fc0*/  STS.U16 [R2+0x800], R24 ;  /* 0x0008001802007388 */ /* 0x0041e80000000400 */
[----:B0-----:R-:W2:Y:S04]  /*26fd0*/  LDL.LU R24, [R1+0x43dc] ;  /* 0x0043dc0001187983 */ /* 0x001ea80000300800 */
[----:B--2---:R-:W-:Y:S01]  /*26fe0*/  STS.U16 [R2+0x880], R24 ;  /* 0x0008801802007388 */ /* 0x004fe20000000400 */
[----:B------:R-:W-:Y:S02]  /*26ff0*/  STS.U16 [R2+0x900], R4 ;  /* 0x0009000402007388 */ /* 0x000fe40000000400 */
[----:B---3--:R-:W-:Y:S02]  /*27000*/  STS.U16 [R2+0x980], R0 ;  /* 0x0009800002007388 */ /* 0x008fe40000000400 */
[----:B----4-:R-:W-:Y:S01]  /*27010*/  STS.U16 [R2+0xa00], R15 ;  /* 0x000a000f02007388 */ /* 0x010fe20000000400 */
        /* <DEDUP_REMOVED lines=23> */
[----:B------:R0:W-:Y:S02]  /*27190*/  STS.U16 [R2+0x6a00], R3 ;  /* 0x006a000302007388 */ /* 0x0001e40000000400 */
[----:B0-----:R-:W2:Y:S01]  /*271a0*/  LDL.LU R3, [R1+0x4c8] ;  /* 0x0004c80001037983 */ /* 0x001ea20000300800 */
[----:B------:R-:W3:Y:S03]  /*271b0*/  LDL.LU R24, [R1+0x3c0] ;  /* 0x0003c00001187983 */ /* 0x000ee60000300800 */
[----:B---3--:R0:W-:Y:S04]  /*271c0*/  STL [R1+0x43d4], R24 ;  /* 0x0043d41801007387 */ /* 0x0081e80000100800 */
[----:B0-----:R-:W3:Y:S04]  /*271d0*/  LDL.LU R24, [R1+0x4b8] ;  /* 0x0004b80001187983 */ /* 0x001ee80000300800 */
[----:B---3--:R0:W-:Y:S04]  /*271e0*/  STL [R1+0x43d8], R24 ;  /* 0x0043d81801007387 */ /* 0x0081e80000100800 */
[----:B0-----:R-:W3:Y:S01]  /*271f0*/  LDL.LU R24, [R1+0x4c0] ;  /* 0x0004c00001187983 */ /* 0x001ee20000300800 */
        /* <DEDUP_REMOVED lines=25> */
[----:B------:R-:W4:Y:S01]  /*27390*/  LDL.LU R29, [R1+0x18] ;  /* 0x00001800011d7983 */ /* 0x000f220000300800 */
[----:B--2---:R0:W-:Y:S04]  /*273a0*/  STS.U16 [R2+0x6a80], R3 ;  /* 0x006a800302007388 */ /* 0x0041e80000000400 */
[----:B0-----:R-:W2:Y:S04]  /*273b0*/  LDL.LU R3, [R1+0x14] ;  /* 0x0000140001037983 */ /* 0x001ea80000300800 */
[----:B---3--:R0:W-:Y:S04]  /*273c0*/  STS.U16 [R2+0x6b00], R24 ;  /* 0x006b001802007388 */ /* 0x0081e80000000400 */
[----:B0-----:R-:W3:Y:S04]  /*273d0*/  LDL.LU R24, [R1+0x43d8] ;  /* 0x0043d80001187983 */ /* 0x001ee80000300800 */
[----:B---3--:R0:W-:Y:S04]  /*273e0*/  STS.U16 [R2+0x6b80], R24 ;  /* 0x006b801802007388 */ /* 0x0081e80000000400 */
[----:B0-----:R-:W3:Y:S04]  /*273f0*/  LDL.LU R24, [R1+0x43d4] ;  /* 0x0043d40001187983 */ /* 0x001ee80000300800 */
[----:B---3--:R0:W-:Y:S01]  /*27400*/  STS.U16 [R2+0x8800], R24 ;  /* 0x0088001802007388 */ /* 0x0081e20000000400 */
[----:B----4-:R1:W-:Y:S03]  /*27410*/  STS.U16 [R2+0x8880], R4 ;  /* 0x0088800402007388 */ /* 0x0103e60000000400 */
[----:B0-----:R-:W3:Y:S01]  /*27420*/  LDL.LU R24, [R1+0x10] ;  /* 0x0000100001187983 */ /* 0x001ee20000300800 */
[----:B-1----:R-:W4:Y:S02]  /*27430*/  LDL.LU R4, [R1+0x8] ;  /* 0x0000080001047983 */ /* 0x002f240000300800 */
        /* <DEDUP_REMOVED lines=16> */
[----:B------:R-:W-:Y:S01]  /*27540*/  STS.U16 [R2+0xc900], R19 ;  /* 0x00c9001302007388 */ /* 0x000fe20000000400 */
[----:B----4-:R0:W-:Y:S04]  /*27550*/  STL [R1+0x43cc], R4 ;  /* 0x0043cc0401007387 */ /* 0x0101e80000100800 */
        /* <DEDUP_REMOVED lines=16> */
[----:B------:R-:W4:Y:S04]  /*27660*/  LDL.LU R18, [R1+0xe20] ;  /* 0x000e200001127983 */ /* 0x000f280000300800 */
[----:B------:R0:W-:Y:S01]  /*27670*/  STS.U16 [R2+0xc980], R21 ;  /* 0x00c9801502007388 */ /* 0x0001e20000000400 */
[----:B------:R-:W4:Y:S02]  /*27680*/  LDL.LU R19, [R1+0xe18] ;  /* 0x000e180001137983 */ /* 0x000f240000300800 */
[----:B------:R1:W-:Y:S02]  /*27690*/  STS.U16 [R2+0xca00], R22 ;  /* 0x00ca001602007388 */ /* 0x0003e40000000400 */
[----:B------:R1:W-:Y:S01]  /*276a0*/  STS.U16 [R2+0xca80], R23 ;  /* 0x00ca801702007388 */ /* 0x0003e20000000400 */
[----:B------:R2:W-:Y:S01]  /*276b0*/  STS.U16 [R2+0xcb00], R25 ;  /* 0x00cb001902007388 */ /* 0x0005e20000000400 */
[----:B------:R3:W-:Y:S02]  /*276c0*/  STS.U16 [R2+0xcb80], R26 ;  /* 0x00cb801a02007388 */ /* 0x0007e40000000400 */
[----:B------:R3:W-:Y:S01]  /*276d0*/  STS.U16 [R2+0xe800], R27 ;  /* 0x00e8001b02007388 */ /* 0x0007e20000000400 */
[----:B0-----:R-:W4:Y:S01]  /*276e0*/  LDL.LU R21, [R1+0x614] ;  /* 0x0006140001157983 */ /* 0x001f220000300800 */
[----:B-1----:R-:W4:Y:S02]  /*276f0*/  LDL.LU R22, [R1+0x60c] ;  /* 0x00060c0001167983 */ /* 0x002f240000300800 */
[----:B------:R-:W4:Y:S01]  /*27700*/  LDL.LU R23, [R1+0x604] ;  /* 0x0006040001177983 */ /* 0x000f220000300800 */
[----:B--2---:R-:W2:Y:S01]  /*27710*/  LDL.LU R25, [R1+0x5fc] ;  /* 0x0005fc0001197983 */ /* 0x004ea20000300800 */
[----:B---3--:R-:W3:Y:S02]  /*27720*/  LDL.LU R26, [R1+0x5f4] ;  /* 0x0005f400011a7983 */ /* 0x008ee40000300800 */
[----:B------:R0:W-:Y:S02]  /*27730*/  STS.U16 [R2+0xe880], R28 ;  /* 0x00e8801c02007388 */ /* 0x0001e40000000400 */
[----:B------:R-:W2:Y:S01]  /*27740*/  LDL.LU R27, [R1+0x5ec] ;  /* 0x0005ec00011b7983 */ /* 0x000ea20000300800 */
[----:B------:R1:W-:Y:S01]  /*27750*/  STS.U16 [R2+0xe900], R29 ;  /* 0x00e9001d02007388 */ /* 0x0003e20000000400 */
[----:B------:R1:W-:Y:S02]  /*27760*/  STS.U16 [R2+0xe980], R3 ;  /* 0x00e9800302007388 */ /* 0x0003e40000000400 */
[----:B------:R1:W-:Y:S01]  /*27770*/  STS.U16 [R2+0xea00], R24 ;  /* 0x00ea001802007388 */ /* 0x0003e20000000400 */
[----:B0-----:R-:W2:Y:S01]  /*27780*/  LDL.LU R28, [R1+0x5e4] ;  /* 0x0005e400011c7983 */ /* 0x001ea20000300800 */
[----:B-1----:R-:W2:Y:S02]  /*27790*/  LDL.LU R29, [R1+0x58c] ;  /* 0x00058c00011d7983 */ /* 0x002ea40000300800 */
[----:B------:R-:W2:Y:S01]  /*277a0*/  LDL.LU R3, [R1+0x4b0] ;  /* 0x0004b00001037983 */ /* 0x000ea20000300800 */
[----:B------:R-:W2:Y:S04]  /*277b0*/  LDL.LU R24, [R1+0x43d0] ;  /* 0x0043d00001187983 */ /* 0x000ea80000300800 */
[----:B----4-:R0:W-:Y:S04]  /*277c0*/  STS.U16 [R2+0xea80], R4 ;  /* 0x00ea800402007388 */ /* 0x0101e80000000400 */
[----:B0-----:R-:W4:Y:S01]  /*277d0*/  LDL.LU R4, [R1+0x43cc] ;  /* 0x0043cc0001047983 */ /* 0x001f220000300800 */
[----:B--2---:R-:W-:-:S05]  /*277e0*/  IMAD.SHL.U32 R24, R24, 0x2, RZ ;  /* 0x0000000218187824 */ /* 0x004fca00078e00ff */
[----:B------:R-:W-:Y:S01]  /*277f0*/  LOP3.LUT R24, R24, 0x30, RZ, 0x3c, !PT ;  /* 0x0000003018187812 */ /* 0x000fe200078e3cff */
[----:B----4-:R-:W-:Y:S01]  /*27800*/  STS.U16 [R2+0xeb00], R4 ;  /* 0x00eb000402007388 */ /* 0x010fe20000000400 */
[----:B------:R-:W-:Y:S03]  /*27810*/  STS.U16 [R2+0xeb80], R0 ;  /* 0x00eb800002007388 */ /* 0x000fe60000000400 */
[----:B------:R-:W-:Y:S02]  /*27820*/  STS.U16 [R24+0xc00], R15 ;  /* 0x000c000f18007388 */ /* 0x000fe40000000400 */
[----:B------:R-:W-:Y:S01]  /*27830*/  STS.U16 [R24+0xc80], R14 ;  /* 0x000c800e18007388 */ /* 0x000fe20000000400 */
[----:B------:R0:W-:Y:S04]  /*27840*/  STS.U16 [R24+0xd00], R20 ;  /* 0x000d001418007388 */ /* 0x0001e80000000400 */
[----:B0-----:R-:W2:Y:S04]  /*27850*/  LDL.LU R20, [R1+0x490] ;  /* 0x0004900001147983 */ /* 0x001ea80000300800 */
[----:B--2---:R0:W-:Y:S04]  /*27860*/  STL [R1+0x43c0], R20 ;  /* 0x0043c01401007387 */ /* 0x0041e80000100800 */
[----:B0-----:R-:W2:Y:S04]  /*27870*/  LDL.LU R20, [R1+0x498] ;  /* 0x0004980001147983 */ /* 0x001ea80000300800 */
[----:B--2---:R0:W-:Y:S04]  /*27880*/  STL [R1+0x43c4], R20 ;  /* 0x0043c41401007387 */ /* 0x0041e80000100800 */
[----:B0-----:R-:W2:Y:S01]  /*27890*/  LDL.LU R20, [R1+0x4a0] ;  /* 0x0004a00001147983 */ /* 0x001ea20000300800 */
        /* <DEDUP_REMOVED lines=17> */
[----:B---3--:R-:W-:Y:S02]  /*279b0*/  STS.U16 [R24+0x4e00], R26 ;  /* 0x004e001a18007388 */ /* 0x008fe40000000400 */
[----:B------:R-:W-:Y:S01]  /*279c0*/  STS.U16 [R24+0x4e80], R27 ;  /* 0x004e801b18007388 */ /* 0x000fe20000000400 */
[----:B------:R-:W-:Y:S01]  /*279d0*/  STS.U16 [R24+0x4f00], R28 ;  /* 0x004f001c18007388 */ /* 0x000fe20000000400 */
[----:B------:R-:W-:Y:S03]  /*279e0*/  STS.U16 [R24+0x4f80], R29 ;  /* 0x004f801d18007388 */ /* 0x000fe60000000400 */
[----:B--2---:R0:W-:Y:S04]  /*279f0*/  STL [R1+0x43c8], R20 ;  /* 0x0043c81401007387 */ /* 0x0041e80000100800 */
[----:B0-----:R-:W2:Y:S01]  /*27a00*/  LDL.LU R20, [R1+0x4a8] ;  /* 0x0004a80001147983 */ /* 0x001ea20000300800 */
[----:B------:R-:W3:Y:S02]  /*27a10*/  LDL.LU R23, [R1+0x488] ;  /* 0x0004880001177983 */ /* 0x000ee40000300800 */
[----:B------:R-:W4:Y:S02]  /*27a20*/  LDL.LU R25, [R1+0x480] ;  /* 0x0004800001197983 */ /* 0x000f240000300800 */
[----:B------:R-:W3:Y:S01]  /*27a30*/  LDL.LU R26, [R1+0x478] ;  /* 0x00047800011a7983 */ /* 0x000ee20000300800 */
[----:B------:R-:W3:Y:S01]  /*27a40*/  LDL.LU R27, [R1+0x370] ;  /* 0x00037000011b7983 */ /* 0x000ee20000300800 */
[----:B------:R-:W3:Y:S03]  /*27a50*/  LDL.LU R28, [R1+0x368] ;  /* 0x00036800011c7983 */ /* 0x000ee60000300800 */
[----:B------:R0:W-:Y:S01]  /*27a60*/  STS.U16 [R24+0x6c00], R3 ;  /* 0x006c000318007388 */ /* 0x0001e20000000400 */
[----:B------:R-:W3:Y:S03]  /*27a70*/  LDL.LU R29, [R1+0x360] ;  /* 0x00036000011d7983 */ /* 0x000ee60000300800 */
[----:B0-----:R-:W3:Y:S01]  /*27a80*/  LDL.LU R3, [R1+0x35c] ;  /* 0x00035c0001037983 */ /* 0x001ee20000300800 */
[----:B------:R-:W3:Y:S02]  /*27a90*/  LDL.LU R2, [R1+0x354] ;  /* 0x0003540001027983 */ /* 0x000ee40000300800 */
[----:B------:R-:W3:Y:S02]  /*27aa0*/  LDL.LU R4, [R1+0x34c] ;  /* 0x00034c0001047983 */ /* 0x000ee40000300800 */
[----:B------:R-:W3:Y:S01]  /*27ab0*/  LDL.LU R0, [R1+0x344] ;  /* 0x0003440001007983 */ /* 0x000ee20000300800 */
[----:B------:R-:W3:Y:S01]  /*27ac0*/  LDL.LU R15, [R1+0x33c] ;  /* 0x00033c00010f7983 */ /* 0x000ee20000300800 */
        /* <DEDUP_REMOVED lines=15> */
[----:B------:R-:W3:Y:S04]  /*27bc0*/  LDL.LU R22, [R1+0xa8] ;  /* 0x0000a80001167983 */ /* 0x000ee80000300800 */
[----:B--2---:R0:W-:Y:S04]  /*27bd0*/  STS.U16 [R24+0x6c80], R20 ;  /* 0x006c801418007388 */ /* 0x0041e80000000400 */
[----:B0-----:R-:W2:Y:S04]  /*27be0*/  LDL.LU R20, [R1+0x43c8] ;  /* 0x0043c80001147983 */ /* 0x001ea80000300800 */
[----:B--2---:R0:W-:Y:S04]  /*27bf0*/  STS.U16 [R24+0x6d00], R20 ;  /* 0x006d001418007388 */ /* 0x0041e80000000400 */
[----:B0-----:R-:W2:Y:S04]  /*27c00*/  LDL.LU R20, [R1+0x43c4] ;  /* 0x0043c40001147983 */ /* 0x001ea80000300800 */
[----:B--2---:R0:W-:Y:S04]  /*27c10*/  STS.U16 [R24+0x6d80], R20 ;  /* 0x006d801418007388 */ /* 0x0041e80000000400 */
[----:B0-----:R-:W2:Y:S04]  /*27c20*/  LDL.LU R20, [R1+0x43c0] ;  /* 0x0043c00001147983 */ /* 0x001ea80000300800 */
[----:B--2---:R0:W-:Y:S01]  /*27c30*/  STS.U16 [R24+0x6e00], R20 ;  /* 0x006e001418007388 */ /* 0x0041e20000000400 */
[----:B---3--:R1:W-:Y:S02]  /*27c40*/  STS.U16 [R24+0x6e80], R23 ;  /* 0x006e801718007388 */ /* 0x0083e40000000400 */
[----:B----4-:R2:W-:Y:S02]  /*27c50*/  STS.U16 [R24+0x6f00], R25 ;  /* 0x006f001918007388 */ /* 0x0105e40000000400 */
[----:B------:R3:W-:Y:S01]  /*27c60*/  STS.U16 [R24+0x6f80], R26 ;  /* 0x006f801a18007388 */ /* 0x0007e20000000400 */
[----:B------:R3:W-:Y:S01]  /*27c70*/  STS.U16 [R24+0x8c00], R27 ;  /* 0x008c001b18007388 */ /* 0x0007e20000000400 */
[----:B------:R3:W-:Y:S03]  /*27c80*/  STS.U16 [R24+0x8c80], R28 ;  /* 0x008c801c18007388 */ /* 0x0007e60000000400 */
[----:B0-----:R-:W4:Y:S01]  /*27c90*/  LDL.LU R20, [R1+0x43bc] ;  /* 0x0043bc0001147983 */ /* 0x001f220000300800 */
[----:B-1----:R-:W4:Y:S02]  /*27ca0*/  LDL.LU R23, [R1+0x43b8] ;  /* 0x0043b80001177983 */ /* 0x002f240000300800 */
[----:B--2---:R-:W2:Y:S02]  /*27cb0*/  LDL.LU R25, [R1+0x43b4] ;  /* 0x0043b40001197983 */ /* 0x004ea40000300800 */
[----:B---3--:R-:W3:Y:S01]  /*27cc0*/  LDL.LU R26, [R1+0x43b0] ;  /* 0x0043b000011a7983 */ /* 0x008ee20000300800 */
[----:B------:R-:W2:Y:S01]  /*27cd0*/  LDL.LU R27, [R1+0x43ac] ;  /* 0x0043ac00011b7983 */ /* 0x000ea20000300800 */
[----:B------:R-:W2:Y:S03]  /*27ce0*/  LDL.LU R28, [R1+0x43a8] ;  /* 0x0043a800011c7983 */ /* 0x000ea60000300800 */
[----:B------:R0:W-:Y:S01]  /*27cf0*/  STS.U16 [R24+0x8d00], R29 ;  /* 0x008d001d18007388 */ /* 0x0001e20000000400 */
[----:B------:R1:W-:Y:S03]  /*27d00*/  STS.U16 [R24+0x8d80], R3 ;  /* 0x008d800318007388 */ /* 0x0003e60000000400 */
[----:B0-----:R-:W2:Y:S01]  /*27d10*/  LDL.LU R29, [R1+0x43a4] ;  /* 0x0043a400011d7983 */ /* 0x001ea20000300800 */
[----:B-1----:R-:W2:Y:S02]  /*27d20*/  LDL.LU R3, [R1+0x43a0] ;  /* 0x0043a00001037983 */ /* 0x002ea40000300800 */
[----:B------:R0:W-:Y:S02]  /*27d30*/  STS.U16 [R24+0x8e00], R2 ;  /* 0x008e000218007388 */ /* 0x0001e40000000400 */
[----:B------:R1:W-:Y:S01]  /*27d40*/  STS.U16 [R24+0x8e80], R4 ;  /* 0x008e800418007388 */ /* 0x0003e20000000400 */
[----:B------:R1:W-:Y:S01]  /*27d50*/  STS.U16 [R24+0x8f00], R0 ;  /* 0x008f000018007388 */ /* 0x0003e20000000400 */
[----:B------:R1:W-:Y:S02]  /*27d60*/  STS.U16 [R24+0x8f80], R15 ;  /* 0x008f800f18007388 */ /* 0x0003e40000000400 */
[----:B------:R1:W-:Y:S02]  /*27d70*/  STS.U16 [R24+0xac00], R14 ;  /* 0x00ac000e18007388 */ /* 0x0003e40000000400 */
[----:B------:R1:W-:Y:S01]  /*27d80*/  STS.U16 [R24+0xac80], R5 ;  /* 0x00ac800518007388 */ /* 0x0003e20000000400 */
[----:B0-----:R-:W3:Y:S01]  /*27d90*/  LDL.LU R2, [R1+0xf1c] ;  /* 0x000f1c0001027983 */ /* 0x001ee20000300800 */
[----:B-1----:R-:W3:Y:S02]  /*27da0*/  LDL.LU R4, [R1+0xf18] ;  /* 0x000f180001047983 */ /* 0x002ee40000300800 */
[----:B------:R-:W4:Y:S01]  /*27db0*/  LDL.LU R0, [R1+0xf14] ;  /* 0x000f140001007983 */ /* 0x000f220000300800 */
[----:B------:R-:W4:Y:S04]  /*27dc0*/  LDL.LU R15, [R1+0xf10] ;  /* 0x000f1000010f7983 */ /* 0x000f280000300800 */
        /* <DEDUP_REMOVED lines=9> */
[----:B-1----:R-:W4:Y:S03]  /*27e60*/  LDL.LU R7, [R1+0xe04] ;  /* 0x000e040001077983 */ /* 0x002f260000300800 */
[----:B------:R-:W4:Y:S04]  /*27e70*/  LDL.LU R8, [R1+0xe00] ;  /* 0x000e000001087983 */ /* 0x000f280000300800 */
[----:B------:R-:W4:Y:S01]  /*27e80*/  LDL.LU R9, [R1+0xdfc] ;  /* 0x000dfc0001097983 */ /* 0x000f220000300800 */
[----:B------:R-:W4:Y:S02]  /*27e90*/  LDL.LU R10, [R1+0xdf8] ;  /* 0x000df800010a7983 */ /* 0x000f240000300800 */
[----:B------:R0:W-:Y:S02]  /*27ea0*/  STS.U16 [R24+0xcc00], R12 ;  /* 0x00cc000c18007388 */ /* 0x0001e40000000400 */
[----:B------:R-:W4:Y:S01]  /*27eb0*/  LDL.LU R11, [R1+0xdf4] ;  /* 0x000df400010b7983 */ /* 0x000f220000300800 */
[----:B------:R1:W-:Y:S01]  /*27ec0*/  STS.U16 [R24+0xcc80], R13 ;  /* 0x00cc800d18007388 */ /* 0x0003e20000000400 */
[----:B------:R1:W-:Y:S02]  /*27ed0*/  STS.U16 [R24+0xcd00], R16 ;  /* 0x00cd001018007388 */ /* 0x0003e40000000400 */
[----:B------:R1:W-:Y:S02]  /*27ee0*/  STS.U16 [R24+0xcd80], R17 ;  /* 0x00cd801118007388 */ /* 0x0003e40000000400 */
[----:B------:R1:W-:Y:S01]  /*27ef0*/  STS.U16 [R24+0xce00], R18 ;  /* 0x00ce001218007388 */ /* 0x0003e20000000400 */
[----:B------:R1:W-:Y:S04]  /*27f00*/  STS.U16 [R24+0xce80], R19 ;  /* 0x00ce801318007388 */ /* 0x0003e80000000400 */
[----:B0-----:R-:W4:Y:S01]  /*27f10*/  LDL.LU R12, [R1+0x584] ;  /* 0x00058400010c7983 */ /* 0x001f220000300800 */
[----:B-1----:R-:W4:Y:S03]  /*27f20*/  LDL.LU R13, [R1+0x580] ;  /* 0x00058000010d7983 */ /* 0x002f260000300800 */
[----:B------:R-:W4:Y:S04]  /*27f30*/  LDL.LU R16, [R1+0x57c] ;  /* 0x00057c0001107983 */ /* 0x000f280000300800 */
[----:B------:R-:W4:Y:S01]  /*27f40*/  LDL.LU R17, [R1+0x578] ;  /* 0x0005780001117983 */ /* 0x000f220000300800 */
[----:B------:R-:W4:Y:S02]  /*27f50*/  LDL.LU R18, [R1+0x574] ;  /* 0x0005740001127983 */ /* 0x000f240000300800 */
[----:B------:R0:W-:Y:S02]  /*27f60*/  STS.U16 [R24+0xcf00], R21 ;  /* 0x00cf001518007388 */ /* 0x0001e40000000400 */
[----:B------:R-:W4:Y:S01]  /*27f70*/  LDL.LU R19, [R1+0x570] ;  /* 0x0005700001137983 */ /* 0x000f220000300800 */
[----:B------:R1:W-:Y:S04]  /*27f80*/  STS.U16 [R24+0xcf80], R22 ;  /* 0x00cf801618007388 */ /* 0x0003e80000000400 */
[----:B0-----:R-:W4:Y:S01]  /*27f90*/  LDL.LU R21, [R1+0x56c] ;  /* 0x00056c0001157983 */ /* 0x001f220000300800 */
[----:B-1----:R-:W4:Y:S03]  /*27fa0*/  LDL.LU R22, [R1+0x568] ;  /* 0x0005680001167983 */ /* 0x002f260000300800 */
[----:B--2---:R0:W-:Y:S01]  /*27fb0*/  STS.U16 [R24+0xec00], R3 ;  /* 0x00ec000318007388 */ /* 0x0041e20000000400 */
[----:B------:R-:W-:Y:S02]  /*27fc0*/  STS.U16 [R24+0xec80], R29 ;  /* 0x00ec801d18007388 */ /* 0x000fe40000000400 */
[----:B------:R-:W-:Y:S02]  /*27fd0*/  STS.U16 [R24+0xed00], R28 ;  /* 0x00ed001c18007388 */ /* 0x000fe40000000400 */
[----:B------:R-:W-:Y:S01]  /*27fe0*/  STS.U16 [R24+0xed80], R27 ;  /* 0x00ed801b18007388 */ /* 0x000fe20000000400 */
[----:B0-----:R-:W2:Y:S01]  /*27ff0*/  LDL.LU R3, [R1+0x470] ;  /* 0x0004700001037983 */ /* 0x001ea20000300800 */
[----:B------:R0:W-:Y:S03]  /*28000*/  STL [R1+0x430c], R29 ;  /* 0x00430c1d01007387 */ /* 0x0001e60000100800 */
[----:B---3--:R-:W-:Y:S01]  /*28010*/  STS.U16 [R24+0xee00], R26 ;  /* 0x00ee001a18007388 */ /* 0x008fe20000000400 */
[----:B------:R-:W-:Y:S03]  /*28020*/  STS.U16 [R24+0xee80], R25 ;  /* 0x00ee801918007388 */ /* 0x000fe60000000400 */
[----:B0-----:R-:W3:Y:S01]  /*28030*/  LDL.LU R29, [R1+0xf20] ;  /* 0x000f2000011d7983 */ /* 0x001ee20000300800 */
[----:B------:R0:W-:Y:S03]  /*28040*/  STL [R1+0x4310], R28 ;  /* 0x0043101c01007387 */ /* 0x0001e60000100800 */
[----:B0-----:R-:W2:Y:S01]  /*28050*/  LDL.LU R28, [R1+0xf24] ;  /* 0x000f2400011c7983 */ /* 0x001ea20000300800 */
[----:B------:R0:W-:Y:S03]  /*28060*/  STL [R1+0x4314], R27 ;  /* 0x0043141b01007387 */ /* 0x0001e60000100800 */
[----:B0-----:R-:W2:Y:S01]  /*28070*/  LDL.LU R27, [R1+0xf28] ;  /* 0x000f2800011b7983 */ /* 0x001ea20000300800 */
[----:B------:R0:W-:Y:S03]  /*28080*/  STL [R1+0x4318], R26 ;  /* 0x0043181a01007387 */ /* 0x0001e60000100800 */
[----:B0-----:R-:W2:Y:S01]  /*28090*/  LDL.LU R26, [R1+0xf2c] ;  /* 0x000f2c00011a7983 */ /* 0x001ea20000300800 */
[----:B------:R-:W2:Y:S01]  /*280a0*/  LDL.LU R24, [R1+0x439c] ;  /* 0x00439c0001187983 */ /* 0x000ea20000300800 */
[----:B----4-:R-:W-:-:S02]  /*280b0*/  LOP3.LUT R20, R20, 0x3f, RZ, 0xc0, !PT ;  /* 0x0000003f14147812 */ /* 0x010fc400078ec0ff */
[----:B------:R0:W-:Y:S03]  /*280c0*/  STL [R1+0x431c], R25 ;  /* 0x00431c1901007387 */ /* 0x0001e60000100800 */
[C---:B0-----:R-:W-:Y:S02]  /*280d0*/  IMAD.SHL.U32 R25, R20.reuse, 0x2, RZ ;  /* 0x0000000214197824 */ /* 0x041fe400078e00ff */
[----:B------:R-:W-:-:S03]  /*280e0*/  IMAD.SHL.U32 R20, R20, 0x2, RZ ;  /* 0x0000000214147824 */ /* 0x000fc600078e00ff */
[----:B------:R-:W-:Y:S02]  /*280f0*/  LOP3.LUT R25, R25, 0x30, RZ, 0x3c, !PT ;  /* 0x0000003019197812 */ /* 0x000fe400078e3cff */
[----:B------:R-:W-:-:S03]  /*28100*/  LOP3.LUT R20, R20, 0x40, RZ, 0x3c, !PT ;  /* 0x0000004014147812 */ /* 0x000fc600078e3cff */
[----:B--2---:R-:W-:Y:S01]  /*28110*/  STS.U16 [R25+0xef00], R24 ;  /* 0x00ef001819007388 */ /* 0x004fe20000000400 */
[----:B------:R-:W-:Y:S02]  /*28120*/  STS.U16 [R25+0xef80], R23 ;  /* 0x00ef801719007388 */ /* 0x000fe40000000400 */
[----:B------:R-:W-:Y:S02]  /*28130*/  STS.U16 [R20+0x1000], R26 ;  /* 0x0010001a14007388 */ /* 0x000fe40000000400 */
[----:B------:R-:W-:Y:S01]  /*28140*/  STS.U16 [R20+0x1080], R27 ;  /* 0x0010801b14007388 */ /* 0x000fe20000000400 */
[----:B------:R-:W-:Y:S01]  /*28150*/  STS.U16 [R20+0x1100], R28 ;  /* 0x0011001c14007388 */ /* 0x000fe20000000400 */
[----:B---3--:R-:W-:Y:S02]  /*28160*/  STS.U16 [R20+0x1180], R29 ;  /* 0x0011801d14007388 */ /* 0x008fe40000000400 */
[----:B------:R-:W-:Y:S01]  /*28170*/  STS.U16 [R20+0x1200], R2 ;  /* 0x0012000214007388 */ /* 0x000fe20000000400 */
[----:B------:R-:W-:Y:S01]  /*28180*/  STL [R1+0x4320], R24 ;  /* 0x0043201801007387 */ /* 0x000fe20000100800 */
[----:B------:R-:W-:Y:S02]  /*28190*/  STS.U16 [R20+0x1280], R4 ;  /* 0x0012800414007388 */ /* 0x000fe40000000400 */
[----:B------:R-:W-:Y:S02]  /*281a0*/  STL [R1+0x4324], R23 ;  /* 0x0043241701007387 */ /* 0x000fe40000100800 */
[----:B------:R0:W-:Y:S02]  /*281b0*/  STS.U16 [R20+0x1300], R0 ;  /* 0x0013000014007388 */ /* 0x0001e40000000400 */
[----:B0-----:R-:W2:Y:S04]  /*281c0*/  LDL.LU R0, [R1+0x460] ;  /* 0x0004600001007983 */ /* 0x001ea80000300800 */
[----:B--2---:R0:W-:Y:S04]  /*281d0*/  STL [R1+0x4390], R0 ;  /* 0x0043900001007387 */ /* 0x0041e80000100800 */
[----:B0-----:R-:W2:Y:S04]  /*281e0*/  LDL.LU R0, [R1+0x464] ;  /* 0x0004640001007983 */ /* 0x001ea80000300800 */
[----:B--2---:R0:W-:Y:S04]  /*281f0*/  STL [R1+0x4394], R0 ;  /* 0x0043940001007387 */ /* 0x0041e80000100800 */
        /* <DEDUP_REMOVED lines=17> */
[----:B------:R-:W-:Y:S04]  /*28310*/  STS.U16 [R20+0x5380], R22 ;  /* 0x0053801614007388 */ /* 0x000fe80000000400 */
[----:B--2---:R0:W-:Y:S04]  /*28320*/  STL [R1+0x4398], R0 ;  /* 0x0043980001007387 */ /* 0x0041e80000100800 */
[----:B0-----:R-:W2:Y:S01]  /*28330*/  LDL.LU R0, [R1+0x46c] ;  /* 0x00046c0001007983 */ /* 0x001ea20000300800 */
[----:B------:R-:W3:Y:S02]  /*28340*/  LDL.LU R13, [R1+0x44c] ;  /* 0x00044c00010d7983 */ /* 0x000ee40000300800 */
[----:B------:R-:W4:Y:S02]  /*28350*/  LDL.LU R16, [R1+0x448] ;  /* 0x0004480001107983 */ /* 0x000f240000300800 */
        /* <DEDUP_REMOVED lines=22> */
[----:B------:R-:W3:Y:S03]  /*284c0*/  LDL.LU R11, [R1+0x8c] ;  /* 0x00008c00010b7983 */ /* 0x000ee60000300800 */
[----:B------:R0:W-:Y:S01]  /*284d0*/  STS.U16 [R20+0x7000], R3 ;  /* 0x0070000314007388 */ /* 0x0001e20000000400 */
[----:B------:R-:W3:Y:S03]  /*284e0*/  LDL.LU R12, [R1+0x88] ;  /* 0x00008800010c7983 */ /* 0x000ee60000300800 */
[----:B0-----:R-:W3:Y:S04]  /*284f0*/  LDL.LU R3, [R1+0x84] ;  /* 0x0000840001037983 */ /* 0x001ee80000300800 */
        /* <DEDUP_REMOVED lines=26> */
[----:B------:R-:W-:Y:S02]  /*286a0*/  STS.U16 [R20+0xb000], R27 ;  /* 0x00b0001b14007388 */ /* 0x000fe40000000400 */
[----:B------:R-:W-:Y:S01]  /*286b0*/  STS.U16 [R20+0xb080], R28 ;  /* 0x00b0801c14007388 */ /* 0x000fe20000000400 */
[----:B------:R-:W-:Y:S01]  /*286c0*/  STS.U16 [R20+0xb100], R29 ;  /* 0x00b1001d14007388 */ /* 0x000fe20000000400 */
[----:B------:R1:W-:Y:S03]  /*286d0*/  STS.U16 [R20+0xb180], R2 ;  /* 0x00b1800214007388 */ /* 0x0003e60000000400 */
[----:B0-----:R-:W3:Y:S01]  /*286e0*/  LDL.LU R23, [R1+0xf08] ;  /* 0x000f080001177983 */ /* 0x001ee20000300800 */
[----:B-1----:R-:W3:Y:S02]  /*286f0*/  LDL.LU R24, [R1+0xf04] ;  /* 0x000f040001187983 */ /* 0x002ee40000300800 */
[----:B------:R-:W3:Y:S01]  /*28700*/  LDL.LU R25, [R1+0xf00] ;  /* 0x000f000001197983 */ /* 0x000ee20000300800 */
[----:B------:R-:W3:Y:S04]  /*28710*/  LDL.LU R26, [R1+0xefc] ;  /* 0x000efc00011a7983 */ /* 0x000ee80000300800 */
[----:B------:R0:W-:Y:S04]  /*28720*/  STS.U16 [R20+0xb200], R4 ;  /* 0x00b2000414007388 */ /* 0x0001e80000000400 */
[----:B------:R-:W3:Y:S01]  /*28730*/  LDL.LU R2, [R1+0xef8] ;  /* 0x000ef80001027983 */ /* 0x000ee20000300800 */
[----:B------:R1:W-:Y:S02]  /*28740*/  STS.U16 [R20+0xb280], R15 ;  /* 0x00b2800f14007388 */ /* 0x0003e40000000400 */
[----:B------:R1:W-:Y:S02]  /*28750*/  STS.U16 [R20+0xb300], R14 ;  /* 0x00b3000e14007388 */ /* 0x0003e40000000400 */
[----:B------:R1:W-:Y:S01]  /*28760*/  STS.U16 [R20+0xb380], R5 ;  /* 0x00b3800514007388 */ /* 0x0003e20000000400 */
[----:B0-----:R-:W3:Y:S01]  /*28770*/  LDL.LU R4, [R1+0xef4] ;  /* 0x000ef40001047983 */ /* 0x001ee20000300800 */
[----:B-1----:R-:W3:Y:S02]  /*28780*/  LDL.LU R15, [R1+0xef0] ;  /* 0x000ef000010f7983 */ /* 0x002ee40000300800 */
[----:B------:R-:W3:Y:S02]  /*28790*/  LDL.LU R27, [R1+0xdf0] ;  /* 0x000df000011b7983 */ /* 0x000ee40000300800 */
[----:B------:R-:W3:Y:S01]  /*287a0*/  LDL.LU R28, [R1+0xdec] ;  /* 0x000dec00011c7983 */ /* 0x000ee20000300800 */
[----:B------:R-:W3:Y:S01]  /*287b0*/  LDL.LU R29, [R1+0xde8] ;  /* 0x000de800011d7983 */ /* 0x000ee20000300800 */
[----:B------:R-:W3:Y:S03]  /*287c0*/  LDL.LU R14, [R1+0xde4] ;  /* 0x000de400010e7983 */ /* 0x000ee60000300800 */
[----:B------:R0:W-:Y:S01]  /*287d0*/  STS.U16 [R20+0xd000], R6 ;  /* 0x00d0000614007388 */ /* 0x0001e20000000400 */
[----:B------:R-:W3:Y:S02]  /*287e0*/  LDL.LU R5, [R1+0xde0] ;  /* 0x000de00001057983 */ /* 0x000ee40000300800 */
[----:B------:R1:W-:Y:S02]  /*287f0*/  STS.U16 [R20+0xd080], R7 ;  /* 0x00d0800714007388 */ /* 0x0003e40000000400 */
[----:B------:R1:W-:Y:S01]  /*28800*/  STS.U16 [R20+0xd100], R8 ;  /* 0x00d1000814007388 */ /* 0x0003e20000000400 */
[----:B------:R1:W-:Y:S01]  /*28810*/  STS.U16 [R20+0xd180], R9 ;  /* 0x00d1800914007388 */ /* 0x0003e20000000400 */
[----:B------:R1:W-:Y:S02]  /*28820*/  STS.U16 [R20+0xd200], R10 ;  /* 0x00d2000a14007388 */ /* 0x0003e40000000400 */
[----:B------:R1:W-:Y:S01]  /*28830*/  STS.U16 [R20+0xd280], R11 ;  /* 0x00d2800b14007388 */ /* 0x0003e20000000400 */
[----:B0-----:R-:W3:Y:S01]  /*28840*/  LDL.LU R6, [R1+0xddc] ;  /* 0x000ddc0001067983 */ /* 0x001ee20000300800 */
[----:B-1----:R-:W3:Y:S03]  /*28850*/  LDL.LU R7, [R1+0xdd8] ;  /* 0x000dd80001077983 */ /* 0x002ee60000300800 */
[----:B------:R-:W3:Y:S04]  /*28860*/  LDL.LU R8, [R1+0xdd4] ;  /* 0x000dd40001087983 */ /* 0x000ee80000300800 */
[----:B------:R-:W3:Y:S01]  /*28870*/  LDL.LU R9, [R1+0x564] ;  /* 0x0005640001097983 */ /* 0x000ee20000300800 */
[----:B------:R-:W3:Y:S02]  /*28880*/  LDL.LU R10, [R1+0x560] ;  /* 0x00056000010a7983 */ /* 0x000ee40000300800 */
[----:B------:R0:W-:Y:S02]  /*28890*/  STS.U16 [R20+0xd300], R12 ;  /* 0x00d3000c14007388 */ /* 0x0001e40000000400 */
[----:B------:R-:W3:Y:S01]  /*288a0*/  LDL.LU R11, [R1+0x55c] ;  /* 0x00055c00010b7983 */ /* 0x000ee20000300800 */
[----:B------:R1:W-:Y:S04]  /*288b0*/  STS.U16 [R20+0xd380], R3 ;  /* 0x00d3800314007388 */ /* 0x0003e80000000400 */
[----:B0-----:R-:W3:Y:S01]  /*288c0*/  LDL.LU R12, [R1+0x558] ;  /* 0x00055800010c7983 */ /* 0x001ee20000300800 */
[----:B-1----:R-:W3:Y:S03]  /*288d0*/  LDL.LU R3, [R1+0x554] ;  /* 0x0005540001037983 */ /* 0x002ee60000300800 */
[----:B--2---:R-:W-:Y:S04]  /*288e0*/  STS.U16 [R20+0xf000], R22 ;  /* 0x00f0001614007388 */ /* 0x004fe80000000400 */
[----:B------:R0:W-:Y:S01]  /*288f0*/  STL [R1+0x4328], R22 ;  /* 0x0043281601007387 */ /* 0x0001e20000100800 */
[----:B------:R1:W-:Y:S03]  /*28900*/  STS.U16 [R20+0xf080], R21 ;  /* 0x00f0801514007388 */ /* 0x0003e60000000400 */
[----:B0-----:R-:W2:Y:S01]  /*28910*/  LDL.LU R22, [R1+0xf0c] ;  /* 0x000f0c0001167983 */ /* 0x001ea20000300800 */
[----:B-1----:R-:W2:Y:S02]  /*28920*/  LDL.LU R20, [R1+0x436c] ;  /* 0x00436c0001147983 */ /* 0x002ea40000300800 */
[----:B------:R0:W-:Y:S02]  /*28930*/  STL [R1+0x432c], R21 ;  /* 0x00432c1501007387 */ /* 0x0001e40000100800 */
[----:B0-----:R-:W0:Y:S02]  /*28940*/  S2R R21, SR_TID.X ;  /* 0x0000000000157919 */ /* 0x001e240000002100 */
[----:B0-----:R-:W-:-:S05]  /*28950*/  LOP3.LUT R21, R21, 0x3f, RZ, 0xc0, !PT ;  /* 0x0000003f15157812 */ /* 0x001fca00078ec0ff */
[----:B------:R-:W-:-:S05]  /*28960*/  IMAD.SHL.U32 R21, R21, 0x2, RZ ;  /* 0x0000000215157824 */ /* 0x000fca00078e00ff */
[----:B------:R-:W-:-:S05]  /*28970*/  LOP3.LUT R21, R21, 0x40, RZ, 0x3c, !PT ;  /* 0x0000004015157812 */ /* 0x000fca00078e3cff */
[----:B--2---:R-:W-:Y:S04]  /*28980*/  STS.U16 [R21+0xf100], R20 ;  /* 0x00f1001415007388 */ /* 0x004fe80000000400 */
[----:B------:R4:W-:Y:S01]  /*28990*/  STL [R1+0x4330], R20 ;  /* 0x0043301401007387 */ /* 0x0009e20000100800 */
[----:B------:R-:W-:Y:S02]  /*289a0*/  STS.U16 [R21+0xf180], R19 ;  /* 0x00f1801315007388 */ /* 0x000fe40000000400 */
[----:B------:R-:W-:Y:S02]  /*289b0*/  STS.U16 [R21+0xf200], R18 ;  /* 0x00f2001215007388 */ /* 0x000fe40000000400 */
[----:B---3--:R-:W-:Y:S02]  /*289c0*/  STS.U16 [R21+0xf280], R17 ;  /* 0x00f2801115007388 */ /* 0x008fe40000000400 */
[----:B----4-:R-:W-:Y:S01]  /*289d0*/  IMAD.SHL.U32 R20, R0, 0x2, RZ ;  /* 0x0000000200147824 */ /* 0x010fe200078e00ff */
[----:B------:R-:W-:Y:S04]  /*289e0*/  STS.U16 [R21+0xf300], R16 ;  /* 0x00f3001015007388 */ /* 0x000fe80000000400 */
[----:B------:R-:W-:Y:S01]  /*289f0*/  LOP3.LUT R20, R20, 0x50, RZ, 0x3c, !PT ;  /* 0x0000005014147812 */ /* 0x000fe200078e3cff */
[----:B------:R-:W-:Y:S04]  /*28a00*/  STS.U16 [R21+0xf380], R13 ;  /* 0x00f3800d15007388 */ /* 0x000fe80000000400 */
[----:B------:R-:W-:Y:S04]  /*28a10*/  STL [R1+0x4358], R19 ;  /* 0x0043581301007387 */ /* 0x000fe80000100800 */
[----:B------:R-:W-:Y:S01]  /*28a20*/  STS.U16 [R20+0x1400], R22 ;  /* 0x0014001614007388 */ /* 0x000fe20000000400 */
[----:B------:R-:W-:Y:S02]  /*28a30*/  STS.U16 [R20+0x1480], R23 ;  /* 0x0014801714007388 */ /* 0x000fe40000000400 */
[----:B------:R-:W-:Y:S02]  /*28a40*/  STS.U16 [R20+0x1500], R24 ;  /* 0x0015001814007388 */ /* 0x000fe40000000400 */
[----:B------:R-:W-:Y:S01]  /*28a50*/  STS.U16 [R20+0x1580], R25 ;  /* 0x0015801914007388 */ /* 0x000fe20000000400 */
[----:B------:R-:W-:Y:S04]  /*28a60*/  STL [R1+0x435c], R18 ;  /* 0x00435c1201007387 */ /* 0x000fe80000100800 */
[----:B------:R-:W-:Y:S01]  /*28a70*/  STS.U16 [R20+0x1600], R26 ;  /* 0x0016001a14007388 */ /* 0x000fe20000000400 */
[----:B------:R-:W-:Y:S02]  /*28a80*/  STL [R1+0x4360], R0 ;  /* 0x0043600001007387 */ /* 0x000fe40000100800 */
[----:B------:R0:W-:Y:S02]  /*28a90*/  STS.U16 [R20+0x1680], R2 ;  /* 0x0016800214007388 */ /* 0x0001e40000000400 */
[----:B------:R-:W-:Y:S01]  /*28aa0*/  STL [R1+0x4364], R17 ;  /* 0x0043641101007387 */ /* 0x000fe20000100800 */
[----:B------:R1:W-:Y:S04]  /*28ab0*/  STS.U16 [R20+0x1700], R4 ;  /* 0x0017000414007388 */ /* 0x0003e80000000400 */
[----:B------:R-:W-:Y:S01]  /*28ac0*/  STL [R1+0x4368], R16 ;  /* 0x0043681001007387 */ /* 0x000fe20000100800 */
[----:B------:R2:W-:Y:S02]  /*28ad0*/  STS.U16 [R20+0x1780], R15 ;  /* 0x0017800f14007388 */ /* 0x0005e40000000400 */
[----:B------:R-:W-:Y:S02]  /*28ae0*/  STS.U16 [R20+0x3400], R27 ;  /* 0x0034001b14007388 */ /* 0x000fe40000000400 */
[----:B------:R-:W-:Y:S01]  /*28af0*/  STS.U16 [R20+0x3480], R28 ;  /* 0x0034801c14007388 */ /* 0x000fe20000000400 */
[----:B------:R-:W-:Y:S04]  /*28b00*/  STS.U16 [R20+0x3500], R29 ;  /* 0x0035001d14007388 */ /* 0x000fe80000000400 */
[----:B0-----:R-:W3:Y:S01]  /*28b10*/  LDL.LU R2, [R1+0x550] ;  /* 0x0005500001027983 */ /* 0x001ee20000300800 */
[----:B------:R0:W-:Y:S03]  /*28b20*/  STS.U16 [R20+0x3580], R14 ;  /* 0x0035800e14007388 */ /* 0x0001e60000000400 */
[----:B-1----:R-:W4:Y:S01]  /*28b30*/  LDL.LU R4, [R1+0x54c] ;  /* 0x00054c0001047983 */ /* 0x002f220000300800 */
[----:B--2---:R-:W2:Y:S02]  /*28b40*/  LDL.LU R15, [R1+0x548] ;  /* 0x00054800010f7983 */ /* 0x004ea40000300800 */
[----:B------:R-:W2:Y:S02]  /*28b50*/  LDL.LU R16, [R1+0x440] ;  /* 0x0004400001107983 */ /* 0x000ea40000300800 */
[----:B------:R1:W-:Y:S01]  /*28b60*/  STS.U16 [R20+0x3600], R5 ;  /* 0x0036000514007388 */ /* 0x0003e20000000400 */
[----:B------:R1:W-:Y:S04]  /*28b70*/  STS.U16 [R20+0x3680], R6 ;  /* 0x0036800614007388 */ /* 0x0003e80000000400 */
[----:B0-----:R-:W2:Y:S01]  /*28b80*/  LDL.LU R14, [R1+0x42c] ;  /* 0x00042c00010e7983 */ /* 0x001ea20000300800 */
[----:B------:R-:W2:Y:S02]  /*28b90*/  LDL.LU R17, [R1+0x428] ;  /* 0x0004280001117983 */ /* 0x000ea40000300800 */
[----:B------:R-:W2:Y:S02]  /*28ba0*/  LDL.LU R0, [R1+0x424] ;  /* 0x0004240001007983 */ /* 0x000ea40000300800 */
[----:B------:R0:W-:Y:S01]  /*28bb0*/  STS.U16 [R20+0x3700], R7 ;  /* 0x0037000714007388 */ /* 0x0001e20000000400 */
[----:B------:R-:W2:Y:S04]  /*28bc0*/  LDL.LU R18, [R1+0x420] ;  /* 0x0004200001127983 */ /* 0x000ea80000300800 */
[----:B------:R0:W-:Y:S01]  /*28bd0*/  STS.U16 [R20+0x3780], R8 ;  /* 0x0037800814007388 */ /* 0x0001e20000000400 */
[----:B------:R-:W2:Y:S02]  /*28be0*/  LDL.LU R19, [R1+0x40c] ;  /* 0x00040c0001137983 */ /* 0x000ea40000300800 */
[----:B------:R0:W-:Y:S02]  /*28bf0*/  STS.U16 [R20+0x5400], R9 ;  /* 0x0054000914007388 */ /* 0x0001e40000000400 */
[----:B-1----:R-:W2:Y:S01]  /*28c00*/  LDL.LU R5, [R1+0x408] ;  /* 0x0004080001057983 */ /* 0x002ea20000300800 */
[----:B------:R-:W-:Y:S04]  /*28c10*/  STS.U16 [R20+0x5480], R10 ;  /* 0x0054800a14007388 */ /* 0x000fe80000000400 */
[----:B------:R-:W2:Y:S01]  /*28c20*/  LDL.LU R6, [R1+0x404] ;  /* 0x0004040001067983 */ /* 0x000ea20000300800 */
[----:B------:R-:W-:Y:S02]  /*28c30*/  STS.U16 [R20+0x5500], R11 ;  /* 0x0055000b14007388 */ /* 0x000fe40000000400 */
[----:B0-----:R-:W2:Y:S02]  /*28c40*/  LDL.LU R7, [R1+0x310] ;  /* 0x0003100001077983 */ /* 0x001ea40000300800 */
[----:B------:R-:W-:Y:S01]  /*28c50*/  STS.U16 [R20+0x5580], R12 ;  /* 0x0055800c14007388 */ /* 0x000fe20000000400 */
[----:B------:R0:W-:Y:S04]  /*28c60*/  STS.U16 [R20+0x5600], R3 ;  /* 0x0056000314007388 */ /* 0x0001e80000000400 */
[----:B------:R-:W2:Y:S01]  /*28c70*/  LDL.LU R8, [R1+0x30c] ;  /* 0x00030c0001087983 */ /* 0x000ea20000300800 */
[----:B------:R-:W2:Y:S03]  /*28c80*/  LDL.LU R9, [R1+0x308] ;  /* 0x0003080001097983 */ /* 0x000ea60000300800 */
        /* <DEDUP_REMOVED lines=12> */
[----:B------:R-:W2:Y:S04]  /*28d50*/  LDL.LU R29, [R1+0x184] ;  /* 0x00018400011d7983 */ /* 0x000ea80000300800 */
[----:B---3--:R0:W-:Y:S04]  /*28d60*/  STS.U16 [R20+0x5680], R2 ;  /* 0x0056800214007388 */ /* 0x0081e80000000400 */
[----:B----4-:R1:W-:Y:S01]  /*28d70*/  STS.U16 [R20+0x5700], R4 ;  /* 0x0057000414007388 */ /* 0x0103e20000000400 */
[----:B--2---:R2:W-:Y:S03]  /*28d80*/  STS.U16 [R20+0x5780], R15 ;  /* 0x0057800f14007388 */ /* 0x0045e60000000400 */
[----:B------:R3:W-:Y:S04]  /*28d90*/  STS.U16 [R20+0x7400], R16 ;  /* 0x0074001014007388 */ /* 0x0007e80000000400 */
[----:B0-----:R-:W4:Y:S04]  /*28da0*/  LDL.LU R2, [R1+0x80] ;  /* 0x0000800001027983 */ /* 0x001f280000300800 */
[----:B------:R0:W-:Y:S04]  /*28db0*/  STS.U16 [R20+0x7480], R14 ;  /* 0x0074800e14007388 */ /* 0x0001e80000000400 */
[----:B-1----:R-:W4:Y:S04]  /*28dc0*/  LDL.LU R4, [R1+0x7c] ;  /* 0x00007c0001047983 */ /* 0x002f280000300800 */
[----:B--2---:R-:W2:Y:S01]  /*28dd0*/  LDL.LU R15, [R1+0x78] ;  /* 0x00007800010f7983 */ /* 0x004ea20000300800 */
[----:B------:R1:W-:Y:S03]  /*28de0*/  STS.U16 [R20+0x7500], R17 ;  /* 0x0075001114007388 */ /* 0x0003e60000000400 */
[----:B---3--:R-:W3:Y:S01]  /*28df0*/  LDL.LU R16, [R1+0x4368] ;  /* 0x0043680001107983 */ /* 0x008ee20000300800 */
[----:B------:R1:W-:Y:S02]  /*28e00*/  STS.U16 [R20+0x7580], R0 ;  /* 0x0075800014007388 */ /* 0x0003e40000000400 */
[----:B------:R1:W-:Y:S01]  /*28e10*/  STS.U16 [R20+0x7600], R18 ;  /* 0x0076001214007388 */ /* 0x0003e20000000400 */
[----:B0-----:R-:W3:Y:S04]  /*28e20*/  LDL.LU R14, [R1+0x74] ;  /* 0x00007400010e7983 */ /* 0x001ee80000300800 */
[----:B-1----:R-:W3:Y:S01]  /*28e30*/  LDL.LU R17, [R1+0x4364] ;  /* 0x0043640001117983 */ /* 0x002ee20000300800 */
[----:B------:R0:W-:Y:S02]  /*28e40*/  STS.U16 [R20+0x7680], R19 ;  /* 0x0076801314007388 */ /* 0x0001e40000000400 */
[----:B------:R1:W-:Y:S01]  /*28e50*/  STS.U16 [R20+0x7700], R5 ;  /* 0x0077000514007388 */ /* 0x0003e20000000400 */
[----:B------:R-:W3:Y:S01]  /*28e60*/  LDL.LU R0, [R1+0x4360] ;  /* 0x0043600001007983 */ /* 0x000ee20000300800 */
[----:B------:R-:W3:Y:S03]  /*28e70*/  LDL.LU R18, [R1+0x435c] ;  /* 0x00435c0001127983 */ /* 0x000ee60000300800 */
[----:B------:R1:W-:Y:S01]  /*28e80*/  STS.U16 [R20+0x7780], R6 ;  /* 0x0077800614007388 */ /* 0x0003e20000000400 */
[----:B------:R1:W-:Y:S03]  /*28e90*/  STS.U16 [R20+0x9400], R7 ;  /* 0x0094000714007388 */ /* 0x0003e60000000400 */
[----:B0-----:R-:W3:Y:S01]  /*28ea0*/  LDL.LU R19, [R1+0x4358] ;  /* 0x0043580001137983 */ /* 0x001ee20000300800 */
[----:B-1----:R-:W3:Y:S02]  /*28eb0*/  LDL.LU R5, [R1+0x4354] ;  /* 0x0043540001057983 */ /* 0x002ee40000300800 */
        /* <DEDUP_REMOVED lines=12> */
[----:B0-----:R-:W3:Y:S01]  /*28f80*/  LDL.LU R11, [R1+0x68] ;  /* 0x00006800010b7983 */ /* 0x001ee20000300800 */
[----:B-1----:R-:W3:Y:S03]  /*28f90*/  LDL.LU R12, [R1+0x64] ;  /* 0x00006400010c7983 */ /* 0x002ee60000300800 */
[----:B------:R0:W-:Y:S01]  /*28fa0*/  STS.U16 [R20+0x9780], R21 ;  /* 0x0097801514007388 */ /* 0x0001e20000000400 */
[----:B------:R1:W-:Y:S02]  /*28fb0*/  STS.U16 [R20+0xb400], R22 ;  /* 0x00b4001614007388 */ /* 0x0003e40000000400 */
[----:B------:R1:W-:Y:S02]  /*28fc0*/  STS.U16 [R20+0xb480], R23 ;  /* 0x00b4801714007388 */ /* 0x0003e40000000400 */
[----:B------:R1:W-:Y:S01]  /*28fd0*/  STS.U16 [R20+0xb500], R24 ;  /* 0x00b5001814007388 */ /* 0x0003e20000000400 */
[----:B------:R1:W-:Y:S01]  /*28fe0*/  STS.U16 [R20+0xb580], R25 ;  /* 0x00b5801914007388 */ /* 0x0003e20000000400 */
[----:B------:R1:W-:Y:S02]  /*28ff0*/  STS.U16 [R20+0xb600], R26 ;  /* 0x00b6001a14007388 */ /* 0x0003e40000000400 */
[----:B------:R1:W-:Y:S01]  /*29000*/  STS.U16 [R20+0xb680], R27 ;  /* 0x00b6801b14007388 */ /* 0x0003e20000000400 */
[----:B0-----:R-:W3:Y:S01]  /*29010*/  LDL.LU R21, [R1+0xeec] ;  /* 0x000eec0001157983 */ /* 0x001ee20000300800 */
[----:B-1----:R-:W3:Y:S03]  /*29020*/  LDL.LU R22, [R1+0xee8] ;  /* 0x000ee80001167983 */ /* 0x002ee60000300800 */
[----:B------:R-:W3:Y:S01]  /*29030*/  LDL.LU R23, [R1+0xedc] ;  /* 0x000edc0001177983 */ /* 0x000ee20000300800 */
[----:B------:R-:W3:Y:S03]  /*29040*/  LDL.LU R24, [R1+0xed8] ;  /* 0x000ed80001187983 */ /* 0x000ee60000300800 */
[----:B------:R-:W3:Y:S04]  /*29050*/  LDL.LU R25, [R1+0xed4] ;  /* 0x000ed40001197983 */ /* 0x000ee80000300800 */
[----:B------:R0:W-:Y:S01]  /*29060*/  STS.U16 [R20+0xb700], R28 ;  /* 0x00b7001c14007388 */ /* 0x0001e20000000400 */
[----:B------:R-:W3:Y:S02]  /*29070*/  LDL.LU R26, [R1+0xed0] ;  /* 0x000ed000011a7983 */ /* 0x000ee40000300800 */
[----:B------:R1:W-:Y:S02]  /*29080*/  STS.U16 [R20+0xb780], R29 ;  /* 0x00b7801d14007388 */ /* 0x0003e40000000400 */
[----:B------:R-:W3:Y:S01]  /*29090*/  LDL.LU R27, [R1+0xdd0] ;  /* 0x000dd000011b7983 */ /* 0x000ee20000300800 */
[----:B0-----:R-:W3:Y:S01]  /*290a0*/  LDL.LU R28, [R1+0xdcc] ;  /* 0x000dcc00011c7983 */ /* 0x001ee20000300800 */
[----:B-1----:R-:W3:Y:S03]  /*290b0*/  LDL.LU R29, [R1+0xdc8] ;  /* 0x000dc800011d7983 */ /* 0x002ee60000300800 */
[----:B----4-:R0:W-:Y:S01]  /*290c0*/  STS.U16 [R20+0xd400], R2 ;  /* 0x00d4000214007388 */ /* 0x0101e20000000400 */
[----:B------:R1:W-:Y:S03]  /*290d0*/  STS.U16 [R20+0xd480], R4 ;  /* 0x00d4800414007388 */ /* 0x0003e60000000400 */
[----:B--2---:R-:W-:Y:S04]  /*290e0*/  STS.U16 [R20+0xd500], R15 ;  /* 0x00d5000f14007388 */ /* 0x004fe80000000400 */
[----:B0-----:R-:W2:Y:S04]  /*290f0*/  LDL.LU R2, [R1+0xdc4] ;  /* 0x000dc40001027983 */ /* 0x001ea80000300800 */
[----:B---3--:R0:W-:Y:S01]  /*29100*/  STS.U16 [R20+0xd580], R14 ;  /* 0x00d5800e14007388 */ /* 0x0081e20000000400 */
[----:B-1----:R-:W3:Y:S03]  /*29110*/  LDL.LU R4, [R1+0xdc0] ;  /* 0x000dc00001047983 */ /* 0x002ee60000300800 */
[----:B0-----:R-:W4:Y:S01]  /*29120*/  LDL.LU R14, [R1+0xdbc] ;  /* 0x000dbc00010e7983 */ /* 0x001f220000300800 */
[----:B------:R-:W2:Y:S03]  /*29130*/  LDL.LU R15, [R1+0xdb8] ;  /* 0x000db800010f7983 */ /* 0x000ea60000300800 */
[----:B------:R0:W-:Y:S01]  /*29140*/  STS.U16 [R20+0xd600], R3 ;  /* 0x00d6000314007388 */ /* 0x0001e20000000400 */
[----:B------:R1:W-:Y:S03]  /*29150*/  STS.U16 [R20+0xd680], R10 ;  /* 0x00d6800a14007388 */ /* 0x0003e60000000400 */
[----:B------:R1:W-:Y:S01]  /*29160*/  STS.U16 [R20+0xd700], R11 ;  /* 0x00d7000b14007388 */ /* 0x0003e20000000400 */
[----:B------:R1:W-:Y:S03]  /*29170*/  STS.U16 [R20+0xd780], R12 ;  /* 0x00d7800c14007388 */ /* 0x0003e60000000400 */
[----:B0-----:R-:W2:Y:S01]  /*29180*/  LDL.LU R3, [R1+0xdb4] ;  /* 0x000db40001037983 */ /* 0x001ea20000300800 */
[----:B-1----:R-:W2:Y:S03]  /*29190*/  LDL.LU R10, [R1+0x433c] ;  /* 0x00433c00010a7983 */ /* 0x002ea60000300800 */
[----:B------:R-:W2:Y:S01]  /*291a0*/  LDL.LU R11, [R1+0x4338] ;  /* 0x00433800010b7983 */ /* 0x000ea20000300800 */
[----:B------:R-:W2:Y:S02]  /*291b0*/  LDL.LU R12, [R1+0x4334] ;  /* 0x00433400010c7983 */ /* 0x000ea40000300800 */
[----:B------:R-:W-:Y:S01]  /*291c0*/  IMAD.SHL.U32 R0, R0, 0x2, RZ ;  /* 0x0000000200007824 */ /* 0x000fe200078e00ff */
[----:B--2---:R-:W-:Y:S01]  /*291d0*/  STS.U16 [R20+0xf400], R12 ;  /* 0x00f4000c14007388 */ /* 0x004fe20000000400 */
[----:B------:R-:W-:Y:S02]  /*291e0*/  STS.U16 [R20+0xf480], R11 ;  /* 0x00f4800b14007388 */ /* 0x000fe40000000400 */
[----:B------:R-:W-:Y:S02]  /*291f0*/  STS.U16 [R20+0xf500], R10 ;  /* 0x00f5000a14007388 */ /* 0x000fe40000000400 */
[----:B------:R-:W-:Y:S01]  /*29200*/  STS.U16 [R20+0xf580], R9 ;  /* 0x00f5800914007388 */ /* 0x000fe20000000400 */
[----:B------:R-:W-:Y:S01]  /*29210*/  STS.U16 [R20+0xf600], R8 ;  /* 0x00f6000814007388 */ /* 0x000fe20000000400 */
[----:B------:R0:W-:Y:S02]  /*29220*/  STS.U16 [R20+0xf680], R7 ;  /* 0x00f6800714007388 */ /* 0x0001e40000000400 */
[----:B------:R1:W-:Y:S01]  /*29230*/  STS.U16 [R20+0xf700], R6 ;  /* 0x00f7000614007388 */ /* 0x0003e20000000400 */
[----:B0-----:R-:W2:Y:S01]  /*29240*/  LDL.LU R7, [R1+0xee0] ;  /* 0x000ee00001077983 */ /* 0x001ea20000300800 */
[----:B-1----:R-:W2:Y:S01]  /*29250*/  LDL.LU R6, [R1+0xee4] ;  /* 0x000ee40001067983 */ /* 0x002ea20000300800 */
[----:B------:R-:W-:Y:S01]  /*29260*/  LOP3.LUT R0, R0, 0x60, RZ, 0x3c, !PT ;  /* 0x0000006000007812 */ /* 0x000fe200078e3cff */
[----:B------:R0:W-:Y:S04]  /*29270*/  STS.U16 [R20+0xf780], R5 ;  /* 0x00f7800514007388 */ /* 0x0001e80000000400 */
[----:B------:R1:W-:Y:S01]  /*29280*/  STS.U16 [R0+0x1800], R21 ;  /* 0x0018001500007388 */ /* 0x0003e20000000400 */
[----:B------:R3:W-:Y:S03]  /*29290*/  STS.U16 [R0+0x1880], R22 ;  /* 0x0018801600007388 */ /* 0x0007e60000000400 */
[----:B0-----:R-:W4:Y:S04]  /*292a0*/  LDL.LU R20, [R1+0x4330] ;  /* 0x0043300001147983 */ /* 0x001f280000300800 */
[----:B-1----:R-:W4:Y:S01]  /*292b0*/  LDL.LU R21, [R1+0x432c] ;  /* 0x00432c0001157983 */ /* 0x002f220000300800 */
[----:B---3--:R-:W3:Y:S03]  /*292c0*/  LDL.LU R22, [R1+0x4328] ;  /* 0x0043280001167983 */ /* 0x008ee60000300800 */
[----:B--2---:R0:W-:Y:S01]  /*292d0*/  STS.U16 [R0+0x1900], R6 ;  /* 0x0019000600007388 */ /* 0x0041e20000000400 */
[----:B------:R1:W-:Y:S02]  /*292e0*/  STS.U16 [R0+0x1980], R7 ;  /* 0x0019800700007388 */ /* 0x0003e40000000400 */
[----:B------:R2:W-:Y:S02]  /*292f0*/  STS.U16 [R0+0x1a00], R23 ;  /* 0x001a001700007388 */ /* 0x0005e40000000400 */
[----:B------:R2:W-:Y:S01]  /*29300*/  STS.U16 [R0+0x1a80], R24 ;  /* 0x001a801800007388 */ /* 0x0005e20000000400 */
[----:B------:R2:W-:Y:S01]  /*29310*/  STS.U16 [R0+0x1b00], R25 ;  /* 0x001b001900007388 */ /* 0x0005e20000000400 */
[----:B------:R2:W-:Y:S02]  /*29320*/  STS.U16 [R0+0x1b80], R26 ;  /* 0x001b801a00007388 */ /* 0x0005e40000000400 */
[----:B------:R4:W-:Y:S01]  /*29330*/  STS.U16 [R0+0x3800], R27 ;  /* 0x0038001b00007388 */ /* 0x0009e20000000400 */
[----:B0-----:R-:W3:Y:S04]  /*29340*/  LDL R6, [R1+0x21b4] ;  /* 0x0021b40001067983 */ /* 0x001ee80000100800 */
[----:B-1----:R-:W3:Y:S01]  /*29350*/  LDL R7, [R1+0x21ac] ;  /* 0x0021ac0001077983 */ /* 0x002ee20000100800 */
[----:B--2---:R-:W2:Y:S03]  /*29360*/  LDL.LU R23, [R1+0x4324] ;  /* 0x0043240001177983 */ /* 0x004ea60000300800 */
[----:B------:R-:W2:Y:S01]  /*29370*/  LDL.LU R24, [R1+0x4320] ;  /* 0x0043200001187983 */ /* 0x000ea20000300800 */
[----:B------:R-:W2:Y:S03]  /*29380*/  LDL.LU R25, [R1+0x431c] ;  /* 0x00431c0001197983 */ /* 0x000ea60000300800 */
[----:B------:R-:W2:Y:S01]  /*29390*/  LDL.LU R26, [R1+0x4318] ;  /* 0x00431800011a7983 */ /* 0x000ea20000300800 */
[----:B----4-:R-:W4:Y:S03]  /*293a0*/  LDL.LU R27, [R1+0x4314] ;  /* 0x00431400011b7983 */ /* 0x010f260000300800 */
[----:B------:R0:W-:Y:S01]  /*293b0*/  STS.U16 [R0+0x3880], R28 ;  /* 0x0038801c00007388 */ /* 0x0001e20000000400 */
[----:B------:R1:W-:Y:S02]  /*293c0*/  STS.U16 [R0+0x3900], R29 ;  /* 0x0039001d00007388 */ /* 0x0003e40000000400 */
[----:B------:R1:W-:Y:S02]  /*293d0*/  STS.U16 [R0+0x3980], R2 ;  /* 0x0039800200007388 */ /* 0x0003e40000000400 */
[----:B------:R1:W-:Y:S01]  /*293e0*/  STS.U16 [R0+0x3a00], R4 ;  /* 0x003a000400007388 */ /* 0x0003e20000000400 */
[----:B------:R1:W-:Y:S01]  /*293f0*/  STS.U16 [R0+0x3a80], R14 ;  /* 0x003a800e00007388 */ /* 0x0003e20000000400 */
[----:B------:R1:W-:Y:S03]  /*29400*/  STS.U16 [R0+0x3b00], R15 ;  /* 0x003b000f00007388 */ /* 0x0003e60000000400 */
[----:B0-----:R-:W2:Y:S01]  /*29410*/  LDL.LU R28, [R1+0x4310] ;  /* 0x00431000011c7983 */ /* 0x001ea20000300800 */
[----:B-1----:R-:W2:Y:S03]  /*29420*/  LDL.LU R29, [R1+0x430c] ;  /* 0x00430c00011d7983 */ /* 0x002ea60000300800 */
[----:B------:R-:W2:Y:S01]  /*29430*/  LDL.LU R2, [R1+0x4308] ;  /* 0x0043080001027983 */ /* 0x000ea20000300800 */
[----:B------:R-:W2:Y:S03]  /*29440*/  LDL.LU R4, [R1+0x4304] ;  /* 0x0043040001047983 */ /* 0x000ea60000300800 */
[----:B------:R-:W3:Y:S01]  /*29450*/  LDL.LU R14, [R1+0x4300] ;  /* 0x00430000010e7983 */ /* 0x000ee20000300800 */
[----:B------:R-:W3:Y:S03]  /*29460*/  LDL.LU R15, [R1+0x42fc] ;  /* 0x0042fc00010f7983 */ /* 0x000ee60000300800 */
[----:B------:R0:W-:Y:S04]  /*29470*/  STS.U16 [R0+0x3b80], R3 ;  /* 0x003b800300007388 */ /* 0x0001e80000000400 */
[----:B0-----:R-:W4:Y:S01]  /*29480*/  LDL.LU R3, [R1+0x42f8] ;  /* 0x0042f80001037983 */ /* 0x001f220000300800 */
[----:B--2---:R-:W-:-:S06]  /*29490*/  PRMT R4, RZ, 0x7610, R4 ;  /* 0x00007610ff047816 */ /* 0x004fcc0000000004 */
[----:B---3--:R0:W2:Y:S04]  /*294a0*/  @!P0 LDG.E.U16 R4, [R6.64] ;  /* 0x0000000606048981 */ /* 0x0080a8000c1e1500 */
[----:B----4-:R1:W-:Y:S04]  /*294b0*/  STS.U16 [R0+0x5800], R3 ;  /* 0x0058000300007388 */ /* 0x0103e80000000400 */
[----:B-1----:R-:W3:Y:S01]  /*294c0*/  LDL.LU R0, [R1+0x42f4] ;  /* 0x0042f40001007983 */ /* 0x002ee20000300800 */
[----:B------:R-:W4:Y:S02]  /*294d0*/  LDL.LU R3, [R1+0x42f0] ;  /* 0x0042f00001037983 */ /* 0x000f240000300800 */
[----:B0-----:R-:W2:Y:S02]  /*294e0*/  LDL R6, [R1+0x1fb0] ;  /* 0x001fb00001067983 */ /* 0x001ea40000100800 */
[----:B------:R-:W2:Y:S02]  /*294f0*/  LDL R7, [R1+0x1fe4] ;  /* 0x001fe40001077983 */ /* 0x000ea40000100800 */
[----:B--2---:R-:W-:-:S02]  /*29500*/  @!P0 LOP3.LUT R7, R7, R6, RZ, 0x3c, !PT ;  /* 0x0000000607078212 */ /* 0x004fc400078e3cff */
[----:B----4-:R-:W-:Y:S02]  /*29510*/  PRMT R3, RZ, 0x7610, R3 ;  /* 0x00007610ff037816 */ /* 0x010fe40000000003 */
[----:B------:R-:W-:-:S04]  /*29520*/  @!P0 LOP3.LUT R6, R7, R6, RZ, 0x3c, !PT ;  /* 0x0000000607068212 */ /* 0x000fc800078e3cff */
[----:B------:R-:W-:-:S05]  /*29530*/  @!P0 LOP3.LUT R7, R7, R6, RZ, 0x3c, !PT ;  /* 0x0000000607078212 */ /* 0x000fca00078e3cff */
[----:B------:R-:W2:Y:S04]  /*29540*/  @!P0 LDG.E.U16 R3, [R6.64] ;  /* 0x0000000606038981 */ /* 0x000ea8000c1e1500 */
[----:B------:R-:W-:Y:S04]  /*29550*/  STL [R1+0x4228], R4 ;  /* 0x0042280401007387 */ /* 0x000fe80000100800 */
[----:B--2---:R0:W-:Y:S04]  /*29560*/  STL [R1+0x9c], R3 ;  /* 0x00009c0301007387 */ /* 0x0041e80000100800 */
[----:B0-----:R-:W2:Y:S01]  /*29570*/  LDL.LU R3, [R1+0x42ec] ;  /* 0x0042ec0001037983 */ /* 0x001ea20000300800 */
[----:B------:R-:W4:Y:S02]  /*29580*/  LDL R6, [R1+0x2014] ;  /* 0x0020140001067983 */ /* 0x000f240000100800 */
[----:B------:R-:W4:Y:S01]  /*29590*/  LDL R7, [R1+0x2018] ;  /* 0x0020180001077983 */ /* 0x000f220000100800 */
[----:B---3--:R-:W-:-:S02]  /*295a0*/  PRMT R0, RZ, 0x7610, R0 ;  /* 0x00007610ff007816 */ /* 0x008fc40000000000 */
[----:B----4-:R-:W-:-:S04]  /*295b0*/  @!P0 LOP3.LUT R7, R7, R6, RZ, 0x3c, !PT ;  /* 0x0000000607078212 */ /* 0x010fc800078e3cff */
[----:B------:R-:W-:-:S04]  /*295c0*/  @!P0 LOP3.LUT R6, R7, R6, RZ, 0x3c, !PT ;  /* 0x0000000607068212 */ /* 0x000fc800078e3cff */
[----:B------:R-:W-:-:S05]  /*295d0*/  @!P0 LOP3.LUT R7, R7, R6, RZ, 0x3c, !PT ;  /* 0x0000000607078212 */ /* 0x000fca00078e3cff */
[----:B------:R-:W3:Y:S04]  /*295e0*/  @!P0 LDG.E.U16 R0, [R6.64] ;  /* 0x0000000606008981 */ /* 0x000ee8000c1e1500 */
[----:B---3--:R0:W-:Y:S04]  /*295f0*/  STL [R1+0x94], R0 ;  /* 0x0000940001007387 */ /* 0x0081e80000100800 */
[----:B0-----:R-:W3:Y:S01]  /*29600*/  LDL.LU R0, [R1+0x42e8] ;  /* 0x0042e80001007983 */ /* 0x001ee20000300800 */
[----:B------:R-:W4:Y:S02]  /*29610*/  LDL R6, [R1+0x1fec] ;  /* 0x001fec0001067983 */ /* 0x000f240000100800 */
[----:B------:R-:W4:Y:S01]  /*29620*/  LDL R7, [R1+0x206c] ;  /* 0x00206c0001077983 */ /* 0x000f220000100800 */
[----:B--2---:R-:W-:-:S02]  /*29630*/  PRMT R3, RZ, 0x7610, R3 ;  /* 0x00007610ff037816 */ /* 0x004fc40000000003 */
[----:B----4-:R-:W-:-:S04]  /*29640*/  @!P0 LOP3.LUT R7, R7, R6, RZ, 0x3c, !PT ;  /* 0x0000000607078212 */ /* 0x010fc800078e3cff */
[----:B------:R-:W-:-:S04]  /*29650*/  @!P0 LOP3.LUT R6, R7, R6, RZ, 0x3c, !PT ;  /* 0x0000000607068212 */ /* 0x000fc800078e3cff */
[----:B------:R-:W-:-:S05]  /*29660*/  @!P0 LOP3.LUT R7, R7, R6, RZ, 0x3c, !PT ;  /* 0x0000000607078212 */ /* 0x000fca00078e3cff */
[----:B------:R-:W2:Y:S04]  /*29670*/  @!P0 LDG.E.U16 R3, [R6.64] ;  /* 0x0000000606038981 */ /* 0x000ea8000c1e1500 */
        /* <DEDUP_REMOVED lines=76> */
[----:B------:R-:W-:-:S02]  /*29b40*/  PRMT R13, RZ, 0x7610, R13 ;  /* 0x00007610ff0d7816 */ /* 0x000fc4000000000d */
[----:B----4-:R-:W-:-:S04]  /*29b50*/  @!P0 LOP3.LUT R7, R7, R6, RZ, 0x3c, !PT ;  /* 0x0000000607078212 */ /* 0x010fc800078e3cff */
[----:B------:R-:W-:-:S04]  /*29b60*/  @!P0 LOP3.LUT R6, R7, R6, RZ, 0x3c, !PT ;  /* 0x0000000607068212 */ /* 0x000fc800078e3cff */
[----:B------:R-:W-:-:S05]  /*29b70*/  @!P0 LOP3.LUT R7, R7, R6, RZ, 0x3c, !PT ;  /* 0x0000000607078212 */ /* 0x000fca00078e3cff */
[----:B------:R0:W4:Y:S04]  /*29b80*/  @!P0 LDG.E.U16 R13, [R6.64] ;  /* 0x00000006060d8981 */ /* 0x000128000c1e1500 */
[----:B0-----:R-:W3:Y:S04]  /*29b90*/  LDL R6, [R1+0x20b8] ;  /* 0x0020b80001067983 */ /* 0x001ee80000100800 */
[----:B------:R-:W3:Y:S01]  /*29ba0*/  LDL R7, [R1+0x20f4] ;  /* 0x0020f40001077983 */ /* 0x000ee20000100800 */
[----:B--2---:R-:W-:Y:S02]  /*29bb0*/  PRMT R3, RZ, 0x7610, R3 ;  /* 0x00007610ff037816 */ /* 0x004fe40000000003 */
[----:B---3--:R-:W-:-:S04]  /*29bc0*/  @!P0 LOP3.LUT R7, R7, R6, RZ, 0x3c, !PT ;  /* 0x0000000607078212 */ /* 0x008fc800078e3cff */
[----:B------:R-:W-:-:S04]  /*29bd0*/  @!P0 LOP3.LUT R6, R7, R6, RZ, 0x3c, !PT ;  /* 0x0000000607068212 */ /* 0x000fc800078e3cff */
[----:B------:R-:W-:-:S05]  /*29be0*/  @!P0 LOP3.LUT R7, R7, R6, RZ, 0x3c, !PT ;  /* 0x0000000607078212 */ /* 0x000fca00078e3cff */
[----:B------:R-:W2:Y:S04]  /*29bf0*/  @!P0 LDG.E.U16 R3, [R6.64] ;  /* 0x0000000606038981 */ /* 0x000ea8000c1e1500 */
[----:B----4-:R-:W-:Y:S04]  /*29c00*/  STL [R1+0x4274], R13 ;  /* 0x0042740d01007387 */ /* 0x010fe80000100800 */
[----:B--2---:R0:W-:Y:S04]  /*29c10*/  STL [R1+0x68], R3 ;  /* 0x0000680301007387 */ /* 0x0041e80000100800 */
[----:B0-----:R-:W2:Y:S01]  /*29c20*/  LDL.LU R3, [R1+0x42c0] ;  /* 0x0042c00001037983 */ /* 0x001ea20000300800 */
[----:B------:R-:W3:Y:S02]  /*29c30*/  LDL R6, [R1+0x20f8] ;  /* 0x0020f80001067983 */ /* 0x000ee40000100800 */
[----:B------:R-:W3:Y:S01]  /*29c40*/  LDL R7, [R1+0x2134] ;  /* 0x0021340001077983 */ /* 0x000ee20000100800 */
[----:B------:R-:W-:-:S02]  /*29c50*/  PRMT R0, RZ, 0x7610, R0 ;  /* 0x00007610ff007816 */ /* 0x000fc40000000000 */
[----:B---3--:R-:W-:-:S04]  /*29c60*/  @!P0 LOP3.LUT R7, R7, R6, RZ, 0x3c, !PT ;  /* 0x0000000607078212 */ /* 0x008fc800078e3cff */
        /* <DEDUP_REMOVED lines=73> */
[----:B------:R0:W3:Y:S04]  /*2a100*/  @!P0 LDG.E.U16 R13, [R6.64] ;  /* 0x00000006060d8981 */ /* 0x0000e8000c1e1500 */
[----:B0-----:R-:W4:Y:S04]  /*2a110*/  LDL R6, [R1+0x2140] ;  /* 0x0021400001067983 */ /* 0x001f280000100800 */
[----:B------:R-:W4:Y:S01]  /*2a120*/  LDL R7, [R1+0x217c] ;  /* 0x00217c0001077983 */ /* 0x000f220000100800 */
[----:B------:R-:W-:Y:S02]  /*2a130*/  PRMT R27, RZ, 0x7610, R27 ;  /* 0x00007610ff1b7816 */ /* 0x000fe4000000001b */
[----:B----4-:R-:W-:-:S04]  /*2a140*/  @!P0 LOP3.LUT R7, R7, R6, RZ, 0x3c, !PT ;  /* 0x0000000607078212 */ /* 0x010fc800078e3cff */
[----:B------:R-:W-:-:S04]  /*2a150*/  @!P0 LOP3.LUT R6, R7, R6, RZ, 0x3c, !PT ;  /* 0x0000000607068212 */ /* 0x000fc800078e3cff */
[----:B------:R-:W-:Y:S01]  /*2a160*/  @!P0 LOP3.LUT R7, R7, R6, RZ, 0x3c, !PT ;  /* 0x0000000607078212 */ /* 0x000fe200078e3cff */
[----:B---3--:R0:W-:Y:S04]  /*2a170*/  STL [R1+0x34], R13 ;  /* 0x0000340d01007387 */ /* 0x0081e80000100800 */
[----:B------:R1:W3:Y:S01]  /*2a180*/  @!P0 LDG.E.U16 R27, [R6.64] ;  /* 0x00000006061b8981 */ /* 0x0002e2000c1e1500 */
[----:B------:R-:W-:-:S03]  /*2a190*/  PRMT R0, RZ, 0x7610, R0 ;  /* 0x00007610ff007816 */ /* 0x000fc60000000000 */
[----:B0-----:R-:W4:Y:S04]  /*2a1a0*/  LDL R13, [R1+0x21c8] ;  /* 0x0021c800010d7983 */ /* 0x001f280000100800 */
[----:B-1----:R-:W2:Y:S04]  /*2a1b0*/  LDL R6, [R1+0x1fd8] ;  /* 0x001fd80001067983 */ /* 0x002ea80000100800 */
[----:B------:R-:W2:Y:S02]  /*2a1c0*/  LDL R7, [R1+0x2034] ;  /* 0x0020340001077983 */ /* 0x000ea40000100800 */
[----:B--2---:R-:W-:-:S04]  /*2a1d0*/  @!P0 LOP3.LUT R7, R7, R6, RZ, 0x3c, !PT ;  /* 0x0000000607078212 */ /* 0x004fc800078e3cff */
[----:B------:R-:W-:-:S04]  /*2a1e0*/  @!P0 LOP3.LUT R6, R7, R6, RZ, 0x3c, !PT ;  /* 0x0000000607068212 */ /* 0x000fc800078e3cff */
[----:B------:R-:W-:-:S05]  /*2a1f0*/  @!P0 LOP3.LUT R7, R7, R6, RZ, 0x3c, !PT ;  /* 0x0000000607078212 */ /* 0x000fca00078e3cff */
[----:B------:R-:W2:Y:S04]  /*2a200*/  @!P0 LDG.E.U16 R0, [R6.64] ;  /* 0x0000000606008981 */ /* 0x000ea8000c1e1500 */
[----:B---3--:R-:W-:Y:S04]  /*2a210*/  STL [R1+0x4260], R27 ;  /* 0x0042601b01007387 */ /* 0x008fe80000100800 */
        /* <DEDUP_REMOVED lines=11> */
[----:B------:R-:W3:Y:S02]  /*2a2d0*/  LDL R6, [R1+0x2048] ;  /* 0x0020480001067983 */ /* 0x000ee40000100800 */
[----:B------:R-:W3:Y:S01]  /*2a2e0*/  LDL R7, [R1+0x2084] ;  /* 0x0020840001077983 */ /* 0x000ee20000100800 */
[----:B--2---:R-:W-:-:S02]  /*2a2f0*/  PRMT R0, RZ, 0x7610, R0 ;  /* 0x00007610ff007816 */ /* 0x004fc40000000000 */
[----:B---3--:R-:W-:-:S04]  /*2a300*/  @!P0 LOP3.LUT R7, R7, R6, RZ, 0x3c, !PT ;  /* 0x0000000607078212 */ /* 0x008fc800078e3cff */
[----:B------:R-:W-:-:S04]  /*2a310*/  @!P0 LOP3.LUT R6, R7, R6, RZ, 0x3c, !PT ;  /* 0x0000000607068212 */ /* 0x000fc800078e3cff */
[----:B------:R-:W-:-:S05]  /*2a320*/  @!P0 LOP3.LUT R7, R7, R6, RZ, 0x3c, !PT ;  /* 0x0000000607078212 */ /* 0x000fca00078e3cff */
[----:B------:R-:W2:Y:S04]  /*2a330*/  @!P0 LDG.E.U16 R0, [R6.64] ;  /* 0x0000000606008981 */ /* 0x000ea8000c1e1500 */
        /* <DEDUP_REMOVED lines=8> */
[----:B------:R-:W3:Y:S01]  /*2a3c0*/  @!P0 LDG.E.U16 R3, [R6.64] ;  /* 0x0000000606038981 */ /* 0x000ee2000c1e1500 */
[----:B------:R-:W-:-:S03]  /*2a3d0*/  PRMT R11, RZ, 0x7610, R11 ;  /* 0x00007610ff0b7816 */ /* 0x000fc6000000000b */
[----:B---3--:R0:W-:Y:S04]  /*2a3e0*/  STL [R1+0x58], R3 ;  /* 0x0000580301007387 */ /* 0x0081e80000100800 */
[----:B0-----:R-:W3:Y:S01]  /*2a3f0*/  LDL.LU R3, [R1+0x4294] ;  /* 0x0042940001037983 */ /* 0x001ee20000300800 */
[----:B------:R-:W3:Y:S02]  /*2a400*/  LDL R7, [R1+0x2180] ;  /* 0x0021800001077983 */ /* 0x000ee40000100800 */
[----:B----4-:R-:W-:Y:S01]  /*2a410*/  @!P0 IMAD.MOV.U32 R6, RZ, RZ, R13 ;  /* 0x000000ffff068224 */ /* 0x010fe200078e000d */
[----:B--2---:R-:W-:Y:S01]  /*2a420*/  PRMT R0, RZ, 0x7610, R0 ;  /* 0x00007610ff007816 */ /* 0x004fe20000000000 */
[----:B------:R-:W2:Y:S04]  /*2a430*/  LDL R13, [R1+0x204c] ;  /* 0x00204c00010d7983 */ /* 0x000ea80000100800 */
[----:B---3--:R0:W3:Y:S04]  /*2a440*/  @!P0 LDG.E.U16 R11, [R6.64] ;  /* 0x00000006060b8981 */ /* 0x0080e8000c1e1500 */
[----:B0-----:R-:W4:Y:S04]  /*2a450*/  LDL R6, [R1+0x20c8] ;  /* 0x0020c80001067983 */ /* 0x001f280000100800 */
[----:B------:R-:W4:Y:S02]  /*2a460*/  LDL R7, [R1+0x2104] ;  /* 0x0021040001077983 */ /* 0x000f240000100800 */
[----:B----4-:R-:W-:-:S04]  /*2a470*/  @!P0 LOP3.LUT R7, R7, R6, RZ, 0x3c, !PT ;  /* 0x0000000607078212 */ /* 0x010fc800078e3cff */
[----:B------:R-:W-:-:S04]  /*2a480*/  @!P0 LOP3.LUT R6, R7, R6, RZ, 0x3c, !PT ;  /* 0x0000000607068212 */ /* 0x000fc800078e3cff */
[----:B------:R-:W-:-:S05]  /*2a490*/  @!P0 LOP3.LUT R7, R7, R6, RZ, 0x3c, !PT ;  /* 0x0000000607078212 */ /* 0x000fca00078e3cff */
[----:B------:R-:W4:Y:S04]  /*2a4a0*/  @!P0 LDG.E.U16 R0, [R6.64] ;  /* 0x0000000606008981 */ /* 0x000f28000c1e1500 */
[----:B---3--:R-:W-:Y:S04]  /*2a4b0*/  STL [R1+0x4264], R11 ;  /* 0x0042640b01007387 */ /* 0x008fe80000100800 */
[----:B----4-:R0:W-:Y:S04]  /*2a4c0*/  STL [R1+0x50], R0 ;  /* 0x0000500001007387 */ /* 0x0101e80000100800 */
[----:B0-----:R-:W3:Y:S01]  /*2a4d0*/  LDL.LU R0, [R1+0x4290] ;  /* 0x0042900001007983 */ /* 0x001ee20000300800 */
[----:B------:R-:W4:Y:S02]  /*2a4e0*/  LDL R6, [R1+0x2108] ;  /* 0x0021080001067983 */ /* 0x000f240000100800 */
[----:B------:R-:W4:Y:S01]  /*2a4f0*/  LDL R7, [R1+0x2144] ;  /* 0x0021440001077983 */ /* 0x000f220000100800 */
[----:B------:R-:W-:-:S02]  /*2a500*/  PRMT R3, RZ, 0x7610, R3 ;  /* 0x00007610ff037816 */ /* 0x000fc40000000003 */
[----:B----4-:R-:W-:-:S04]  /*2a510*/  @!P0 LOP3.LUT R7, R7, R6, RZ, 0x3c, !PT ;  /* 0x0000000607078212 */ /* 0x010fc800078e3cff */
[----:B------:R-:W-:-:S04]  /*2a520*/  @!P0 LOP3.LUT R6, R7, R6, RZ, 0x3c, !PT ;  /* 0x0000000607068212 */ /* 0x000fc800078e3cff */
[----:B------:R-:W-:-:S05]  /*2a530*/  @!P0 LOP3.LUT R7, R7, R6, RZ, 0x3c, !PT ;  /* 0x0000000607078212 */ /* 0x000fca00078e3cff */
[----:B------:R-:W4:Y:S04]  /*2a540*/  @!P0 LDG.E.U16 R3, [R6.64] ;  /* 0x0000000606038981 */ /* 0x000f28000c1e1500 */
[----:B----4-:R0:W-:Y:S04]  /*2a550*/  STL [R1+0x2c], R3 ;  /* 0x00002c0301007387 */ /* 0x0101e80000100800 */
[----:B0-----:R-:W4:Y:S01]  /*2a560*/  LDL.LU R3, [R1+0x428c] ;  /* 0x00428c0001037983 */ /* 0x001f220000300800 */
[----:B------:R-:W2:Y:S02]  /*2a570*/  LDL R6, [R1+0x2148] ;  /* 0x0021480001067983 */ /* 0x000ea40000100800 */
[----:B------:R-:W2:Y:S01]  /*2a580*/  LDL R7, [R1+0x2184] ;  /* 0x0021840001077983 */ /* 0x000ea20000100800 */
[----:B------:R-:W-:-:S02]  /*2a590*/  PRMT R20, RZ, 0x7610, R20 ;  /* 0x00007610ff147816 */ /* 0x000fc40000000014 */
[----:B--2---:R-:W-:-:S04]  /*2a5a0*/  @!P0 LOP3.LUT R7, R7, R6, RZ, 0x3c, !PT ;  /* 0x0000000607078212 */ /* 0x004fc800078e3cff */
[----:B------:R-:W-:-:S04]  /*2a5b0*/  @!P0 LOP3.LUT R6, R7, R6, RZ, 0x3c, !PT ;  /* 0x0000000607068212 */ /* 0x000fc800078e3cff */
[----:B------:R-:W-:-:S05]  /*2a5c0*/  @!P0 LOP3.LUT R7, R7, R6, RZ, 0x3c, !PT ;  /* 0x0000000607078212 */ /* 0x000fca00078e3cff */
[----:B------:R0:W2:Y:S04]  /*2a5d0*/  @!P0 LDG.E.U16 R20, [R6.64] ;  /* 0x0000000606148981 */ /* 0x0000a8000c1e1500 */
[----:B0-----:R-:W2:Y:S04]  /*2a5e0*/  LDL R6, [R1+0x1fd4] ;  /* 0x001fd40001067983 */ /* 0x001ea80000100800 */
[----:B------:R-:W2:Y:S01]  /*2a5f0*/  LDL R7, [R1+0x2030] ;  /* 0x0020300001077983 */ /* 0x000ea20000100800 */
[----:B----4-:R-:W-:Y:S02]  /*2a600*/  PRMT R3, RZ, 0x7610, R3 ;  /* 0x00007610ff037816 */ /* 0x010fe40000000003 */
[----:B--2---:R-:W-:-:S04]  /*2a610*/  @!P0 LOP3.LUT R7, R7, R6, RZ, 0x3c, !PT ;  /* 0x0000000607078212 */ /* 0x004fc800078e3cff */
[----:B------:R-:W-:-:S04]  /*2a620*/  @!P0 LOP3.LUT R6, R7, R6, RZ, 0x3c, !PT ;  /* 0x0000000607068212 */ /* 0x000fc800078e3cff */
[----:B------:R-:W-:-:S05]  /*2a630*/  @!P0 LOP3.LUT R7, R7, R6, RZ, 0x3c, !PT ;  /* 0x0000000607078212 */ /* 0x000fca00078e3cff */
[----:B------:R-:W2:Y:S04]  /*2a640*/  @!P0 LDG.E.U16 R3, [R6.64] ;  /* 0x0000000606038981 */ /* 0x000ea8000c1e1500 */
[----:B------:R-:W-:Y:S01]  /*2a650*/  STL [R1+0x4248], R20 ;  /* 0x0042481401007387 */ /* 0x000fe20000100800 */
[----:B------:R-:W-:-:S03]  /*2a660*/  PRMT R12, RZ, 0x7610, R12 ;  /* 0x00007610ff0c7816 */ /* 0x000fc6000000000c */
[----:B--2---:R0:W-:Y:S04]  /*2a670*/  STL [R1+0x44], R3 ;  /* 0x0000440301007387 */ /* 0x0041e80000100800 */
[----:B0-----:R-:W2:Y:S01]  /*2a680*/  LDL.LU R3, [R1+0x4288] ;  /* 0x0042880001037983 */ /* 0x001ea20000300800 */
[----:B------:R-:W4:Y:S02]  /*2a690*/  LDL R7, [R1+0x1ffc] ;  /* 0x001ffc0001077983 */ /* 0x000f240000100800 */
[----:B------:R-:W-:Y:S01]  /*2a6a0*/  @!P0 IMAD.MOV.U32 R6, RZ, RZ, R13 ;  /* 0x000000ffff068224 */ /* 0x000fe200078e000d */
[----:B------:R-:W-:Y:S01]  /*2a6b0*/  PRMT R11, RZ, 0x7610, R11 ;  /* 0x00007610ff0b7816 */ /* 0x000fe2000000000b */
[----:B------:R-:W2:Y:S04]  /*2a6c0*/  LDL R20, [R1+0x210c] ;  /* 0x00210c0001147983 */ /* 0x000ea80000100800 */
[----:B------:R-:W2:Y:S04]  /*2a6d0*/  LDL R13, [R1+0x2110] ;  /* 0x00211000010d7983 */ /* 0x000ea80000100800 */
[----:B----4-:R0:W4:Y:S04]  /*2a6e0*/  @!P0 LDG.E.U16 R12, [R6.64] ;  /* 0x00000006060c8981 */ /* 0x010128000c1e1500 */
[----:B0-----:R-:W2:Y:S04]  /*2a6f0*/  LDL R6, [R1+0x2050] ;  /* 0x0020500001067983 */ /* 0x001ea80000100800 */
[----:B------:R-:W2:Y:S02]  /*2a700*/  LDL R7, [R1+0x208c] ;  /* 0x00208c0001077983 */ /* 0x000ea40000100800 */
[----:B--2---:R-:W-:-:S04]  /*2a710*/  @!P0 LOP3.LUT R7, R7, R6, RZ, 0x3c, !PT ;  /* 0x0000000607078212 */ /* 0x004fc800078e3cff */
[----:B------:R-:W-:-:S04]  /*2a720*/  @!P0 LOP3.LUT R6, R7, R6, RZ, 0x3c, !PT ;  /* 0x0000000607068212 */ /* 0x000fc800078e3cff */
[----:B------:R-:W-:Y:S01]  /*2a730*/  @!P0 LOP3.LUT R7, R7, R6, RZ, 0x3c, !PT ;  /* 0x0000000607078212 */ /* 0x000fe200078e3cff */
[----:B----4-:R0:W-:Y:S04]  /*2a740*/  STL [R1+0x40], R12 ;  /* 0x0000400c01007387 */ /* 0x0101e80000100800 */
[----:B------:R1:W2:Y:S01]  /*2a750*/  @!P0 LDG.E.U16 R11, [R6.64] ;  /* 0x00000006060b8981 */ /* 0x0002a2000c1e1500 */
        /* <DEDUP_REMOVED lines=8> */
[----:B------:R0:W-:Y:S04]  /*2a7e0*/  STL [R1+0x3c], R11 ;  /* 0x00003c0b01007387 */ /* 0x0001e80000100800 */
[----:B0-----:R-:W3:Y:S04]  /*2a7f0*/  LDL R11, [R1+0x218c] ;  /* 0x00218c00010b7983 */ /* 0x001ee80000100800 */
[----:B--2---:R0:W-:Y:S04]  /*2a800*/  STL [R1+0x38], R3 ;  /* 0x0000380301007387 */ /* 0x0041e80000100800 */
[----:B0-----:R-:W2:Y:S01]  /*2a810*/  LDL.LU R3, [R1+0x4284] ;  /* 0x0042840001037983 */ /* 0x001ea20000300800 */
[----:B------:R-:W2:Y:S02]  /*2a820*/  LDL R6, [R1+0x2188] ;  /* 0x0021880001067983 */ /* 0x000ea40000100800 */
[----:B------:R-:W2:Y:S01]  /*2a830*/  LDL R7, [R1+0x21c4] ;  /* 0x0021c40001077983 */ /* 0x000ea20000100800 */
[----:B------:R-:W-:-:S02]  /*2a840*/  PRMT R10, RZ, 0x7610, R10 ;  /* 0x00007610ff0a7816 */ /* 0x000fc4000000000a */
[----:B--2---:R-:W-:-:S04]  /*2a850*/  @!P0 LOP3.LUT R7, R7, R6, RZ, 0x3c, !PT ;  /* 0x0000000607078212 */ /* 0x004fc800078e3cff */
[----:B------:R-:W-:-:S04]  /*2a860*/  @!P0 LOP3.LUT R6, R7, R6, RZ, 0x3c, !PT ;  /* 0x0000000607068212 */ /* 0x000fc800078e3cff */
[----:B------:R-:W-:-:S05]  /*2a870*/  @!P0 LOP3.LUT R7, R7, R6, RZ, 0x3c, !PT ;  /* 0x0000000607078212 */ /* 0x000fca00078e3cff */
[----:B------:R0:W2:Y:S04]  /*2a880*/  @!P0 LDG.E.U16 R10, [R6.64] ;  /* 0x00000006060a8981 */ /* 0x0000a8000c1e1500 */
[----:B0-----:R-:W2:Y:S01]  /*2a890*/  LDL R7, [R1+0x20d0] ;  /* 0x0020d00001077983 */ /* 0x001ea20000100800 */
[----:B---3--:R-:W-:Y:S01]  /*2a8a0*/  PRMT R0, RZ, 0x7610, R0 ;  /* 0x00007610ff007816 */ /* 0x008fe20000000000 */
[----:B------:R-:W-:Y:S01]  /*2a8b0*/  @!P0 IMAD.MOV.U32 R6, RZ, RZ, R20 ;  /* 0x000000ffff068224 */ /* 0x000fe200078e0014 */
[----:B------:R-:W-:-:S04]  /*2a8c0*/  PRMT R3, RZ, 0x7610, R3 ;  /* 0x00007610ff037816 */ /* 0x000fc80000000003 */
[----:B--2---:R4:W2:Y:S02]  /*2a8d0*/  @!P0 LDG.E.U16 R0, [R6.64] ;  /* 0x0000000606008981 */ /* 0x0048a4000c1e1500 */
[----:B----4-:R-:W-:Y:S02]  /*2a8e0*/  @!P0 IMAD.MOV.U32 R6, RZ, RZ, R12 ;  /* 0x000000ffff068224 */ /* 0x010fe400078e000c */
[----:B------:R-:W-:-:S05]  /*2a8f0*/  @!P0 IMAD.MOV.U32 R7, RZ, RZ, R13 ;  /* 0x000000ffff078224 */ /* 0x000fca00078e000d */
[----:B------:R-:W3:Y:S04]  /*2a900*/  @!P0 LDG.E.U16 R3, [R6.64] ;  /* 0x0000000606038981 */ /* 0x000ee8000c1e1500 */
[----:B------:R-:W-:Y:S01]  /*2a910*/  STL [R1+0x424c], R10 ;  /* 0x00424c0a01007387 */ /* 0x000fe20000100800 */
[----:B------:R-:W4:Y:S03]  /*2a920*/  LDL R20, [R1+0x2054] ;  /* 0x0020540001147983 */ /* 0x000f260000100800 */
[----:B--2---:R0:W-:Y:S04]  /*2a930*/  STL [R1+0x30], R0 ;  /* 0x0000300001007387 */ /* 0x0041e80000100800 */
[----:B0-----:R-:W2:Y:S01]  /*2a940*/  LDL.LU R0, [R1+0x4280] ;  /* 0x0042800001007983 */ /* 0x001ea20000300800 */
[----:B------:R-:W2:Y:S02]  /*2a950*/  LDL R13, [R1+0x2058] ;  /* 0x00205800010d7983 */ /* 0x000ea40000100800 */
[----:B------:R-:W2:Y:S01]  /*2a960*/  LDL R12, [R1+0x2094] ;  /* 0x00209400010c7983 */ /* 0x000ea20000100800 */
[----:B---3--:R0:W-:Y:S04]  /*2a970*/  STL [R1+0x28], R3 ;  /* 0x0000280301007387 */ /* 0x0081e80000100800 */
[----:B0-----:R-:W3:Y:S01]  /*2a980*/  LDL.LU R3, [R1+0x427c] ;  /* 0x00427c0001037983 */ /* 0x001ee20000300800 */
[----:B------:R-:W2:Y:S01]  /*2a990*/  LDL R7, [R1+0x2150] ;  /* 0x0021500001077983 */ /* 0x000ea20000100800 */
[----:B------:R-:W-:Y:S01]  /*2a9a0*/  PRMT R9, RZ, 0x7610, R9 ;  /* 0x00007610ff097816 */ /* 0x000fe20000000009 */
[----:B------:R-:W-:Y:S01]  /*2a9b0*/  @!P0 IMAD.MOV.U32 R6, RZ, RZ, R11 ;  /* 0x000000ffff068224 */ /* 0x000fe200078e000b */
[----:B------:R-:W-:Y:S01]  /*2a9c0*/  PRMT R27, RZ, 0x7610, R27 ;  /* 0x00007610ff1b7816 */ /* 0x000fe2000000001b */
[----:B------:R-:W3:Y:S04]  /*2a9d0*/  LDL R11, [R1+0x20d4] ;  /* 0x0020d400010b7983 */ /* 0x000ee80000100800 */
[----:B--2---:R0:W2:Y:S04]  /*2a9e0*/  @!P0 LDG.E.U16 R9, [R6.64] ;  /* 0x0000000606098981 */ /* 0x0040a8000c1e1500 */
[----:B0-----:R-:W2:Y:S04]  /*2a9f0*/  LDL R6, [R1+0x1fd0] ;  /* 0x001fd00001067983 */ /* 0x001ea80000100800 */
[----:B------:R-:W2:Y:S02]  /*2aa00*/  LDL R7, [R1+0x202c] ;  /* 0x00202c0001077983 */ /* 0x000ea40000100800 */
[----:B--2---:R-:W-:-:S04]  /*2aa10*/  @!P0 LOP3.LUT R7, R7, R6, RZ, 0x3c, !PT ;  /* 0x0000000607078212 */ /* 0x004fc800078e3cff */
[----:B------:R-:W-:-:S04]  /*2aa20*/  @!P0 LOP3.LUT R6, R7, R6, RZ, 0x3c, !PT ;  /* 0x0000000607068212 */ /* 0x000fc800078e3cff */
[----:B------:R-:W-:Y:S01]  /*2aa30*/  @!P0 LOP3.LUT R7, R7, R6, RZ, 0x3c, !PT ;  /* 0x0000000607078212 */ /* 0x000fe200078e3cff */
[----:B------:R-:W-:Y:S04]  /*2aa40*/  STL [R1+0x422c], R9 ;  /* 0x00422c0901007387 */ /* 0x000fe80000100800 */
[----:B------:R0:W2:Y:S04]  /*2aa50*/  @!P0 LDG.E.U16 R27, [R6.64] ;  /* 0x00000006061b8981 */ /* 0x0000a8000c1e1500 */
[----:B0-----:R-:W2:Y:S01]  /*2aa60*/  LDL R7, [R1+0x1ff8] ;  /* 0x001ff80001077983 */ /* 0x001ea20000100800 */
[----:B------:R-:W-:Y:S01]  /*2aa70*/  PRMT R15, RZ, 0x7610, R15 ;  /* 0x00007610ff0f7816 */ /* 0x000fe2000000000f */
[----:B----4-:R-:W-:Y:S01]  /*2aa80*/  @!P0 IMAD.MOV.U32 R6, RZ, RZ, R20 ;  /* 0x000000ffff068224 */ /* 0x010fe200078e0014 */
[----:B------:R-:W-:-:S04]  /*2aa90*/  PRMT R2, RZ, 0x7610, R2 ;  /* 0x00007610ff027816 */ /* 0x000fc80000000002 */
[----:B--2---:R0:W2:Y:S02]  /*2aaa0*/  @!P0 LDG.E.U16 R15, [R6.64] ;  /* 0x00000006060f8981 */ /* 0x0040a4000c1e1500 */
[----:B0-----:R-:W-:Y:S02]  /*2aab0*/  @!P0 IMAD.MOV.U32 R6, RZ, RZ, R12 ;  /* 0x000000ffff068224 */ /* 0x001fe400078e000c */
[----:B------:R-:W-:-:S05]  /*2aac0*/  @!P0 IMAD.MOV.U32 R7, RZ, RZ, R13 ;  /* 0x000000ffff078224 */ /* 0x000fca00078e000d */
[----:B------:R-:W4:Y:S04]  /*2aad0*/  @!P0 LDG.E.U16 R2, [R6.64] ;  /* 0x0000000606028981 */ /* 0x000f28000c1e1500 */
[----:B------:R0:W-:Y:S01]  /*2aae0*/  STL [R1+0x24], R27 ;  /* 0x0000241b01007387 */ /* 0x0001e20000100800 */
[----:B------:R-:W3:Y:S03]  /*2aaf0*/  LDL R20, [R1+0x20d8] ;  /* 0x0020d80001147983 */ /* 0x000ee60000100800 */
[----:B0-----:R-:W3:Y:S04]  /*2ab00*/  LDL R27, [R1+0x21c0] ;  /* 0x0021c000011b7983 */ /* 0x001ee80000100800 */
[----:B--2---:R0:W-:Y:S01]  /*2ab10*/  STL [R1+0x20], R15 ;  /* 0x0000200f01007387 */ /* 0x0041e20000100800 */
[----:B------:R-:W2:Y:S02]  /*2ab20*/  LDL R13, [R1+0x2118] ;  /* 0x00211800010d7983 */ /* 0x000ea40000100800 */
[----:B------:R-:W2:Y:S01]  /*2ab30*/  LDL R12, [R1+0x2154] ;  /* 0x00215400010c7983 */ /* 0x000ea20000100800 */
[----:B0-----:R-:W2:Y:S04]  /*2ab40*/  LDL R15, [R1+0x2114] ;  /* 0x00211400010f7983 */ /* 0x001ea80000100800 */
[----:B----4-:R-:W-:Y:S01]  /*2ab50*/  STL [R1+0x1c], R2 ;  /* 0x00001c0201007387 */ /* 0x010fe20000100800 */
[----:B------:R-:W4:Y:S01]  /*2ab60*/  LDL R7, [R1+0x2098] ;  /* 0x0020980001077983 */ /* 0x000f220000100800 */
[----:B------:R-:W-:Y:S01]  /*2ab70*/  PRMT R10, RZ, 0x7610, R10 ;  /* 0x00007610ff0a7816 */ /* 0x000fe2000000000a */
[----:B---3--:R-:W-:Y:S01]  /*2ab80*/  @!P0 IMAD.MOV.U32 R6, RZ, RZ, R11 ;  /* 0x000000ffff068224 */ /* 0x008fe200078e000b */
[----:B------:R-:W-:-:S02]  /*2ab90*/  PRMT R8, RZ, 0x7610, R8 ;  /* 0x00007610ff087816 */ /* 0x000fc40000000008 */
[----:B------:R-:W-:Y:S01]  /*2aba0*/  PRMT R14, RZ, 0x7610, R14 ;  /* 0x00007610ff0e7816 */ /* 0x000fe2000000000e */
[----:B------:R-:W3:Y:S04]  /*2abb0*/  LDL R11, [R1+0x2158] ;  /* 0x00215800010b7983 */ /* 0x000ee80000100800 */
[----:B----4-:R0:W4:Y:S04]  /*2abc0*/  @!P0 LDG.E.U16 R10, [R6.64] ;  /* 0x00000006060a8981 */ /* 0x010128000c1e1500 */
[----:B0-----:R-:W2:Y:S01]  /*2abd0*/  LDL R7, [R1+0x2190] ;  /* 0x0021900001077983 */ /* 0x001ea20000100800 */
[----:B------:R-:W-:-:S05]  /*2abe0*/  @!P0 IMAD.MOV.U32 R6, RZ, RZ, R27 ;  /* 0x000000ffff068224 */ /* 0x000fca00078e001b */
[----:B--2---:R0:W2:Y:S02]  /*2abf0*/  @!P0 LDG.E.U16 R8, [R6.64] ;  /* 0x0000000606088981 */ /* 0x0040a4000c1e1500 */
[----:B0-----:R-:W-:Y:S02]  /*2ac00*/  @!P0 IMAD.MOV.U32 R6, RZ, RZ, R15 ;  /* 0x000000ffff068224 */ /* 0x001fe400078e000f */
[----:B------:R-:W-:-:S05]  /*2ac10*/  @!P0 IMAD.MOV.U32 R7, RZ, RZ, R20 ;  /* 0x000000ffff078224 */ /* 0x000fca00078e0014 */
[----:B------:R-:W3:Y:S04]  /*2ac20*/  @!P0 LDG.E.U16 R14, [R6.64] ;  /* 0x00000006060e8981 */ /* 0x000ee8000c1e1500 */
[----:B----4-:R0:W-:Y:S01]  /*2ac30*/  STL [R1+0x18], R10 ;  /* 0x0000180a01007387 */ /* 0x0101e20000100800 */
[----:B------:R-:W4:Y:S01]  /*2ac40*/  LDL R27, [R1+0x2028] ;  /* 0x00202800011b7983 */ /* 0x000f220000100800 */
[----:B------:R-:W-:Y:S01]  /*2ac50*/  PRMT R9, RZ, 0x7610, R9 ;  /* 0x00007610ff097816 */ /* 0x000fe20000000009 */
[----:B------:R-:W-:Y:S01]  /*2ac60*/  @!P0 IMAD.MOV.U32 R15, RZ, RZ, R13 ;  /* 0x000000ffff0f8224 */ /* 0x000fe200078e000d */
[----:B0-----:R-:W4:Y:S04]  /*2ac70*/  LDL R10, [R1+0x2194] ;  /* 0x00219400010a7983 */ /* 0x001f280000100800 */
[----:B--2---:R0:W-:Y:S04]  /*2ac80*/  STL [R1+0x4230], R8 ;  /* 0x0042300801007387 */ /* 0x0041e80000100800 */
[----:B0-----:R-:W2:Y:S04]  /*2ac90*/  LDL R8, [R1+0x2024] ;  /* 0x0020240001087983 */ /* 0x001ea80000100800 */
[----:B---3--:R0:W-:Y:S01]  /*2aca0*/  STL [R1+0x10], R14 ;  /* 0x0000100e01007387 */ /* 0x0081e20000100800 */
[----:B------:R-:W3:Y:S02]  /*2acb0*/  LDL R20, [R1+0x1ff4] ;  /* 0x001ff40001147983 */ /* 0x000ee40000100800 */
[----:B------:R-:W3:Y:S02]  /*2acc0*/  LDL R13, [R1+0x205c] ;  /* 0x00205c00010d7983 */ /* 0x000ee40000100800 */
[----:B0-----:R-:W-:Y:S01]  /*2acd0*/  @!P0 IMAD.MOV.U32 R14, RZ, RZ, R12 ;  /* 0x000000ffff0e8224 */ /* 0x001fe200078e000c */
[----:B------:R-:W-:-:S02]  /*2ace0*/  PRMT R7, RZ, 0x7610, R7 ;  /* 0x00007610ff077816 */ /* 0x000fc40000000007 */
[----:B------:R-:W-:Y:S01]  /*2acf0*/  PRMT R4, RZ, 0x7610, R4 ;  /* 0x00007610ff047816 */ /* 0x000fe20000000004 */
[----:B------:R-:W3:Y:S04]  /*2ad00*/  LDL R12, [R1+0x2060] ;  /* 0x00206000010c7983 */ /* 0x000ee80000100800 */
[----:B------:R4:W3:Y:S02]  /*2ad10*/  @!P0 LDG.E.U16 R9, [R14.64] ;  /* 0x000000060e098981 */ /* 0x0008e4000c1e1500 */
[----:B----4-:R-:W-:Y:S02]  /*2ad20*/  @!P0 IMAD.MOV.U32 R14, RZ, RZ, R10 ;  /* 0x000000ffff0e8224 */ /* 0x010fe400078e000a */
[----:B------:R-:W-:-:S05]  /*2ad30*/  @!P0 IMAD.MOV.U32 R15, RZ, RZ, R11 ;  /* 0x000000ffff0f8224 */ /* 0x000fca00078e000b */
[----:B------:R0:W4:Y:S01]  /*2ad40*/  @!P0 LDG.E.U16 R7, [R14.64] ;  /* 0x000000060e078981 */ /* 0x000122000c1e1500 */
[----:B------:R-:W-:Y:S01]  /*2ad50*/  PRMT R3, RZ, 0x7610, R3 ;  /* 0x00007610ff037816 */ /* 0x000fe20000000003 */
[----:B0-----:R-:W-:Y:S02]  /*2ad60*/  @!P0 IMAD.MOV.U32 R14, RZ, RZ, R27 ;  /* 0x000000ffff0e8224 */ /* 0x001fe400078e001b */
[----:B--2---:R-:W-:-:S05]  /*2ad70*/  @!P0 IMAD.MOV.U32 R15, RZ, RZ, R8 ;  /* 0x000000ffff0f8224 */ /* 0x004fca00078e0008 */
[----:B------:R3:W2:Y:S02]  /*2ad80*/  @!P0 LDG.E.U16 R4, [R14.64] ;  /* 0x000000060e048981 */ /* 0x0006a4000c1e1500 */
[----:B---3--:R-:W-:Y:S02]  /*2ad90*/  @!P0 IMAD.MOV.U32 R14, RZ, RZ, R13 ;  /* 0x000000ffff0e8224 */ /* 0x008fe400078e000d */
[----:B------:R-:W-:Y:S01]  /*2ada0*/  @!P0 IMAD.MOV.U32 R15, RZ, RZ, R20 ;  /* 0x000000ffff0f8224 */ /* 0x000fe200078e0014 */
[----:B------:R0:W-:Y:S01]  /*2adb0*/  STL [R1+0xc], R9 ;  /* 0x00000c0901007387 */ /* 0x0001e20000100800 */
[----:B------:R-:W3:Y:S02]  /*2adc0*/  LDL R11, [R1+0x20a0] ;  /* 0x0020a000010b7983 */ /* 0x000ee40000100800 */
[----:B------:R-:W3:Y:S01]  /*2add0*/  LDL R10, [R1+0x20dc] ;  /* 0x0020dc00010a7983 */ /* 0x000ee20000100800 */
[----:B------:R1:W3:Y:S04]  /*2ade0*/  @!P0 LDG.E.U16 R3, [R14.64] ;  /* 0x000000060e038981 */ /* 0x0002e8000c1e1500 */
[----:B0-----:R-:W3:Y:S01]  /*2adf0*/  LDL R9, [R1+0x209c] ;  /* 0x00209c0001097983 */ /* 0x001ee20000100800 */
[----:B------:R-:W-:Y:S01]  /*2ae00*/  PRMT R29, RZ, 0x7610, R29 ;  /* 0x00007610ff1d7816 */ /* 0x000fe2000000001d */
[----:B-1----:R-:W-:-:S02]  /*2ae10*/  @!P0 IMAD.MOV.U32 R15, RZ, RZ, R12 ;  /* 0x000000ffff0f8224 */ /* 0x002fc400078e000c */
[----:B----4-:R0:W-:Y:S01]  /*2ae20*/  STL [R1+0x4234], R7 ;  /* 0x0042340701007387 */ /* 0x0101e20000100800 */
[----:B------:R-:W4:Y:S01]  /*2ae30*/  LDL R8, [R1+0x219c] ;  /* 0x00219c0001087983 */ /* 0x000f220000100800 */
[----:B------:R-:W-:Y:S02]  /*2ae40*/  PRMT R28, RZ, 0x7610, R28 ;  /* 0x00007610ff1c7816 */ /* 0x000fe4000000001c */
[----:B0-----:R-:W4:Y:S04]  /*2ae50*/  LDL R7, [R1+0x21bc] ;  /* 0x0021bc0001077983 */ /* 0x001f280000100800 */
[----:B--2---:R-:W-:Y:S04]  /*2ae60*/  STL [R1+0x4238], R4 ;  /* 0x0042380401007387 */ /* 0x004fe80000100800 */
[----:B---3--:R0:W-:Y:S01]  /*2ae70*/  STL [R1+0x423c], R3 ;  /* 0x00423c0301007387 */ /* 0x0081e20000100800 */
[----:B------:R-:W-:-:S03]  /*2ae80*/  @!P0 IMAD.MOV.U32 R14, RZ, RZ, R9 ;  /* 0x000000ffff0e8224 */ /* 0x000fc600078e0009 */
[----:B------:R-:W2:Y:S04]  /*2ae90*/  LDL R9, [R1+0x20e0] ;  /* 0x0020e00001097983 */ /* 0x000ea80000100800 */
[----:B------:R1:W3:Y:S04]  /*2aea0*/  @!P0 LDG.E.U16 R29, [R14.64] ;  /* 0x000000060e1d8981 */ /* 0x0002e8000c1e1500 */
[----:B0-----:R-:W2:Y:S01]  /*2aeb0*/  LDL R3, [R1+0x211c] ;  /* 0x00211c0001037983 */ /* 0x001ea20000100800 */
[----:B-1----:R-:W-:Y:S02]  /*2aec0*/  @!P0 IMAD.MOV.U32 R14, RZ, RZ, R10 ;  /* 0x000000ffff0e8224 */ /* 0x002fe400078e000a */
[----:B------:R-:W-:-:S05]  /*2aed0*/  @!P0 IMAD.MOV.U32 R15, RZ, RZ, R11 ;  /* 0x000000ffff0f8224 */ /* 0x000fca00078e000b */
[----:B------:R4:W2:Y:S01]  /*2aee0*/  @!P0 LDG.E.U16 R28, [R14.64] ;  /* 0x000000060e1c8981 */ /* 0x0008a2000c1e1500 */
[----:B------:R-:W-:Y:S02]  /*2aef0*/  PRMT R6, RZ, 0x7610, R6 ;  /* 0x00007610ff067816 */ /* 0x000fe40000000006 */
[----:B------:R-:W-:Y:S01]  /*2af00*/  PRMT R26, RZ, 0x7610, R26 ;  /* 0x00007610ff1a7816 */ /* 0x000fe2000000001a */
[----:B----4-:R-:W-:Y:S02]  /*2af10*/  @!P0 IMAD.MOV.U32 R14, RZ, RZ, R7 ;  /* 0x000000ffff0e8224 */ /* 0x010fe400078e0007 */
[----:B------:R-:W-:-:S05]  /*2af20*/  @!P0 IMAD.MOV.U32 R15, RZ, RZ, R8 ;  /* 0x000000ffff0f8224 */ /* 0x000fca00078e0008 */
[----:B------:R2:W4:Y:S04]  /*2af30*/  @!P0 LDG.E.U16 R6, [R14.64] ;  /* 0x000000060e068981 */ /* 0x000528000c1e1500 */
[----:B---3--:R-:W-:Y:S01]  /*2af40*/  STL [R1+0x4240], R29 ;  /* 0x0042401d01007387 */ /* 0x008fe20000100800 */
[----:B------:R-:W3:Y:S02]  /*2af50*/  LDL R12, [R1+0x2120] ;  /* 0x00212000010c7983 */ /* 0x000ee40000100800 */
[----:B------:R-:W3:Y:S02]  /*2af60*/  LDL R4, [R1+0x215c] ;  /* 0x00215c0001047983 */ /* 0x000ee40000100800 */
[----:B--2---:R-:W-:Y:S02]  /*2af70*/  @!P0 IMAD.MOV.U32 R14, RZ, RZ, R3 ;  /* 0x000000ffff0e8224 */ /* 0x004fe400078e0003 */
[----:B------:R-:W-:-:S05]  /*2af80*/  @!P0 IMAD.MOV.U32 R15, RZ, RZ, R9 ;  /* 0x000000ffff0f8224 */ /* 0x000fca00078e0009 */
[----:B------:R3:W2:Y:S04]  /*2af90*/  @!P0 LDG.E.U16 R26, [R14.64] ;  /* 0x000000060e1a8981 */ /* 0x0006a8000c1e1500 */
[----:B------:R-:W-:Y:S01]  /*2afa0*/  STL [R1+0x4244], R28 ;  /* 0x0042441c01007387 */ /* 0x000fe20000100800 */
[----:B------:R-:W2:Y:S02]  /*2afb0*/  LDL R11, [R1+0x2160] ;  /* 0x00216000010b7983 */ /* 0x000ea40000100800 */
[----:B------:R-:W2:Y:S02]  /*2afc0*/  LDL R10, [R1+0x21a0] ;  /* 0x0021a000010a7983 */ /* 0x000ea40000100800 */
[----:B------:R-:W2:Y:S01]  /*2afd0*/  LDL R8, [R1+0x201c] ;  /* 0x00201c0001087983 */ /* 0x000ea20000100800 */
[----:B------:R-:W2:Y:S01]  /*2afe0*/  LDL R7, [R1+0x2020] ;  /* 0x0020200001077983 */ /* 0x000ea20000100800 */
[----:B------:R-:W-:-:S02]  /*2aff0*/  PRMT R22, RZ, 0x7610, R22 ;  /* 0x00007610ff167816 */ /* 0x000fc40000000016 */
[----:B------:R-:W-:Y:S01]  /*2b000*/  PRMT R5, RZ, 0x7610, R5 ;  /* 0x00007610ff057816 */ /* 0x000fe20000000005 */
[----:B----4-:R0:W-:Y:S01]  /*2b010*/  STL [R1+0x4250], R6 ;  /* 0x0042500601007387 */ /* 0x0101e20000100800 */
[----:B------:R-:W4:Y:S02]  /*2b020*/  LDL R9, [R1+0x1ff0] ;  /* 0x001ff00001097983 */ /* 0x000f240000100800 */
[----:B------:R-:W4:Y:S01]  /*2b030*/  LDL R3, [R1+0x2064] ;  /* 0x0020640001037983 */ /* 0x000f220000100800 */
[----:B------:R-:W-:Y:S01]  /*2b040*/  PRMT R18, RZ, 0x7610, R18 ;  /* 0x00007610ff127816 */ /* 0x000fe20000000012 */
[----:B---3--:R-:W-:Y:S02]  /*2b050*/  @!P0 IMAD.MOV.U32 R15, RZ, RZ, R12 ;  /* 0x000000ffff0f8224 */ /* 0x008fe400078e000c */
[----:B------:R-:W-:-:S05]  /*2b060*/  @!P0 IMAD.MOV.U32 R14, RZ, RZ, R4 ;  /* 0x000000ffff0e8224 */ /* 0x000fca00078e0004 */
[----:B------:R1:W3:Y:S04]  /*2b070*/  @!P0 LDG.E.U16 R22, [R14.64] ;  /* 0x000000060e168981 */ /* 0x0002e8000c1e1500 */
[----:B--2---:R-:W-:Y:S01]  /*2b080*/  STL [R1+0x4254], R26 ;  /* 0x0042541a01007387 */ /* 0x004fe20000100800 */
[----:B0-----:R-:W2:Y:S02]  /*2b090*/  LDL R6, [R1+0x2068] ;  /* 0x0020680001067983 */ /* 0x001ea40000100800 */
[----:B------:R-:W3:Y:S02]  /*2b0a0*/  LDL R4, [R1+0x20a4] ;  /* 0x0020a40001047983 */ /* 0x000ee40000100800 */
[----:B-1----:R-:W-:Y:S02]  /*2b0b0*/  @!P0 IMAD.MOV.U32 R15, RZ, RZ, R11 ;  /* 0x000000ffff0f8224 */ /* 0x002fe400078e000b */
[----:B------:R-:W-:-:S05]  /*2b0c0*/  @!P0 IMAD.MOV.U32 R14, RZ, RZ, R10 ;  /* 0x000000ffff0e8224 */ /* 0x000fca00078e000a */
[----:B------:R0:W3:Y:S02]  /*2b0d0*/  @!P0 LDG.E.U16 R5, [R14.64] ;  /* 0x000000060e058981 */ /* 0x0000e4000c1e1500 */
[----:B0-----:R-:W-:Y:S02]  /*2b0e0*/  @!P0 IMAD.MOV.U32 R14, RZ, RZ, R7 ;  /* 0x000000ffff0e8224 */ /* 0x001fe400078e0007 */
[----:B------:R-:W-:-:S05]  /*2b0f0*/  @!P0 IMAD.MOV.U32 R15, RZ, RZ, R8 ;  /* 0x000000ffff0f8224 */ /* 0x000fca00078e0008 */
[----:B------:R4:W3:Y:S01]  /*2b100*/  @!P0 LDG.E.U16 R18, [R14.64] ;  /* 0x000000060e128981 */ /* 0x0008e2000c1e1500 */
[----:B------:R-:W-:Y:S02]  /*2b110*/  PRMT R16, RZ, 0x7610, R16 ;  /* 0x00007610ff107816 */ /* 0x000fe40000000010 */
[----:B------:R-:W-:Y:S01]  /*2b120*/  PRMT R17, RZ, 0x7610, R17 ;  /* 0x00007610ff117816 */ /* 0x000fe20000000011 */
[----:B----4-:R-:W-:Y:S02]  /*2b130*/  @!P0 IMAD.MOV.U32 R14, RZ, RZ, R3 ;  /* 0x000000ffff0e8224 */ /* 0x010fe400078e0003 */
[----:B------:R-:W-:-:S05]  /*2b140*/  @!P0 IMAD.MOV.U32 R15, RZ, RZ, R9 ;  /* 0x000000ffff0f8224 */ /* 0x000fca00078e0009 */
[----:B------:R2:W4:Y:S02]  /*2b150*/  @!P0 LDG.E.U16 R16, [R14.64] ;  /* 0x000000060e108981 */ /* 0x000524000c1e1500 */
[----:B--2---:R-:W-:Y:S02]  /*2b160*/  @!P0 IMAD.MOV.U32 R15, RZ, RZ, R6 ;  /* 0x000000ffff0f8224 */ /* 0x004fe400078e0006 */
[----:B---3--:R-:W-:Y:S01]  /*2b170*/  @!P0 IMAD.MOV.U32 R14, RZ, RZ, R4 ;  /* 0x000000ffff0e8224 */ /* 0x008fe200078e0004 */
[----:B------:R-:W-:Y:S04]  /*2b180*/  STL [R1+0x4258], R22 ;  /* 0x0042581601007387 */ /* 0x000fe80000100800 */
[----:B------:R-:W2:Y:S04]  /*2b190*/  @!P0 LDG.E.U16 R17, [R14.64] ;  /* 0x000000060e118981 */ /* 0x000ea8000c1e1500 */
[----:B------:R0:W-:Y:S01]  /*2b1a0*/  STL [R1+0x425c], R5 ;  /* 0x00425c0501007387 */ /* 0x0001e20000100800 */
[----:B------:R-:W3:Y:S02]  /*2b1b0*/  LDL R8, [R1+0x20a8] ;  /* 0x0020a80001087983 */ /* 0x000ee40000100800 */
[----:B------:R-:W3:Y:S01]  /*2b1c0*/  LDL R7, [R1+0x20e4] ;  /* 0x0020e40001077983 */ /* 0x000ee20000100800 */
[----:B------:R-:W-:Y:S04]  /*2b1d0*/  STL [R1+0x4268], R18 ;  /* 0x0042681201007387 */ /* 0x000fe80000100800 */
[----:B0-----:R-:W3:Y:S01]  /*2b1e0*/  LDL R5, [R1+0x21a4] ;  /* 0x0021a40001057983 */ /* 0x001ee20000100800 */
[----:B------:R-:W3:Y:S01]  /*2b1f0*/  LDL R3, [R1+0x21b8] ;  /* 0x0021b80001037983 */ /* 0x000ee20000100800 */
[----:B------:R-:W-:-:S02]  /*2b200*/  PRMT R19, RZ, 0x7610, R19 ;  /* 0x00007610ff137816 */ /* 0x000fc40000000013 */
[----:B----4-:R-:W-:Y:S01]  /*2b210*/  STL [R1+0x426c], R16 ;  /* 0x00426c1001007387 */ /* 0x010fe20000100800 */
[----:B------:R-:W4:Y:S02]  /*2b220*/  LDL R9, [R1+0x20e8] ;  /* 0x0020e80001097983 */ /* 0x000f240000100800 */
[----:B------:R-:W4:Y:S02]  /*2b230*/  LDL R6, [R1+0x2124] ;  /* 0x0021240001067983 */ /* 0x000f240000100800 */
[----:B------:R-:W4:Y:S01]  /*2b240*/  LDL.LU R4, [R1+0xe84] ;  /* 0x000e840001047983 */ /* 0x000f220000300800 */
[----:B------:R-:W4:Y:S04]  /*2b250*/  LDL.LU R13, [R1+0xe7c] ;  /* 0x000e7c00010d7983 */ /* 0x000f280000300800 */
[----:B--2---:R0:W-:Y:S01]  /*2b260*/  STL [R1+0x4270], R17 ;  /* 0x0042701101007387 */ /* 0x0041e20000100800 */
[----:B------:R-:W2:Y:S02]  /*2b270*/  LDL R11, [R1+0x2128] ;  /* 0x00212800010b7983 */ /* 0x000ea40000100800 */
[----:B------:R-:W2:Y:S02]  /*2b280*/  LDL R10, [R1+0x2164] ;  /* 0x00216400010a7983 */ /* 0x000ea40000100800 */
[----:B---3--:R-:W-:-:S02]  /*2b290*/  @!P0 IMAD.MOV.U32 R15, RZ, RZ, R8 ;  /* 0x000000ffff0f8224 */ /* 0x008fc400078e0008 */
[----:B------:R-:W-:-:S05]  /*2b2a0*/  @!P0 IMAD.MOV.U32 R14, RZ, RZ, R7 ;  /* 0x000000ffff0e8224 */ /* 0x000fca00078e0007 */
[----:B------:R1:W3:Y:S02]  /*2b2b0*/  @!P0 LDG.E.U16 R19, [R14.64] ;  /* 0x000000060e138981 */ /* 0x0002e4000c1e1500 */
[----:B-1----:R-:W-:Y:S02]  /*2b2c0*/  @!P0 IMAD.MOV.U32 R15, RZ, RZ, R5 ;  /* 0x000000ffff0f8224 */ /* 0x002fe400078e0005 */
[----:B------:R-:W-:Y:S01]  /*2b2d0*/  @!P0 IMAD.MOV.U32 R14, RZ, RZ, R3 ;  /* 0x000000ffff0e8224 */ /* 0x000fe200078e0003 */
[----:B------:R-:W3:Y:S04]  /*2b2e0*/  LDL R5, [R1+0x2168] ;  /* 0x0021680001057983 */ /* 0x000ee80000100800 */
[----:B------:R-:W3:Y:S04]  /*2b2f0*/  LDL R3, [R1+0x21a8] ;  /* 0x0021a80001037983 */ /* 0x000ee80000100800 */
[----:B------:R-:W1:Y:S01]  /*2b300*/  S2R R2, SR_TID.X ;  /* 0x0000000000027919 */ /* 0x000e620000002100 */
[----:B------:R-:W-:-:S02]  /*2b310*/  PRMT R21, RZ, 0x7610, R21 ;  /* 0x00007610ff157816 */ /* 0x000fc40000000015 */
[----:B------:R-:W-:Y:S01]  /*2b320*/  PRMT R23, RZ, 0x7610, R23 ;  /* 0x00007610ff177816 */ /* 0x000fe20000000017 */
[----:B------:R-:W3:Y:S01]  /*2b330*/  LDL.LU R7, [R1+0xe74] ;  /* 0x000e740001077983 */ /* 0x000ee20000300800 */
[----:B------:R-:W3:Y:S04]  /*2b340*/  LDL.LU R20, [R1+0xe6c] ;  /* 0x000e6c0001147983 */ /* 0x000ee80000300800 */
[----:B------:R4:W3:Y:S01]  /*2b350*/  @!P0 LDG.E.U16 R21, [R14.64] ;  /* 0x000000060e158981 */ /* 0x0008e2000c1e1500 */
[----:B------:R-:W3:Y:S01]  /*2b360*/  LDL.LU R8, [R1+0xe64] ;  /* 0x000e640001087983 */ /* 0x000ee20000300800 */
[----:B------:R-:W-:Y:S01]  /*2b370*/  PRMT R24, RZ, 0x7610, R24 ;  /* 0x00007610ff187816 */ /* 0x000fe20000000018 */
[----:B0-----:R-:W3:Y:S02]  /*2b380*/  LDL.LU R17, [R1+0xe5c] ;  /* 0x000e5c0001117983 */ /* 0x001ee40000300800 */
[----:B----4-:R-:W-:-:S02]  /*2b390*/  @!P0 IMAD.MOV.U32 R14, RZ, RZ, R6 ;  /* 0x000000ffff0e8224 */ /* 0x010fc400078e0006 */
[----:B------:R-:W-:Y:S01]  /*2b3a0*/  @!P0 IMAD.MOV.U32 R15, RZ, RZ, R9 ;  /* 0x000000ffff0f8224 */ /* 0x000fe200078e0009 */
[----:B------:R-:W4:Y:S01]  /*2b3b0*/  LDL.LU R6, [R1+0xe54] ;  /* 0x000e540001067983 */ /* 0x000f220000300800 */
[----:B------:R-:W4:Y:S02]  /*2b3c0*/  LDL.LU R28, [R1+0x650] ;  /* 0x00065000011c7983 */ /* 0x000f240000300800 */
[----:B------:R-:W4:Y:S02]  /*2b3d0*/  LDL.LU R29, [R1+0x648] ;  /* 0x00064800011d7983 */ /* 0x000f240000300800 */
[----:B------:R-:W4:Y:S01]  /*2b3e0*/  LDL.LU R9, [R1+0x640] ;  /* 0x0006400001097983 */ /* 0x000f220000300800 */
[----:B------:R2:W4:Y:S01]  /*2b3f0*/  @!P0 LDG.E.U16 R23, [R14.64] ;  /* 0x000000060e178981 */ /* 0x000522000c1e1500 */
[----:B-1----:R-:W-:Y:S02]  /*2b400*/  LOP3.LUT R2, R2, 0x3f, RZ, 0xc0, !PT ;  /* 0x0000003f02027812 */ /* 0x002fe400078ec0ff */
[----:B------:R-:W-:-:S03]  /*2b410*/  PRMT R25, RZ, 0x7610, R25 ;  /* 0x00007610ff197816 */ /* 0x000fc60000000019 */
[----:B------:R-:W-:Y:S02]  /*2b420*/  IMAD.SHL.U32 R2, R2, 0x2, RZ ;  /* 0x0000000202027824 */ /* 0x000fe400078e00ff */
[----:B--2---:R-:W-:Y:S02]  /*2b430*/  @!P0 IMAD.MOV.U32 R15, RZ, RZ, R11 ;  /* 0x000000ffff0f8224 */ /* 0x004fe400078e000b */
[----:B------:R-:W-:Y:S02]  /*2b440*/  @!P0 IMAD.MOV.U32 R14, RZ, RZ, R10 ;  /* 0x000000ffff0e8224 */ /* 0x000fe400078e000a */
[----:B------:R-:W2:Y:S04]  /*2b450*/  LDL.LU R10, [R1+0x638] ;  /* 0x00063800010a7983 */ /* 0x000ea80000300800 */
[----:B------:R3:W2:Y:S01]  /*2b460*/  @!P0 LDG.E.U16 R24, [R14.64] ;  /* 0x000000060e188981 */ /* 0x0006a2000c1e1500 */
[----:B------:R-:W2:Y:S02]  /*2b470*/  LDL.LU R11, [R1+0x630] ;  /* 0x00063000010b7983 */ /* 0x000ea40000300800 */
[----:B------:R-:W2:Y:S02]  /*2b480*/  LDL.LU R16, [R1+0x628] ;  /* 0x0006280001107983 */ /* 0x000ea40000300800 */
[----:B------:R-:W2:Y:S01]  /*2b490*/  LDL.LU R27, [R1+0x620] ;  /* 0x00062000011b7983 */ /* 0x000ea20000300800 */
[----:B------:R-:W2:Y:S01]  /*2b4a0*/  LDL.LU R12, [R1+0x618] ;  /* 0x00061800010c7983 */ /* 0x000ea20000300800 */
[----:B------:R-:W2:Y:S02]  /*2b4b0*/  LDL.LU R18, [R1+0x4ec] ;  /* 0x0004ec0001127983 */ /* 0x000ea40000300800 */
[----:B---3--:R-:W-:-:S02]  /*2b4c0*/  @!P0 IMAD.MOV.U32 R15, RZ, RZ, R5 ;  /* 0x000000ffff0f8224 */ /* 0x008fc400078e0005 */
[----:B------:R-:W-:Y:S01]  /*2b4d0*/  @!P0 IMAD.MOV.U32 R14, RZ, RZ, R3 ;  /* 0x000000ffff0e8224 */ /* 0x000fe200078e0003 */
[----:B------:R-:W3:Y:S01]  /*2b4e0*/  LDL.LU R5, [R1+0x4e4] ;  /* 0x0004e40001057983 */ /* 0x000ee20000300800 */
[----:B------:R-:W3:Y:S02]  /*2b4f0*/  LDL.LU R22, [R1+0x4dc] ;  /* 0x0004dc0001167983 */ /* 0x000ee40000300800 */
[----:B------:R-:W3:Y:S02]  /*2b500*/  LDL.LU R26, [R1+0x4d4] ;  /* 0x0004d400011a7983 */ /* 0x000ee40000300800 */
[----:B------:R-:W3:Y:S01]  /*2b510*/  LDL.LU R3, [R1+0x4cc] ;  /* 0x0004cc0001037983 */ /* 0x000ee20000300800 */
[----:B------:R0:W3:Y:S02]  /*2b520*/  @!P0 LDG.E.U16 R25, [R14.64] ;  /* 0x000000060e198981 */ /* 0x0000e4000c1e1500 */
[----:B0-----:R-:W-:-:S05]  /*2b530*/  LOP3.LUT R15, R2, 0x60, RZ, 0x3c, !PT ;  /* 0x00000060020f7812 */ /* 0x001fca00078e3cff */
[----:B------:R0:W-:Y:S01]  /*2b540*/  STS.U16 [R15+0x5880], R4 ;  /* 0x005880040f007388 */ /* 0x0001e20000000400 */
[----:B------:R1:W-:Y:S03]  /*2b550*/  STS.U16 [R15+0x5900], R13 ;  /* 0x0059000d0f007388 */ /* 0x0003e60000000400 */
[----:B0-----:R-:W3:Y:S01]  /*2b560*/  LDL.LU R4, [R1+0x4c4] ;  /* 0x0004c40001047983 */ /* 0x001ee20000300800 */
[----:B-1----:R-:W3:Y:S02]  /*2b570*/  LDL.LU R13, [R1+0x4bc] ;  /* 0x0004bc00010d7983 */ /* 0x002ee40000300800 */
[----:B------:R0:W-:Y:S02]  /*2b580*/  STS.U16 [R15+0x5980], R7 ;  /* 0x005980070f007388 */ /* 0x0001e40000000400 */
[----:B------:R1:W-:Y:S01]  /*2b590*/  STS.U16 [R15+0x5a00], R20 ;  /* 0x005a00140f007388 */ /* 0x0003e20000000400 */
[----:B------:R1:W-:Y:S01]  /*2b5a0*/  STS.U16 [R15+0x5a80], R8 ;  /* 0x005a80080f007388 */ /* 0x0003e20000000400 */
[----:B------:R-:W-:Y:S02]  /*2b5b0*/  STS.U16 [R15+0x5b00], R17 ;  /* 0x005b00110f007388 */ /* 0x000fe40000000400 */
[----:B----4-:R4:W-:Y:S02]  /*2b5c0*/  STS.U16 [R15+0x5b80], R6 ;  /* 0x005b80060f007388 */ /* 0x0109e40000000400 */
[----:B------:R4:W-:Y:S01]  /*2b5d0*/  STS.U16 [R15+0x7800], R28 ;  /* 0x0078001c0f007388 */ /* 0x0009e20000000400 */
[----:B0-----:R-:W3:Y:S01]  /*2b5e0*/  LDL.LU R7, [R1+0x4b4] ;  /* 0x0004b40001077983 */ /* 0x001ee20000300800 */
[----:B-1----:R-:W3:Y:S02]  /*2b5f0*/  LDL.LU R20, [R1+0x3bc] ;  /* 0x0003bc0001147983 */ /* 0x002ee40000300800 */
[----:B------:R-:W3:Y:S01]  /*2b600*/  LDL.LU R8, [R1+0x3b4] ;  /* 0x0003b40001087983 */ /* 0x000ee20000300800 */
[----:B------:R-:W-:Y:S04]  /*2b610*/  STS.U16 [R15+0x7880], R29 ;  /* 0x0078801d0f007388 */ /* 0x000fe80000000400 */
[----:B----4-:R-:W3:Y:S01]  /*2b620*/  LDL.LU R6, [R1+0x3ac] ;  /* 0x0003ac0001067983 */ /* 0x010ee20000300800 */
[----:B------:R0:W-:Y:S02]  /*2b630*/  STS.U16 [R15+0x7900], R9 ;  /* 0x007900090f007388 */ /* 0x0001e40000000400 */
[----:B------:R-:W3:Y:S01]  /*2b640*/  LDL.LU R28, [R1+0x3a4] ;  /* 0x0003a400011c7983 */ /* 0x000ee20000300800 */
[----:B0-----:R-:W3:Y:S01]  /*2b650*/  LDL.LU R9, [R1+0x39c] ;  /* 0x00039c0001097983 */ /* 0x001ee20000300800 */
[----:B------:R-:W3:Y:S03]  /*2b660*/  LDL.LU R29, [R1+0x394] ;  /* 0x00039400011d7983 */ /* 0x000ee60000300800 */
[----:B--2---:R0:W-:Y:S01]  /*2b670*/  STS.U16 [R15+0x7980], R10 ;  /* 0x0079800a0f007388 */ /* 0x0041e20000000400 */
[----:B------:R1:W-:Y:S02]  /*2b680*/  STS.U16 [R15+0x7a00], R11 ;  /* 0x007a000b0f007388 */ /* 0x0003e40000000400 */
[----:B------:R-:W-:Y:S01]  /*2b690*/  STS.U16 [R15+0x7a80], R16 ;  /* 0x007a80100f007388 */ /* 0x000fe20000000400 */
[----:B------:R2:W-:Y:S01]  /*2b6a0*/  STS.U16 [R15+0x7b00], R27 ;  /* 0x007b001b0f007388 */ /* 0x0005e20000000400 */
[----:B------:R2:W-:Y:S02]  /*2b6b0*/  STS.U16 [R15+0x7b80], R12 ;  /* 0x007b800c0f007388 */ /* 0x0005e40000000400 */
[----:B------:R-:W-:Y:S01]  /*2b6c0*/  STS.U16 [R15+0x9800], R18 ;  /* 0x009800120f007388 */ /* 0x000fe20000000400 */
[----:B0-----:R-:W4:Y:S01]  /*2b6d0*/  LDL.LU R10, [R1+0x37c] ;  /* 0x00037c00010a7983 */ /* 0x001f220000300800 */
[----:B-1----:R-:W4:Y:S03]  /*2b6e0*/  LDL.LU R11, [R1+0x374] ;  /* 0x00037400010b7983 */ /* 0x002f260000300800 */
[----:B--2---:R-:W2:Y:S01]  /*2b6f0*/  LDL.LU R27, [R1+0x2a8] ;  /* 0x0002a800011b7983 */ /* 0x004ea20000300800 */
[----:B------:R-:W2:Y:S03]  /*2b700*/  LDL.LU R12, [R1+0x2a0] ;  /* 0x0002a000010c7983 */ /* 0x000ea60000300800 */
[----:B---3--:R-:W-:Y:S01]  /*2b710*/  STS.U16 [R15+0x9880], R5 ;  /* 0x009880050f007388 */ /* 0x008fe20000000400 */
[----:B------:R-:W-:Y:S02]  /*2b720*/  STS.U16 [R15+0x9900], R22 ;  /* 0x009900160f007388 */ /* 0x000fe40000000400 */
[----:B------:R-:W-:Y:S02]  /*2b730*/  STS.U16 [R15+0x9980], R26 ;  /* 0x0099801a0f007388 */ /* 0x000fe40000000400 */
[----:B------:R0:W-:Y:S02]  /*2b740*/  STS.U16 [R15+0x9a00], R3 ;  /* 0x009a00030f007388 */ /* 0x0001e40000000400 */
[----:B0-----:R-:W3:Y:S04]  /*2b750*/  LDL.LU R3, [R1+0x298] ;  /* 0x0002980001037983 */ /* 0x001ee80000300800 */
[----:B------:R-:W-:Y:S01]  /*2b760*/  STS.U16 [R15+0x9a80], R4 ;  /* 0x009a80040f007388 */ /* 0x000fe20000000400 */
[----:B------:R0:W-:Y:S03]  /*2b770*/  STS.U16 [R15+0x9b00], R13 ;  /* 0x009b000d0f007388 */ /* 0x0001e60000000400 */
[----:B0-----:R-:W3:Y:S04]  /*2b780*/  LDL.LU R13, [R1+0x290] ;  /* 0x00029000010d7983 */ /* 0x001ee80000300800 */
[----:B------:R-:W-:Y:S01]  /*2b790*/  STS.U16 [R15+0x9b80], R7 ;  /* 0x009b80070f007388 */ /* 0x000fe20000000400 */
[----:B------:R0:W-:Y:S02]  /*2b7a0*/  STS.U16 [R15+0xb800], R20 ;  /* 0x00b800140f007388 */ /* 0x0001e40000000400 */
[----:B------:R1:W-:Y:S01]  /*2b7b0*/  STS.U16 [R15+0xb880], R8 ;  /* 0x00b880080f007388 */ /* 0x0003e20000000400 */
[----:B------:R-:W-:Y:S01]  /*2b7c0*/  STS.U16 [R15+0xb900], R6 ;  /* 0x00b900060f007388 */ /* 0x000fe20000000400 */
[----:B------:R-:W-:Y:S03]  /*2b7d0*/  STS.U16 [R15+0xb980], R28 ;  /* 0x00b9801c0f007388 */ /* 0x000fe60000000400 */
[----:B0-----:R-:W3:Y:S01]  /*2b7e0*/  LDL.LU R20, [R1+0x258] ;  /* 0x0002580001147983 */ /* 0x001ee20000300800 */
[----:B------:R-:W3:Y:S02]  /*2b7f0*/  LDL.LU R17, [R1+0x250] ;  /* 0x0002500001117983 */ /* 0x000ee40000300800 */
[----:B------:R-:W3:Y:S02]  /*2b800*/  LDL.LU R16, [R1+0x248] ;  /* 0x0002480001107983 */ /* 0x000ee40000300800 */
[----:B------:R-:W3:Y:S01]  /*2b810*/  LDL.LU R4, [R1+0x240] ;  /* 0x0002400001047983 */ /* 0x000ee20000300800 */
[----:B------:R-:W3:Y:S01]  /*2b820*/  LDL.LU R7, [R1+0x13c] ;  /* 0x00013c0001077983 */ /* 0x000ee20000300800 */
[----:B-1----:R-:W3:Y:S03]  /*2b830*/  LDL.LU R8, [R1+0x134] ;  /* 0x0001340001087983 */ /* 0x002ee60000300800 */
[----:B------:R0:W-:Y:S01]  /*2b840*/  STS.U16 [R15+0xba00], R9 ;  /* 0x00ba00090f007388 */ /* 0x0001e20000000400 */
[----:B------:R-:W3:Y:S02]  /*2b850*/  LDL.LU R18, [R1+0x12c] ;  /* 0x00012c0001127983 */ /* 0x000ee40000300800 */
[----:B------:R-:W-:Y:S01]  /*2b860*/  STS.U16 [R15+0xba80], R29 ;  /* 0x00ba801d0f007388 */ /* 0x000fe20000000400 */
[----:B0-----:R-:W3:Y:S01]  /*2b870*/  LDL.LU R9, [R1+0x124] ;  /* 0x0001240001097983 */ /* 0x001ee20000300800 */
[----:B------:R-:W3:Y:S03]  /*2b880*/  LDL.LU R5, [R1+0xf4] ;  /* 0x0000f40001057983 */ /* 0x000ee60000300800 */
[----:B----4-:R0:W-:Y:S01]  /*2b890*/  STS.U16 [R15+0xbb00], R10 ;  /* 0x00bb000a0f007388 */ /* 0x0101e20000000400 */
[----:B------:R1:W-:Y:S03]  /*2b8a0*/  STS.U16 [R15+0xbb80], R11 ;  /* 0x00bb800b0f007388 */ /* 0x0003e60000000400 */
[----:B--2---:R2:W-:Y:S04]  /*2b8b0*/  STS.U16 [R15+0xd800], R27 ;  /* 0x00d8001b0f007388 */ /* 0x0045e80000000400 */
[----:B0-----:R-:W4:Y:S01]  /*2b8c0*/  LDL.LU R10, [R1+0xec] ;  /* 0x0000ec00010a7983 */ /* 0x001f220000300800 */
[----:B-1----:R-:W4:Y:S02]  /*2b8d0*/  LDL.LU R11, [R1+0xe4] ;  /* 0x0000e400010b7983 */ /* 0x002f240000300800 */
[----:B------:R-:W4:Y:S02]  /*2b8e0*/  LDL.LU R22, [R1+0xfec] ;  /* 0x000fec0001167983 */ /* 0x000f240000300800 */
[----:B------:R-:W4:Y:S01]  /*2b8f0*/  LDL.LU R26, [R1+0xfe8] ;  /* 0x000fe800011a7983 */ /* 0x000f220000300800 */
[----:B------:R-:W4:Y:S01]  /*2b900*/  LDL.LU R6, [R1+0xfe4] ;  /* 0x000fe40001067983 */ /* 0x000f220000300800 */
[----:B------:R-:W4:Y:S02]  /*2b910*/  LDL.LU R28, [R1+0xfe0] ;  /* 0x000fe000011c7983 */ /* 0x000f240000300800 */
[----:B------:R-:W4:Y:S01]  /*2b920*/  LDL.LU R29, [R1+0xfdc] ;  /* 0x000fdc00011d7983 */ /* 0x000f220000300800 */
[----:B------:R0:W-:Y:S01]  /*2b930*/  STS.U16 [R15+0xd880], R12 ;  /* 0x00d8800c0f007388 */ /* 0x0001e20000000400 */
[----:B--2---:R-:W2:Y:S03]  /*2b940*/  LDL.LU R27, [R1+0xfd8] ;  /* 0x000fd800011b7983 */ /* 0x004ea60000300800 */
[----:B0-----:R-:W2:Y:S04]  /*2b950*/  LDL.LU R12, [R1+0xfd4] ;  /* 0x000fd400010c7983 */ /* 0x001ea80000300800 */
[----:B---3--:R0:W-:Y:S04]  /*2b960*/  STS.U16 [R15+0xd900], R3 ;  /* 0x00d900030f007388 */ /* 0x0081e80000000400 */
[----:B0-----:R-:W3:Y:S04]  /*2b970*/  LDL.LU R3, [R1+0xfd0] ;  /* 0x000fd00001037983 */ /* 0x001ee80000300800 */
[----:B------:R0:W-:Y:S04]  /*2b980*/  STS.U16 [R15+0xd980], R13 ;  /* 0x00d9800d0f007388 */ /* 0x0001e80000000400 */
[----:B0-----:R-:W3:Y:S04]  /*2b990*/  LDL.LU R13, [R1+0xf68] ;  /* 0x000f6800010d7983 */ /* 0x001ee80000300800 */
[----:B------:R0:W-:Y:S01]  /*2b9a0*/  STS.U16 [R15+0xda00], R20 ;  /* 0x00da00140f007388 */ /* 0x0001e20000000400 */
[----:B------:R-:W-:Y:S02]  /*2b9b0*/  STS.U16 [R15+0xda80], R17 ;  /* 0x00da80110f007388 */ /* 0x000fe40000000400 */
[----:B------:R-:W-:Y:S01]  /*2b9c0*/  STS.U16 [R15+0xdb00], R16 ;  /* 0x00db00100f007388 */ /* 0x000fe20000000400 */
[----:B------:R1:W-:Y:S01]  /*2b9d0*/  STS.U16 [R15+0xdb80], R4 ;  /* 0x00db80040f007388 */ /* 0x0003e20000000400 */
[----:B------:R1:W-:Y:S02]  /*2b9e0*/  STS.U16 [R15+0xf800], R7 ;  /* 0x00f800070f007388 */ /* 0x0003e40000000400 */
[----:B------:R1:W-:Y:S01]  /*2b9f0*/  STS.U16 [R15+0xf880], R8 ;  /* 0x00f880080f007388 */ /* 0x0003e20000000400 */
[----:B------:R-:W-:Y:S04]  /*2ba00*/  STS.U16 [R15+0xf900], R18 ;  /* 0x00f900120f007388 */ /* 0x000fe80000000400 */
[----:B0-----:R-:W3:Y:S04]  /*2ba10*/  LDL.LU R20, [R1+0xf60] ;  /* 0x000f600001147983 */ /* 0x001ee80000300800 */
[----:B-1----:R-:W3:Y:S04]  /*2ba20*/  LDL.LU R4, [R1+0xf58] ;  /* 0x000f580001047983 */ /* 0x002ee80000300800 */
[----:B------:R0:W-:Y:S01]  /*2ba30*/  STS.U16 [R15+0xf980], R9 ;  /* 0x00f980090f007388 */ /* 0x0001e20000000400 */
[----:B------:R1:W-:Y:S02]  /*2ba40*/  STS.U16 [R15+0xfa00], R0 ;  /* 0x00fa00000f007388 */ /* 0x0003e40000000400 */
[----:B------:R-:W3:Y:S02]  /*2ba50*/  LDL.LU R7, [R1+0xf50] ;  /* 0x000f500001077983 */ /* 0x000ee40000300800 */
[----:B------:R-:W-:Y:S01]  /*2ba60*/  STS.U16 [R15+0xfa80], R5 ;  /* 0x00fa80050f007388 */ /* 0x000fe20000000400 */
[----:B------:R-:W3:Y:S04]  /*2ba70*/  LDL.LU R8, [R1+0xf48] ;  /* 0x000f480001087983 */ /* 0x000ee80000300800 */
[----:B0-----:R-:W3:Y:S01]  /*2ba80*/  LDL.LU R9, [R1+0xf40] ;  /* 0x000f400001097983 */ /* 0x001ee20000300800 */
[----:B-1----:R-:W-:-:S03]  /*2ba90*/  LOP3.LUT R0, R2, 0x70, RZ, 0x3c, !PT ;  /* 0x0000007002007812 */ /* 0x002fc600078e3cff */
[----:B----4-:R0:W-:Y:S01]  /*2baa0*/  STS.U16 [R15+0xfb00], R10 ;  /* 0x00fb000a0f007388 */ /* 0x0101e20000000400 */
[----:B------:R1:W-:Y:S02]  /*2bab0*/  STS.U16 [R15+0xfb80], R11 ;  /* 0x00fb800b0f007388 */ /* 0x0003e40000000400 */
[----:B------:R-:W-:Y:S02]  /*2bac0*/  STS.U16 [R0+0x1c00], R22 ;  /* 0x001c001600007388 */ /* 0x000fe40000000400 */
[----:B------:R-:W-:Y:S01]  /*2bad0*/  STS.U16 [R0+0x1c80], R26 ;  /* 0x001c801a00007388 */ /* 0x000fe20000000400 */
[----:B------:R-:W-:Y:S01]  /*2bae0*/  STS.U16 [R0+0x1d00], R6 ;  /* 0x001d000600007388 */ /* 0x000fe20000000400 */
[----:B------:R-:W-:Y:S02]  /*2baf0*/  STS.U16 [R0+0x1d80], R28 ;  /* 0x001d801c00007388 */ /* 0x000fe40000000400 */
[----:B------:R-:W-:Y:S01]  /*2bb00*/  STS.U16 [R0+0x1e00], R29 ;  /* 0x001e001d00007388 */ /* 0x000fe20000000400 */
[----:B--2---:R2:W-:Y:S04]  /*2bb10*/  STS.U16 [R0+0x1e80], R27 ;  /* 0x001e801b00007388 */ /* 0x0045e80000000400 */
[----:B0-----:R-:W4:Y:S01]  /*2bb20*/  LDL.LU R10, [R1+0xf38] ;  /* 0x000f3800010a7983 */ /* 0x001f220000300800 */
[----:B-1----:R-:W4:Y:S03]  /*2bb30*/  LDL.LU R11, [R1+0xf30] ;  /* 0x000f3000010b7983 */ /* 0x002f260000300800 */
[----:B------:R0:W-:Y:S04]  /*2bb40*/  STS.U16 [R0+0x1f00], R12 ;  /* 0x001f000c00007388 */ /* 0x0001e80000000400 */
[----:B--2---:R-:W2:Y:S04]  /*2bb50*/  LDL.LU R27, [R1+0xe4c] ;  /* 0x000e4c00011b7983 */ /* 0x004ea80000300800 */
[----:B0-----:R-:W2:Y:S04]  /*2bb60*/  LDL.LU R12, [R1+0xe44] ;  /* 0x000e4400010c7983 */ /* 0x001ea80000300800 */
[----:B---3--:R-:W-:Y:S04]  /*2bb70*/  STS.U16 [R0+0x1f80], R3 ;  /* 0x001f800300007388 */ /* 0x008fe80000000400 */
[----:B------:R0:W-:Y:S04]  /*2bb80*/  STS.U16 [R0+0x3c00], R13 ;  /* 0x003c000d00007388 */ /* 0x0001e80000000400 */
[----:B0-----:R-:W3:Y:S01]  /*2bb90*/  LDL.LU R13, [R1+0xe3c] ;  /* 0x000e3c00010d7983 */ /* 0x001ee20000300800 */
[----:B------:R-:W3:Y:S02]  /*2bba0*/  LDL.LU R2, [R1+0xe34] ;  /* 0x000e340001027983 */ /* 0x000ee40000300800 */
[----:B------:R-:W3:Y:S02]  /*2bbb0*/  LDL.LU R14, [R1+0xe2c] ;  /* 0x000e2c00010e7983 */ /* 0x000ee40000300800 */
[----:B------:R-:W3:Y:S01]  /*2bbc0*/  LDL.LU R6, [R1+0xe24] ;  /* 0x000e240001067983 */ /* 0x000ee20000300800 */
[----:B------:R0:W-:Y:S04]  /*2bbd0*/  STS.U16 [R0+0x3c80], R20 ;  /* 0x003c801400007388 */ /* 0x0001e80000000400 */
[----:B------:R-:W3:Y:S01]  /*2bbe0*/  LDL.LU R3, [R1+0xe1c] ;  /* 0x000e1c0001037983 */ /* 0x000ee20000300800 */
[----:B------:R1:W-:Y:S02]  /*2bbf0*/  STS.U16 [R0+0x3d00], R4 ;  /* 0x003d000400007388 */ /* 0x0003e40000000400 */
[----:B------:R-:W-:Y:S01]  /*2bc00*/  STS.U16 [R0+0x3d80], R7 ;  /* 0x003d800700007388 */ /* 0x000fe20000000400 */
[----:B0-----:R-:W3:Y:S01]  /*2bc10*/  LDL.LU R20, [R1+0xe14] ;  /* 0x000e140001147983 */ /* 0x001ee20000300800 */
[----:B------:R-:W3:Y:S02]  /*2bc20*/  LDL.LU R17, [R1+0x610] ;  /* 0x0006100001117983 */ /* 0x000ee40000300800 */
[----:B------:R-:W3:Y:S02]  /*2bc30*/  LDL.LU R16, [R1+0x608] ;  /* 0x0006080001107983 */ /* 0x000ee40000300800 */
[----:B-1----:R-:W3:Y:S01]  /*2bc40*/  LDL.LU R4, [R1+0x600] ;  /* 0x0006000001047983 */ /* 0x002ee20000300800 */
[----:B------:R-:W3:Y:S04]  /*2bc50*/  LDL.LU R18, [R1+0x5f8] ;  /* 0x0005f80001127983 */ /* 0x000ee80000300800 */
[----:B------:R0:W-:Y:S01]  /*2bc60*/  STS.U16 [R0+0x3e00], R8 ;  /* 0x003e000800007388 */ /* 0x0001e20000000400 */
[----:B------:R-:W3:Y:S02]  /*2bc70*/  LDL.LU R5, [R1+0x5f0] ;  /* 0x0005f00001057983 */ /* 0x000ee40000300800 */
[----:B------:R1:W-:Y:S01]  /*2bc80*/  STS.U16 [R0+0x3e80], R9 ;  /* 0x003e800900007388 */ /* 0x0003e20000000400 */
[----:B0-----:R-:W3:Y:S01]  /*2bc90*/  LDL.LU R8, [R1+0x5e8] ;  /* 0x0005e80001087983 */ /* 0x001ee20000300800 */
[----:B-1----:R-:W3:Y:S02]  /*2bca0*/  LDL.LU R9, [R1+0x5e0] ;  /* 0x0005e00001097983 */ /* 0x002ee40000300800 */
[----:B------:R-:W3:Y:S02]  /*2bcb0*/  LDL.LU R22, [R1+0x588] ;  /* 0x0005880001167983 */ /* 0x000ee40000300800 */
[----:B------:R-:W3:Y:S01]  /*2bcc0*/  LDL.LU R26, [R1+0x4ac] ;  /* 0x0004ac00011a7983 */ /* 0x000ee20000300800 */
[----:B------:R-:W3:Y:S01]  /*2bcd0*/  LDL.LU R28, [R1+0x4a4] ;  /* 0x0004a400011c7983 */ /* 0x000ee20000300800 */
[----:B------:R-:W3:Y:S02]  /*2bce0*/  LDL.LU R29, [R1+0x49c] ;  /* 0x00049c00011d7983 */ /* 0x000ee40000300800 */
[----:B------:R-:W3:Y:S01]  /*2bcf0*/  LDL.LU R7, [R1+0x494] ;  /* 0x0004940001077983 */ /* 0x000ee20000300800 */
[----:B----4-:R0:W-:Y:S01]  /*2bd00*/  STS.U16 [R0+0x3f00], R10 ;  /* 0x003f000a00007388 */ /* 0x0101e20000000400 */
[----:B------:R1:W-:Y:S03]  /*2bd10*/  STS.U16 [R0+0x3f80], R11 ;  /* 0x003f800b00007388 */ /* 0x0003e60000000400 */
[----:B--2---:R2:W-:Y:S04]  /*2bd20*/  STS.U16 [R0+0x5c00], R27 ;  /* 0x005c001b00007388 */ /* 0x0045e80000000400 */
[----:B0-----:R-:W4:Y:S01]  /*2bd30*/  LDL.LU R10, [R1+0x48c] ;  /* 0x00048c00010a7983 */ /* 0x001f220000300800 */
[----:B-1----:R-:W4:Y:S03]  /*2bd40*/  LDL.LU R11, [R1+0x484] ;  /* 0x00048400010b7983 */ /* 0x002f260000300800 */
[----:B------:R0:W-:Y:S04]  /*2bd50*/  STS.U16 [R0+0x5c80], R12 ;  /* 0x005c800c00007388 */ /* 0x0001e80000000400 */
[----:B--2---:R-:W2:Y:S04]  /*2bd60*/  LDL.LU R27, [R1+0x47c] ;  /* 0x00047c00011b7983 */ /* 0x004ea80000300800 */
[----:B0-----:R-:W2:Y:S04]  /*2bd70*/  LDL.LU R12, [R1+0x474] ;  /* 0x00047400010c7983 */ /* 0x001ea80000300800 */
[----:B---3--:R0:W-:Y:S04]  /*2bd80*/  STS.U16 [R0+0x5d00], R13 ;  /* 0x005d000d00007388 */ /* 0x0081e80000000400 */
[----:B0-----:R-:W3:Y:S01]  /*2bd90*/  LDL.LU R13, [R1+0x36c] ;  /* 0x00036c00010d7983 */ /* 0x001ee20000300800 */
[----:B------:R-:W-:Y:S02]  /*2bda0*/  STS.U16 [R0+0x5d80], R2 ;  /* 0x005d800200007388 */ /* 0x000fe40000000400 */
[----:B------:R-:W-:Y:S02]  /*2bdb0*/  STS.U16 [R0+0x5e00], R14 ;  /* 0x005e000e00007388 */ /* 0x000fe40000000400 */
[----:B------:R0:W-:Y:S01]  /*2bdc0*/  STS.U16 [R0+0x5e80], R6 ;  /* 0x005e800600007388 */ /* 0x0001e20000000400 */
[----:B------:R1:W-:Y:S01]  /*2bdd0*/  STS.U16 [R0+0x5f00], R3 ;  /* 0x005f000300007388 */ /* 0x0003e20000000400 */
[----:B------:R1:W-:Y:S02]  /*2bde0*/  STS.U16 [R0+0x5f80], R20 ;  /* 0x005f801400007388 */ /* 0x0003e40000000400 */
[----:B------:R-:W-:Y:S02]  /*2bdf0*/  STS.U16 [R0+0x7c00], R17 ;  /* 0x007c001100007388 */ /* 0x000fe40000000400 */
[----:B------:R-:W-:Y:S01]  /*2be00*/  STS.U16 [R0+0x7c80], R16 ;  /* 0x007c801000007388 */ /* 0x000fe20000000400 */
[----:B------:R1:W-:Y:S04]  /*2be10*/  STS.U16 [R0+0x7d00], R4 ;  /* 0x007d000400007388 */ /* 0x0003e80000000400 */
[----:B0-----:R-:W3:Y:S01]  /*2be20*/  LDL.LU R6, [R1+0x364] ;  /* 0x0003640001067983 */ /* 0x001ee20000300800 */
[----:B-1----:R-:W3:Y:S03]  /*2be30*/  LDL.LU R3, [R1+0x358] ;  /* 0x0003580001037983 */ /* 0x002ee60000300800 */
[----:B------:R-:W3:Y:S01]  /*2be40*/  LDL.LU R20, [R1+0x350] ;  /* 0x0003500001147983 */ /* 0x000ee20000300800 */
[----:B------:R-:W-:Y:S03]  /*2be50*/  STS.U16 [R0+0x7d80], R18 ;  /* 0x007d801200007388 */ /* 0x000fe60000000400 */
[----:B------:R-:W-:Y:S04]  /*2be60*/  STS.U16 [R0+0x7e00], R5 ;  /* 0x007e000500007388 */ /* 0x000fe80000000400 */
[----:B------:R-:W3:Y:S01]  /*2be70*/  LDL.LU R4, [R1+0x348] ;  /* 0x0003480001047983 */ /* 0x000ee20000300800 */
[----:B------:R0:W-:Y:S02]  /*2be80*/  STS.U16 [R0+0x7e80], R8 ;  /* 0x007e800800007388 */ /* 0x0001e40000000400 */
[----:B------:R1:W-:Y:S02]  /*2be90*/  STS.U16 [R0+0x7f00], R9 ;  /* 0x007f000900007388 */ /* 0x0003e40000000400 */
[----:B------:R-:W-:Y:S01]  /*2bea0*/  STS.U16 [R0+0x7f80], R22 ;  /* 0x007f801600007388 */ /* 0x000fe20000000400 */
[----:B------:R-:W-:Y:S01]  /*2beb0*/  STS.U16 [R0+0x9c00], R26 ;  /* 0x009c001a00007388 */ /* 0x000fe20000000400 */
[----:B------:R1:W-:Y:S02]  /*2bec0*/  STS.U16 [R0+0x9c80], R28 ;  /* 0x009c801c00007388 */ /* 0x0003e40000000400 */
[----:B------:R-:W-:Y:S02]  /*2bed0*/  STS.U16 [R0+0x9d00], R29 ;  /* 0x009d001d00007388 */ /* 0x000fe40000000400 */
[----:B------:R-:W-:Y:S01]  /*2bee0*/  STS.U16 [R0+0x9d80], R7 ;  /* 0x009d800700007388 */ /* 0x000fe20000000400 */
[----:B0-----:R-:W3:Y:S01]  /*2bef0*/  LDL.LU R8, [R1+0x340] ;  /* 0x0003400001087983 */ /* 0x001ee20000300800 */
[----:B-1----:R-:W3:Y:S03]  /*2bf00*/  LDL.LU R9, [R1+0x338] ;  /* 0x0003380001097983 */ /* 0x002ee60000300800 */
[----:B------:R-:W3:Y:S04]  /*2bf10*/  LDL.LU R28, [R1+0x330] ;  /* 0x00033000011c7983 */ /* 0x000ee80000300800 */
[----:B----4-:R-:W-:Y:S01]  /*2bf20*/  STS.U16 [R0+0x9e00], R10 ;  /* 0x009e000a00007388 */ /* 0x010fe20000000400 */
[----:B------:R0:W-:Y:S03]  /*2bf30*/  STS.U16 [R0+0x9e80], R11 ;  /* 0x009e800b00007388 */ /* 0x0001e60000000400 */
[----:B--2---:R1:W-:Y:S04]  /*2bf40*/  STS.U16 [R0+0x9f00], R27 ;  /* 0x009f001b00007388 */ /* 0x0043e80000000400 */
[----:B0-----:R-:W2:Y:S04]  /*2bf50*/  LDL.LU R11, [R1+0x238] ;  /* 0x00023800010b7983 */ /* 0x001ea80000300800 */
[----:B------:R0:W-:Y:S04]  /*2bf60*/  STS.U16 [R0+0x9f80], R12 ;  /* 0x009f800c00007388 */ /* 0x0001e80000000400 */
[----:B-1----:R-:W4:Y:S04]  /*2bf70*/  LDL.LU R27, [R1+0x230] ;  /* 0x00023000011b7983 */ /* 0x002f280000300800 */
[----:B0-----:R-:W4:Y:S04]  /*2bf80*/  LDL.LU R12, [R1+0x228] ;  /* 0x00022800010c7983 */ /* 0x001f280000300800 */
[----:B---3--:R0:W-:Y:S04]  /*2bf90*/  STS.U16 [R0+0xbc00], R13 ;  /* 0x00bc000d00007388 */ /* 0x0081e80000000400 */
[----:B0-----:R-:W3:Y:S01]  /*2bfa0*/  LDL.LU R13, [R1+0x220] ;  /* 0x00022000010d7983 */ /* 0x001ee20000300800 */
[----:B------:R-:W3:Y:S02]  /*2bfb0*/  LDL.LU R29, [R1+0x218] ;  /* 0x00021800011d7983 */ /* 0x000ee40000300800 */
[----:B------:R-:W3:Y:S02]  /*2bfc0*/  LDL.LU R7, [R1+0x210] ;  /* 0x0002100001077983 */ /* 0x000ee40000300800 */
[----:B------:R-:W3:Y:S01]  /*2bfd0*/  LDL.LU R10, [R1+0x208] ;  /* 0x00020800010a7983 */ /* 0x000ee20000300800 */
[----:B------:R-:W3:Y:S04]  /*2bfe0*/  LDL.LU R2, [R1+0x200] ;  /* 0x0002000001027983 */ /* 0x000ee80000300800 */
[----:B------:R-:W-:Y:S01]  /*2bff0*/  STS.U16 [R0+0xbc80], R6 ;  /* 0x00bc800600007388 */ /* 0x000fe20000000400 */
[----:B------:R-:W-:Y:S02]  /*2c000*/  STS.U16 [R0+0xbd00], R3 ;  /* 0x00bd000300007388 */ /* 0x000fe40000000400 */
[----:B------:R0:W-:Y:S02]  /*2c010*/  STS.U16 [R0+0xbd80], R20 ;  /* 0x00bd801400007388 */ /* 0x0001e40000000400 */
[----:B------:R-:W3:Y:S01]  /*2c020*/  LDL.LU R14, [R1+0xdc] ;  /* 0x0000dc00010e7983 */ /* 0x000ee20000300800 */
[----:B------:R1:W-:Y:S04]  /*2c030*/  STS.U16 [R0+0xbe00], R4 ;  /* 0x00be000400007388 */ /* 0x0003e80000000400 */
[----:B0-----:R-:W3:Y:S01]  /*2c040*/  LDL.LU R20, [R1+0xd4] ;  /* 0x0000d40001147983 */ /* 0x001ee20000300800 */
[----:B------:R-:W3:Y:S02]  /*2c050*/  LDL.LU R17, [R1+0xcc] ;  /* 0x0000cc0001117983 */ /* 0x000ee40000300800 */
[----:B------:R-:W3:Y:S02]  /*2c060*/  LDL.LU R16, [R1+0xc4] ;  /* 0x0000c40001107983 */ /* 0x000ee40000300800 */
[----:B------:R-:W3:Y:S01]  /*2c070*/  LDL.LU R3, [R1+0xbc] ;  /* 0x0000bc0001037983 */ /* 0x000ee20000300800 */
[----:B-1----:R-:W3:Y:S01]  /*2c080*/  LDL.LU R4, [R1+0xb4] ;  /* 0x0000b40001047983 */ /* 0x002ee20000300800 */
[----:B------:R-:W3:Y:S02]  /*2c090*/  LDL.LU R18, [R1+0xac] ;  /* 0x0000ac0001127983 */ /* 0x000ee40000300800 */
[----:B------:R-:W3:Y:S02]  /*2c0a0*/  LDL.LU R5, [R1+0xa4] ;  /* 0x0000a40001057983 */ /* 0x000ee40000300800 */
[----:B------:R-:W3:Y:S01]  /*2c0b0*/  LDL.LU R22, [R1+0x9c] ;  /* 0x00009c0001167983 */ /* 0x000ee20000300800 */
[----:B------:R-:W3:Y:S04]  /*2c0c0*/  LDL.LU R26, [R1+0x94] ;  /* 0x00009400011a7983 */ /* 0x000ee80000300800 */
[----:B------:R0:W-:Y:S01]  /*2c0d0*/  STS.U16 [R0+0xbe80], R8 ;  /* 0x00be800800007388 */ /* 0x0001e20000000400 */
[----:B------:R-:W3:Y:S02]  /*2c0e0*/  LDL.LU R6, [R1+0x8c] ;  /* 0x00008c0001067983 */ /* 0x000ee40000300800 */
[----:B------:R1:W-:Y:S02]  /*2c0f0*/  STS.U16 [R0+0xbf00], R9 ;  /* 0x00bf000900007388 */ /* 0x0003e40000000400 */
[----:B------:R1:W-:Y:S01]  /*2c100*/  STS.U16 [R0+0xbf80], R28 ;  /* 0x00bf801c00007388 */ /* 0x0003e20000000400 */
[----:B0-----:R-:W3:Y:S01]  /*2c110*/  LDL.LU R8, [R1+0x78] ;  /* 0x0000780001087983 */ /* 0x001ee20000300800 */
[----:B-1----:R-:W3:Y:S02]  /*2c120*/  LDL.LU R9, [R1+0x6c] ;  /* 0x00006c0001097983 */ /* 0x002ee40000300800 */
[----:B------:R-:W3:Y:S01]  /*2c130*/  LDL.LU R28, [R1+0x4c] ;  /* 0x00004c00011c7983 */ /* 0x000ee20000300800 */
[----:B--2---:R0:W-:Y:S04]  /*2c140*/  STS.U16 [R0+0xdc00], R11 ;  /* 0x00dc000b00007388 */ /* 0x0041e80000000400 */
[----:B----4-:R1:W-:Y:S04]  /*2c150*/  STS.U16 [R0+0xdc80], R27 ;  /* 0x00dc801b00007388 */ /* 0x0103e80000000400 */
[----:B0-----:R-:W2:Y:S04]  /*2c160*/  LDL.LU R11, [R1+0x14] ;  /* 0x00001400010b7983 */ /* 0x001ea80000300800 */
[----:B------:R0:W-:Y:S04]  /*2c170*/  STS.U16 [R0+0xdd00], R12 ;  /* 0x00dd000c00007388 */ /* 0x0001e80000000400 */
[----:B-1----:R-:W4:Y:S04]  /*2c180*/  LDL.LU R27, [R1+0x98] ;  /* 0x00009800011b7983 */ /* 0x002f280000300800 */
[----:B0-----:R-:W4:Y:S04]  /*2c190*/  LDL.LU R12, [R1+0x4278] ;  /* 0x00427800010c7983 */ /* 0x001f280000300800 */
[----:B---3--:R0:W-:Y:S04]  /*2c1a0*/  STS.U16 [R0+0xdd80], R13 ;  /* 0x00dd800d00007388 */ /* 0x0081e80000000400 */
[----:B0-----:R-:W3:Y:S01]  /*2c1b0*/  LDL.LU R13, [R1+0x4274] ;  /* 0x00427400010d7983 */ /* 0x001ee20000300800 */
[----:B------:R0:W-:Y:S02]  /*2c1c0*/  STS.U16 [R0+0xde00], R29 ;  /* 0x00de001d00007388 */ /* 0x0001e40000000400 */
[----:B------:R1:W-:Y:S02]  /*2c1d0*/  STS.U16 [R0+0xde80], R7 ;  /* 0x00de800700007388 */ /* 0x0003e40000000400 */
[----:B------:R-:W-:Y:S01]  /*2c1e0*/  STS.U16 [R0+0xdf00], R10 ;  /* 0x00df000a00007388 */ /* 0x000fe20000000400 */
[----:B------:R1:W-:Y:S04]  /*2c1f0*/  STS.U16 [R0+0xdf80], R2 ;  /* 0x00df800200007388 */ /* 0x0003e80000000400 */
[----:B0-----:R-:W4:Y:S01]  /*2c200*/  LDL.LU R29, [R1+0x90] ;  /* 0x00009000011d7983 */ /* 0x001f220000300800 */
[----:B-1----:R-:W4:Y:S03]  /*2c210*/  LDL.LU R7, [R1+0x88] ;  /* 0x0000880001077983 */ /* 0x002f260000300800 */
[----:B------:R-:W0:Y:S01]  /*2c220*/  S2R R2, SR_TID.X ;  /* 0x0000000000027919 */ /* 0x000e220000002100 */
[----:B------:R-:W-:Y:S02]  /*2c230*/  STS.U16 [R0+0xfc00], R14 ;  /* 0x00fc000e00007388 */ /* 0x000fe40000000400 */
[----:B------:R1:W-:Y:S02]  /*2c240*/  STS.U16 [R0+0xfc80], R20 ;  /* 0x00fc801400007388 */ /* 0x0003e40000000400 */
[----:B------:R-:W4:Y:S01]  /*2c250*/  LDL.LU R10, [R1+0x74] ;  /* 0x00007400010a7983 */ /* 0x000f220000300800 */
[----:B------:R-:W-:Y:S01]  /*2c260*/  STS.U16 [R0+0xfd00], R17 ;  /* 0x00fd001100007388 */ /* 0x000fe20000000400 */
[----:B------:R-:W-:Y:S02]  /*2c270*/  STS.U16 [R0+0xfd80], R16 ;  /* 0x00fd801000007388 */ /* 0x000fe40000000400 */
[----:B------:R1:W-:Y:S02]  /*2c280*/  STS.U16 [R0+0xfe00], R3 ;  /* 0x00fe000300007388 */ /* 0x0003e40000000400 */
[----:B------:R1:W-:Y:S01]  /*2c290*/  STS.U16 [R0+0xfe80], R4 ;  /* 0x00fe800400007388 */ /* 0x0003e20000000400 */
[----:B------:R-:W-:Y:S04]  /*2c2a0*/  STS.U16 [R0+0xff00], R18 ;  /* 0x00ff001200007388 */ /* 0x000fe80000000400 */
[----:B-1----:R-:W4:Y:S01]  /*2c2b0*/  LDL.LU R20, [R1+0x68] ;  /* 0x0000680001147983 */ /* 0x002f220000300800 */
[----:B------:R-:W-:Y:S03]  /*2c2c0*/  STS.U16 [R0+0xff80], R5 ;  /* 0x00ff800500007388 */ /* 0x000fe60000000400 */
[----:B------:R-:W4:Y:S01]  /*2c2d0*/  LDL.LU R3, [R1+0x48] ;  /* 0x0000480001037983 */ /* 0x000f220000300800 */
[----:B------:R-:W4:Y:S01]  /*2c2e0*/  LDL.LU R4, [R1+0x8] ;  /* 0x0000080001047983 */ /* 0x000f220000300800 */
[----:B0-----:R-:W-:-:S05]  /*2c2f0*/  LOP3.LUT R2, R2, 0x3f, RZ, 0xc0, !PT ;  /* 0x0000003f02027812 */ /* 0x001fca00078ec0ff */
[----:B------:R-:W-:-:S05]  /*2c300*/  IMAD.SHL.U32 R2, R2, 0x2, RZ ;  /* 0x0000000202027824 */ /* 0x000fca00078e00ff */
[----:B------:R0:W-:Y:S04]  /*2c310*/  STS.U16 [R2+0x11000], R9 ;  /* 0x0110000902007388 */ /* 0x0001e80000000400 */
[----:B------:R1:W-:Y:S04]  /*2c320*/  STS.U16 [R2+0x10c00], R8 ;  /* 0x010c000802007388 */ /* 0x0003e80000000400 */
[----:B------:R-:W-:Y:S04]  /*2c330*/  STS.U16 [R2+0x10000], R22 ;  /* 0x0100001602007388 */ /* 0x000fe80000000400 */
[----:B------:R-:W-:Y:S04]  /*2c340*/  STS.U16 [R2+0x10400], R26 ;  /* 0x0104001a02007388 */ /* 0x000fe80000000400 */
[----:B------:R-:W-:Y:S04]  /*2c350*/  STS.U16 [R2+0x10800], R6 ;  /* 0x0108000602007388 */ /* 0x000fe80000000400 */
[----:B0-----:R-:W4:Y:S01]  /*2c360*/  LDL.LU R9, [R1+0x84] ;  /* 0x0000840001097983 */ /* 0x001f220000300800 */
[----:B-1----:R-:W-:Y:S01]  /*2c370*/  LOP3.LUT R8, R2, 0x10, RZ, 0x3c, !PT ;  /* 0x0000001002087812 */ /* 0x002fe200078e3cff */
[----:B------:R-:W4:Y:S02]  /*2c380*/  LDL.LU R17, [R1+0x80] ;  /* 0x0000800001117983 */ /* 0x000f240000300800 */
[----:B------:R-:W4:Y:S01]  /*2c390*/  LDL.LU R16, [R1+0x7c] ;  /* 0x00007c0001107983 */ /* 0x000f220000300800 */
[----:B------:R-:W-:Y:S04]  /*2c3a0*/  STS.U16 [R2+0x11400], R28 ;  /* 0x0114001c02007388 */ /* 0x000fe80000000400 */
[----:B------:R-:W4:Y:S04]  /*2c3b0*/  LDL.LU R18, [R1+0x70] ;  /* 0x0000700001127983 */ /* 0x000f280000300800 */
[----:B--2---:R0:W-:Y:S04]  /*2c3c0*/  STS.U16 [R2+0x11800], R11 ;  /* 0x0118000b02007388 */ /* 0x0041e80000000400 */
[----:B0-----:R-:W2:Y:S04]  /*2c3d0*/  LDL.LU R11, [R1+0x54] ;  /* 0x00005400010b7983 */ /* 0x001ea80000300800 */
[----:B---3--:R-:W-:Y:S01]  /*2c3e0*/  STS.U16 [R2+0x11c00], R13 ;  /* 0x011c000d02007388 */ /* 0x008fe20000000400 */
[----:B----4-:R0:W-:Y:S03]  /*2c3f0*/  STS.U16 [R8+0x10080], R27 ;  /* 0x0100801b08007388 */ /* 0x0101e60000000400 */
[----:B0-----:R-:W3:Y:S04]  /*2c400*/  LDL.LU R27, [R1+0x34] ;  /* 0x00003400011b7983 */ /* 0x001ee80000300800 */
[----:B------:R-:W-:Y:S01]  /*2c410*/  STS.U16 [R8+0x10480], R29 ;  /* 0x0104801d08007388 */ /* 0x000fe20000000400 */
[----:B------:R0:W-:Y:S02]  /*2c420*/  STS.U16 [R8+0x10880], R7 ;  /* 0x0108800708007388 */ /* 0x0001e40000000400 */
[----:B------:R-:W4:Y:S02]  /*2c430*/  LDL.LU R22, [R1+0x64] ;  /* 0x0000640001167983 */ /* 0x000f240000300800 */
[----:B------:R-:W4:Y:S01]  /*2c440*/  LDL.LU R26, [R1+0x60] ;  /* 0x00006000011a7983 */ /* 0x000f220000300800 */
[----:B------:R-:W4:Y:S04]  /*2c450*/  LDL.LU R14, [R1+0x5c] ;  /* 0x00005c00010e7983 */ /* 0x000f280000300800 */
[----:B0-----:R-:W0:Y:S04]  /*2c460*/  S2R R7, SR_TID.X ;  /* 0x0000000000077919 */ /* 0x001e280000002100 */
[----:B------:R1:W-:Y:S01]  /*2c470*/  STS.U16 [R8+0x10c80], R10 ;  /* 0x010c800a08007388 */ /* 0x0003e20000000400 */
[----:B------:R-:W4:Y:S02]  /*2c480*/  LDL.LU R6, [R1+0x58] ;  /* 0x0000580001067983 */ /* 0x000f240000300800 */
[----:B------:R1:W-:Y:S01]  /*2c490*/  STS.U16 [R8+0x11080], R20 ;  /* 0x0110801408007388 */ /* 0x0003e20000000400 */
[----:B------:R0:W-:Y:S01]  /*2c4a0*/  STS.U16 [R8+0x11480], R3 ;  /* 0x0114800308007388 */ /* 0x0001e20000000400 */
[----:B------:R0:W-:Y:S03]  /*2c4b0*/  STS.U16 [R8+0x11880], R4 ;  /* 0x0118800408007388 */ /* 0x0001e60000000400 */
[----:B-1----:R-:W4:Y:S01]  /*2c4c0*/  LDL.LU R10, [R1+0x50] ;  /* 0x00005000010a7983 */ /* 0x002f220000300800 */
[----:B------:R-:W4:Y:S02]  /*2c4d0*/  LDL.LU R20, [R1+0x2c] ;  /* 0x00002c0001147983 */ /* 0x000f240000300800 */
[----:B------:R-:W4:Y:S01]  /*2c4e0*/  LDL.LU R29, [R1+0x44] ;  /* 0x00004400011d7983 */ /* 0x000f220000300800 */
[----:B0-----:R-:W-:Y:S01]  /*2c4f0*/  LOP3.LUT R28, R7, 0x3f, RZ, 0xc0, !PT ;  /* 0x0000003f071c7812 */ /* 0x001fe200078ec0ff */
[----:B------:R-:W4:Y:S01]  /*2c500*/  LDL.LU R3, [R1+0x40] ;  /* 0x0000400001037983 */ /* 0x000f220000300800 */
[----:B------:R-:W4:Y:S03]  /*2c510*/  LDL.LU R4, [R1+0x3c] ;  /* 0x00003c0001047983 */ /* 0x000f260000300800 */
[----:B------:R0:W-:Y:S01]  /*2c520*/  STS.U16 [R8+0x11c80], R12 ;  /* 0x011c800c08007388 */ /* 0x0001e20000000400 */
[----:B------:R-:W4:Y:S02]  /*2c530*/  LDL.LU R7, [R1+0x38] ;  /* 0x0000380001077983 */ /* 0x000f240000300800 */
[----:B------:R-:W-:-:S05]  /*2c540*/  IMAD.SHL.U32 R5, R28, 0x2, RZ ;  /* 0x000000021c057824 */ /* 0x000fca00078e00ff */
[----:B------:R-:W-:Y:S01]  /*2c550*/  LOP3.LUT R5, R5, 0x20, RZ, 0x3c, !PT ;  /* 0x0000002005057812 */ /* 0x000fe200078e3cff */
[----:B0-----:R-:W4:Y:S04]  /*2c560*/  LDL.LU R8, [R1+0x30] ;  /* 0x0000300001087983 */ /* 0x001f280000300800 */
[----:B------:R0:W-:Y:S01]  /*2c570*/  STS.U16 [R5+0x10100], R9 ;  /* 0x0101000905007388 */ /* 0x0001e20000000400 */
[----:B------:R1:W-:Y:S02]  /*2c580*/  STS.U16 [R5+0x10500], R17 ;  /* 0x0105001105007388 */ /* 0x0003e40000000400 */
[----:B------:R1:W-:Y:S02]  /*2c590*/  STS.U16 [R5+0x10900], R16 ;  /* 0x0109001005007388 */ /* 0x0003e40000000400 */
[----:B------:R1:W-:Y:S01]  /*2c5a0*/  STS.U16 [R5+0x10d00], R18 ;  /* 0x010d001205007388 */ /* 0x0003e20000000400 */
[----:B0-----:R-:W4:Y:S01]  /*2c5b0*/  LDL.LU R9, [R1+0x28] ;  /* 0x0000280001097983 */ /* 0x001f220000300800 */
[----:B------:R-:W4:Y:S02]  /*2c5c0*/  LDL.LU R12, [R1+0x18] ;  /* 0x00001800010c7983 */ /* 0x000f240000300800 */
[----:B------:R-:W4:Y:S02]  /*2c5d0*/  LDL.LU R13, [R1+0x10] ;  /* 0x00001000010d7983 */ /* 0x000f240000300800 */
[----:B------:R-:W4:Y:S01]  /*2c5e0*/  LDL.LU R2, [R1+0xc] ;  /* 0x00000c0001027983 */ /* 0x000f220000300800 */
[----:B-1----:R-:W4:Y:S01]  /*2c5f0*/  LDL.LU R17, [R1+0x4270] ;  /* 0x0042700001117983 */ /* 0x002f220000300800 */
[----:B------:R-:W4:Y:S02]  /*2c600*/  LDL.LU R16, [R1+0x426c] ;  /* 0x00426c0001107983 */ /* 0x000f240000300800 */
[----:B------:R-:W4:Y:S01]  /*2c610*/  LDL.LU R18, [R1+0x4268] ;  /* 0x0042680001127983 */ /* 0x000f220000300800 */
[----:B--2---:R0:W-:Y:S04]  /*2c620*/  STS.U16 [R5+0x11100], R11 ;  /* 0x0111000b05007388 */ /* 0x0041e80000000400 */
[----:B0-----:R-:W2:Y:S04]  /*2c630*/  LDL.LU R11, [R1+0x4264] ;  /* 0x00426400010b7983 */ /* 0x001ea80000300800 */
[----:B---3--:R0:W-:Y:S04]  /*2c640*/  STS.U16 [R5+0x11500], R27 ;  /* 0x0115001b05007388 */ /* 0x0081e80000000400 */
[----:B0-----:R-:W3:Y:S01]  /*2c650*/  LDL.LU R27, [R1+0x4260] ;  /* 0x00426000011b7983 */ /* 0x001ee20000300800 */
[----:B------:R-:W-:-:S05]  /*2c660*/  IMAD.SHL.U32 R28, R28, 0x2, RZ ;  /* 0x000000021c1c7824 */ /* 0x000fca00078e00ff */
[----:B------:R-:W-:Y:S01]  /*2c670*/  LOP3.LUT R28, R28, 0x30, RZ, 0x3c, !PT ;  /* 0x000000301c1c7812 */ /* 0x000fe200078e3cff */
[----:B---3--:R0:W-:Y:S01]  /*2c680*/  STS.U16 [R5+0x11900], R27 ;  /* 0x0119001b05007388 */ /* 0x0081e20000000400 */
[----:B--2---:R1:W-:Y:S03]  /*2c690*/  STS.U16 [R5+0x11d00], R11 ;  /* 0x011d000b05007388 */ /* 0x0043e60000000400 */
[----:B----4-:R2:W-:Y:S02]  /*2c6a0*/  STS.U16 [R28+0x10180], R22 ;  /* 0x010180161c007388 */ /* 0x0105e40000000400 */
[----:B------:R3:W-:Y:S01]  /*2c6b0*/  STS.U16 [R28+0x10580], R26 ;  /* 0x0105801a1c007388 */ /* 0x0007e20000000400 */
[----:B------:R-:W-:Y:S01]  /*2c6c0*/  STS.U16 [R28+0x10980], R14 ;  /* 0x0109800e1c007388 */ /* 0x000fe20000000400 */
[----:B------:R3:W-:Y:S03]  /*2c6d0*/  STS.U16 [R28+0x10d80], R6 ;  /* 0x010d80061c007388 */ /* 0x0007e60000000400 */
[----:B0-----:R-:W4:Y:S01]  /*2c6e0*/  LDL.LU R27, [R1+0x1c] ;  /* 0x00001c00011b7983 */ /* 0x001f220000300800 */
[----:B-1----:R-:W4:Y:S02]  /*2c6f0*/  LDL.LU R5, [R1+0x425c] ;  /* 0x00425c0001057983 */ /* 0x002f240000300800 */
[----:B------:R-:W4:Y:S02]  /*2c700*/  LDL.LU R11, [R1+0x20] ;  /* 0x00002000010b7983 */ /* 0x000f240000300800 */
[----:B--2---:R-:W2:Y:S01]  /*2c710*/  LDL.LU R22, [R1+0x4258] ;  /* 0x0042580001167983 */ /* 0x004ea20000300800 */
[----:B---3--:R-:W3:Y:S01]  /*2c720*/  LDL.LU R26, [R1+0x4254] ;  /* 0x00425400011a7983 */ /* 0x008ee20000300800 */
[----:B------:R-:W2:Y:S03]  /*2c730*/  LDL.LU R6, [R1+0x4250] ;  /* 0x0042500001067983 */ /* 0x000ea60000300800 */
[----:B------:R0:W-:Y:S01]  /*2c740*/  STS.U16 [R28+0x11180], R10 ;  /* 0x0111800a1c007388 */ /* 0x0001e20000000400 */
[----:B------:R1:W-:Y:S03]  /*2c750*/  STS.U16 [R28+0x11580], R20 ;  /* 0x011580141c007388 */ /* 0x0003e60000000400 */
[----:B0-----:R-:W2:Y:S01]  /*2c760*/  LDL.LU R10, [R1+0x424c] ;  /* 0x00424c00010a7983 */ /* 0x001ea20000300800 */
[----:B-1----:R-:W2:Y:S03]  /*2c770*/  LDL.LU R20, [R1+0x4248] ;  /* 0x0042480001147983 */ /* 0x002ea60000300800 */
[----:B------:R-:W0:Y:S02]  /*2c780*/  S2R R14, SR_TID.X ;  /* 0x00000000000e7919 */ /* 0x000e240000002100 */
[----:B0-----:R-:W-:-:S02]  /*2c790*/  LOP3.LUT R14, R14, 0x3f, RZ, 0xc0, !PT ;  /* 0x0000003f0e0e7812 */ /* 0x001fc400078ec0ff */
[----:B--2---:R0:W-:Y:S01]  /*2c7a0*/  STS.U16 [R28+0x11980], R20 ;  /* 0x011980141c007388 */ /* 0x0041e20000000400 */
[----:B------:R1:W-:Y:S03]  /*2c7b0*/  STS.U16 [R28+0x11d80], R10 ;  /* 0x011d800a1c007388 */ /* 0x0003e60000000400 */
[----:B0-----:R-:W2:Y:S01]  /*2c7c0*/  LDL.LU R20, [R1+0x24] ;  /* 0x0000240001147983 */ /* 0x001ea20000300800 */
[----:B-1----:R-:W-:Y:S02]  /*2c7d0*/  IMAD.SHL.U32 R10, R14, 0x2, RZ ;  /* 0x000000020e0a7824 */ /* 0x002fe400078e00ff */
[----:B------:R-:W2:Y:S03]  /*2c7e0*/  LDL.LU R28, [R1+0x4244] ;  /* 0x00424400011c7983 */ /* 0x000ea60000300800 */
[----:B------:R-:W-:-:S05]  /*2c7f0*/  LOP3.LUT R10, R10, 0x40, RZ, 0x3c, !PT ;  /* 0x000000400a0a7812 */ /* 0x000fca00078e3cff */
[----:B------:R0:W-:Y:S01]  /*2c800*/  STS.U16 [R10+0x10200], R29 ;  /* 0x0102001d0a007388 */ /* 0x0001e20000000400 */
[----:B------:R1:W-:Y:S02]  /*2c810*/  STS.U16 [R10+0x10600], R3 ;  /* 0x010600030a007388 */ /* 0x0003e40000000400 */
[----:B------:R3:W-:Y:S02]  /*2c820*/  STS.U16 [R10+0x10a00], R4 ;  /* 0x010a00040a007388 */ /* 0x0007e40000000400 */
[----:B------:R4:W-:Y:S01]  /*2c830*/  STS.U16 [R10+0x10e00], R7 ;  /* 0x010e00070a007388 */ /* 0x0009e20000000400 */
[----:B------:R4:W-:Y:S01]  /*2c840*/  STS.U16 [R10+0x11200], R8 ;  /* 0x011200080a007388 */ /* 0x0009e20000000400 */
[----:B------:R4:W-:Y:S03]  /*2c850*/  STS.U16 [R10+0x11600], R9 ;  /* 0x011600090a007388 */ /* 0x0009e60000000400 */
[----:B0-----:R-:W2:Y:S01]  /*2c860*/  LDL.LU R29, [R1+0x4240] ;  /* 0x00424000011d7983 */ /* 0x001ea20000300800 */
[----:B-1----:R-:W2:Y:S02]  /*2c870*/  LDL.LU R3, [R1+0x423c] ;  /* 0x00423c0001037983 */ /* 0x002ea40000300800 */
[----:B---3--:R-:W3:Y:S02]  /*2c880*/  LDL.LU R4, [R1+0x4238] ;  /* 0x0042380001047983 */ /* 0x008ee40000300800 */
[----:B----4-:R-:W4:Y:S01]  /*2c890*/  LDL.LU R7, [R1+0x4234] ;  /* 0x0042340001077983 */ /* 0x010f220000300800 */
[----:B------:R-:W2:Y:S01]  /*2c8a0*/  LDL.LU R8, [R1+0x4230] ;  /* 0x0042300001087983 */ /* 0x000ea20000300800 */
[----:B------:R-:W2:Y:S02]  /*2c8b0*/  LDL.LU R9, [R1+0x422c] ;  /* 0x00422c0001097983 */ /* 0x000ea40000300800 */
[----:B------:R-:W-:-:S05]  /*2c8c0*/  IMAD.SHL.U32 R14, R14, 0x2, RZ ;  /* 0x000000020e0e7824 */ /* 0x000fca00078e00ff */
[----:B------:R-:W-:Y:S01]  /*2c8d0*/  LOP3.LUT R14, R14, 0x50, RZ, 0x3c, !PT ;  /* 0x000000500e0e7812 */ /* 0x000fe200078e3cff */
[----:B--2---:R-:W-:Y:S01]  /*2c8e0*/  STS.U16 [R10+0x11a00], R9 ;  /* 0x011a00090a007388 */ /* 0x004fe20000000400 */
[----:B------:R-:W-:Y:S03]  /*2c8f0*/  STS.U16 [R10+0x11e00], R8 ;  /* 0x011e00080a007388 */ /* 0x000fe60000000400 */
[----:B------:R-:W-:Y:S02]  /*2c900*/  STS.U16 [R14+0x10280], R20 ;  /* 0x010280140e007388 */ /* 0x000fe40000000400 */
[----:B------:R-:W-:Y:S01]  /*2c910*/  STS.U16 [R14+0x10680], R11 ;  /* 0x0106800b0e007388 */ /* 0x000fe20000000400 */
[----:B------:R-:W-:Y:S01]  /*2c920*/  STS.U16 [R14+0x10a80], R27 ;  /* 0x010a801b0e007388 */ /* 0x000fe20000000400 */
[----:B------:R-:W-:Y:S02]  /*2c930*/  STS.U16 [R14+0x10e80], R12 ;  /* 0x010e800c0e007388 */ /* 0x000fe40000000400 */
[----:B------:R-:W-:Y:S02]  /*2c940*/  STS.U16 [R14+0x11280], R13 ;  /* 0x0112800d0e007388 */ /* 0x000fe40000000400 */
[----:B------:R-:W-:Y:S01]  /*2c950*/  STS.U16 [R14+0x11680], R2 ;  /* 0x011680020e007388 */ /* 0x000fe20000000400 */
[----:B----4-:R-:W-:Y:S01]  /*2c960*/  STS.U16 [R14+0x11a80], R7 ;  /* 0x011a80070e007388 */ /* 0x010fe20000000400 */
[----:B------:R-:W-:Y:S02]  /*2c970*/  STS.U16 [R14+0x11e80], R6 ;  /* 0x011e80060e007388 */ /* 0x000fe40000000400 */
[----:B---3--:R0:W-:Y:S02]  /*2c980*/  STS.U16 [R15+0x10300], R4 ;  /* 0x010300040f007388 */ /* 0x0081e40000000400 */
[----:B0-----:R-:W2:Y:S01]  /*2c990*/  LDL.LU R4, [R1+0x4228] ;  /* 0x0042280001047983 */ /* 0x001ea20000300800 */
[----:B------:R0:W-:Y:S02]  /*2c9a0*/  STS.U16 [R15+0x10700], R3 ;  /* 0x010700030f007388 */ /* 0x0001e40000000400 */
[----:B------:R-:W-:Y:S02]  /*2c9b0*/  STS.U16 [R15+0x10b00], R29 ;  /* 0x010b001d0f007388 */ /* 0x000fe40000000400 */
[----:B------:R-:W-:Y:S01]  /*2c9c0*/  STS.U16 [R15+0x10f00], R28 ;  /* 0x010f001c0f007388 */ /* 0x000fe20000000400 */
[----:B------:R-:W-:Y:S01]  /*2c9d0*/  STS.U16 [R15+0x11300], R26 ;  /* 0x0113001a0f007388 */ /* 0x000fe20000000400 */
[----:B------:R-:W-:Y:S02]  /*2c9e0*/  STS.U16 [R15+0x11700], R22 ;  /* 0x011700160f007388 */ /* 0x000fe40000000400 */
[----:B------:R-:W-:Y:S02]  /*2c9f0*/  STS.U16 [R15+0x11b00], R5 ;  /* 0x011b00050f007388 */ /* 0x000fe40000000400 */
[----:B------:R1:W-:Y:S01]  /*2ca00*/  STS.U16 [R15+0x11f00], R21 ;  /* 0x011f00150f007388 */ /* 0x0003e20000000400 */
[----:B------:R-:W3:Y:S04]  /*2ca10*/  LDL R6, [R1+0x920] ;  /* 0x0009200001067983 */ /* 0x000ee80000100800 */
[----:B0-----:R-:W0:Y:S04]  /*2ca20*/  S2R R3, SR_TID.X ;  /* 0x0000000000037919 */ /* 0x001e280000002100 */
[----:B------:R-:W-:Y:S01]  /*2ca30*/  STS.U16 [R0+0x10380], R18 ;  /* 0x0103801200007388 */ /* 0x000fe20000000400 */
[----:B------:R-:W-:Y:S02]  /*2ca40*/  STS.U16 [R0+0x10780], R16 ;  /* 0x0107801000007388 */ /* 0x000fe40000000400 */
[----:B------:R-:W-:Y:S01]  /*2ca50*/  STS.U16 [R0+0x10b80], R17 ;  /* 0x010b801100007388 */ /* 0x000fe20000000400 */
[----:B-1----:R-:W1:Y:S01]  /*2ca60*/  S2R R15, SR_TID.X ;  /* 0x00000000000f7919 */ /* 0x002e620000002100 */
[----:B------:R-:W-:Y:S01]  /*2ca70*/  STS.U16 [R0+0x10f80], R19 ;  /* 0x010f801300007388 */ /* 0x000fe20000000400 */
[----:B0-----:R-:W-:-:S05]  /*2ca80*/  LOP3.LUT R3, R3, 0x7, RZ, 0xc0, !PT ;  /* 0x0000000703037812 */ /* 0x001fca00078ec0ff */
[----:B------:R-:W-:Y:S02]  /*2ca90*/  IMAD R3, R3, 0x90, RZ ;  /* 0x0000009003037824 */ /* 0x000fe400078e02ff */
[----:B-1----:R-:W-:-:S05]  /*2caa0*/  IMAD.SHL.U32 R15, R15, 0x2, RZ ;  /* 0x000000020f0f7824 */ /* 0x002fca00078e00ff */
[----:B------:R-:W-:Y:S01]  /*2cab0*/  LOP3.LUT R7, R3, 0x30, R15, 0x78, !PT ;  /* 0x0000003003077812 */ /* 0x000fe200078e780f */
[----:B--2---:R-:W-:Y:S01]  /*2cac0*/  STS.U16 [R0+0x11f80], R4 ;  /* 0x011f800400007388 */ /* 0x004fe20000000400 */
[----:B------:R-:W-:Y:S02]  /*2cad0*/  STS.U16 [R0+0x11380], R23 ;  /* 0x0113801700007388 */ /* 0x000fe40000000400 */
[----:B------:R-:W-:Y:S02]  /*2cae0*/  STS.U16 [R0+0x11780], R24 ;  /* 0x0117801800007388 */ /* 0x000fe40000000400 */
[----:B------:R-:W-:Y:S01]  /*2caf0*/  STS.U16 [R0+0x11b80], R25 ;  /* 0x011b801900007388 */ /* 0x000fe20000000400 */
[----:B------:R-:W-:Y:S06]  /*2cb00*/  BAR.SYNC.DEFER_BLOCKING 0x0 ;  /* 0x0000000000007b1d */ /* 0x000fec0000010000 */
[----:B------:R-:W0:Y:S04]  /*2cb10*/  LDSM.16.M88.4 R20, [R7+0x10000] ;  /* 0x010000000714783b */ /* 0x000e280000000200 */
[----:B------:R-:W1:Y:S04]  /*2cb20*/  LDSM.16.M88.4 R12, [R7+0x10400] ;  /* 0x01040000070c783b */ /* 0x000e680000000200 */
[----:B------:R-:W2:Y:S04]  /*2cb30*/  LDSM.16.M88.4 R16, [R7+0x10800] ;  /* 0x010800000710783b */ /* 0x000ea80000000200 */
[----:B------:R-:W-:Y:S04]  /*2cb40*/  LDSM.16.M88.4 R24, [R7+0x11c00] ;  /* 0x011c00000718783b */ /* 0x000fe80000000200 */
[----:B---3--:R-:W-:Y:S04]  /*2cb50*/  LDSM.16.MT88.4 R8, [R6] ;  /* 0x000000000608783b */ /* 0x008fe80000004200 */
[----:B0-----:R-:W-:Y:S01]  /*2cb60*/  STL.64 [R1+0x60], R20 ;  /* 0x0000601401007387 */ /* 0x001fe20000100a00 */
[----:B------:R-:W-:Y:S02]  /*2cb70*/  STL.64 [R1+0x68], R22 ;  /* 0x0000681601007387 */ /* 0x000fe40000100a00 */
[----:B-1----:R-:W-:Y:S02]  /*2cb80*/  STL.64 [R1+0x50], R12 ;  /* 0x0000500c01007387 */ /* 0x002fe40000100a00 */
[----:B------:R-:W-:Y:S02]  /*2cb90*/  STL.64 [R1+0x58], R14 ;  /* 0x0000580e01007387 */ /* 0x000fe40000100a00 */
[----:B------:R-:W0:Y:S04]  /*2cba0*/  LDSM.16.M88.4 R12, [R7+0x11000] ;  /* 0x01100000070c783b */ /* 0x000e280000000200 */
[----:B--2---:R-:W-:Y:S01]  /*2cbb0*/  STL.64 [R1+0x40], R16 ;  /* 0x0000401001007387 */ /* 0x004fe20000100a00 */
[----:B------:R-:W-:Y:S03]  /*2cbc0*/  STL.64 [R1+0x48], R18 ;  /* 0x0000481201007387 */ /* 0x000fe60000100a00 */
[----:B------:R-:W-:Y:S01]  /*2cbd0*/  LDSM.16.M88.4 R20, [R7+0x10c00] ;  /* 0x010c00000714783b */ /* 0x000fe20000000200 */
[----:B------:R-:W-:Y:S03]  /*2cbe0*/  LDSM.16.MT88.4 R16, [R6+0x100] ;  /* 0x000100000610783b */ /* 0x000fe60000004200 */
[----:B0-----:R-:W-:Y:S01]  /*2cbf0*/  STL.64 [R1+0x20], R12 ;  /* 0x0000200c01007387 */ /* 0x001fe20000100a00 */
[----:B------:R-:W-:-:S02]  /*2cc00*/  IMAD.MOV.U32 R5, RZ, RZ, R12 ;  /* 0x000000ffff057224 */ /* 0x000fc400078e000c */
[----:B------:R-:W-:Y:S02]  /*2cc10*/  STL.64 [R1+0x28], R14 ;  /* 0x0000280e01007387 */ /* 0x000fe40000100a00 */
[----:B------:R-:W-:Y:S02]  /*2cc20*/  IMAD.MOV.U32 R4, RZ, RZ, R13 ;  /* 0x000000ffff047224 */ /* 0x000fe400078e000d */
[----:B------:R-:W0:Y:S04]  /*2cc30*/  LDSM.16.M88.4 R12, [R7+0x11400] ;  /* 0x01140000070c783b */ /* 0x000e280000000200 */
[----:B0-----:R-:W-:Y:S01]  /*2cc40*/  STL.64 [R1+0x10], R12 ;  /* 0x0000100c01007387 */ /* 0x001fe20000100a00 */
[----:B------:R-:W-:Y:S02]  /*2cc50*/  IMAD.MOV.U32 R29, RZ, RZ, R12 ;  /* 0x000000ffff1d7224 */ /* 0x000fe400078e000c */
[----:B------:R-:W-:-:S02]  /*2cc60*/  IMAD.MOV.U32 R28, RZ, RZ, R13 ;  /* 0x000000ffff1c7224 */ /* 0x000fc400078e000d */
[----:B------:R-:W-:Y:S01]  /*2cc70*/  IMAD.MOV.U32 R3, RZ, RZ, R14 ;  /* 0x000000ffff037224 */ /* 0x000fe200078e000e */
[----:B------:R-:W-:Y:S01]  /*2cc80*/  STL.64 [R1+0x18], R14 ;  /* 0x0000180e01007387 */ /* 0x000fe20000100a00 */
[----:B------:R-:W-:Y:S02]  /*2cc90*/  IMAD.MOV.U32 R0, RZ, RZ, R15 ;  /* 0x000000ffff007224 */ /* 0x000fe400078e000f */
[----:B------:R-:W0:Y:S04]  /*2cca0*/  LDSM.16.M88.4 R12, [R7+0x11800] ;  /* 0x01180000070c783b */ /* 0x000e280000000200 */
[----:B------:R-:W-:Y:S01]  /*2ccb0*/  STL.64 [R1+0x30], R20 ;  /* 0x0000301401007387 */ /* 0x000fe20000100a00 */
[----:B------:R0:W-:Y:S01]  /*2ccc0*/  STL.64 [R1+0x38], R22 ;  /* 0x0000381601007387 */ /* 0x0001e20000100a00 */
[----:B------:R-:W-:Y:S02]  /*2ccd0*/  STL [R1+0x3b44], R0 ;  /* 0x003b440001007387 */ /* 0x000fe40000100800 */
[----:B------:R-:W-:Y:S02]  /*2cce0*/  STL [R1+0x3b40], R3 ;  /* 0x003b400301007387 */ /* 0x000fe40000100800 */
[----:B0-----:R-:W-:-:S02]  /*2ccf0*/  IMAD.MOV.U32 R23, RZ, RZ, R12 ;  /* 0x000000ffff177224 */ /* 0x001fc400078e000c */
[----:B------:R-:W-:Y:S01]  /*2cd00*/  IMAD.MOV.U32 R22, RZ, RZ, R13 ;  /* 0x000000ffff167224 */ /* 0x000fe200078e000d */
[----:B------:R-:W-:Y:S01]  /*2cd10*/  STL.64 [R1], R12 ;  /* 0x0000000c01007387 */ /* 0x000fe20000100a00 */
[----:B------:R-:W-:Y:S03]  /*2cd20*/  STL.64 [R1+0x8], R14 ;  /* 0x0000080e01007387 */ /* 0x000fe60000100a00 */
[----:B------:R-:W-:Y:S01]  /*2cd30*/  STL.64 [R1+0x4218], R22 ;  /* 0x0042181601007387 */ /* 0x000fe20000100a00 */
[----:B------:R0:W-:Y:S03]  /*2cd40*/  STL.64 [R1+0x4210], R20 ;  /* 0x0042101401007387 */ /* 0x0001e60000100a00 */
[----:B0-----:R-:W2:Y:S01]  /*2cd50*/  LDL.64 R20, [R1+0x40] ;  /* 0x0000400001147983 */ /* 0x001ea20000100a00 */
[----:B------:R-:W-:-:S02]  /*2cd60*/  IMAD.MOV.U32 R2, RZ, RZ, R15 ;  /* 0x000000ffff027224 */ /* 0x000fc400078e000f */
[----:B------:R-:W0:Y:S01]  /*2cd70*/  LDSM.16.MT88.4 R12, [R6+0x80] ;  /* 0x00008000060c783b */ /* 0x000e220000004200 */
[----:B--2---:R1:W-:Y:S03]  /*2cd80*/  STL.64 [R1+0x4220], R20 ;  /* 0x0042201401007387 */ /* 0x0043e60000100a00 */
[----:B------:R-:W-:Y:S01]  /*2cd90*/  STL [R1+0x3cd8], R2 ;  /* 0x003cd80201007387 */ /* 0x000fe20000100800 */
[----:B-1----:R-:W2:Y:S01]  /*2cda0*/  LDL.LU.64 R20, [R1+0xd80] ;  /* 0x000d800001147983 */ /* 0x002ea20000300a00 */
[----:B------:R-:W2:Y:S02]  /*2cdb0*/  LDL.LU.64 R22, [R1+0xd88] ;  /* 0x000d880001167983 */ /* 0x000ea40000300a00 */
[----:B------:R-:W-:Y:S02]  /*2cdc0*/  STL [R1+0x3aa8], R26 ;  /* 0x003aa81a01007387 */ /* 0x000fe40000100800 */
[----:B------:R-:W-:Y:S01]  /*2cdd0*/  STL [R1+0x3aa4], R27 ;  /* 0x003aa41b01007387 */ /* 0x000fe20000100800 */
[----:B0-----:R-:W-:Y:S01]  /*2cde0*/  STL.64 [R1+0x41e8], R14 ;  /* 0x0041e80e01007387 */ /* 0x001fe20000100a00 */
[----:B------:R0:W-:Y:S03]  /*2cdf0*/  STL.64 [R1+0x41e0], R12 ;  /* 0x0041e00c01007387 */ /* 0x0001e60000100a00 */
[----:B0-----:R-:W3:Y:S01]  /*2ce00*/  LDL.LU.64 R12, [R1+0xd90] ;  /* 0x000d9000010c7983 */ /* 0x001ee20000300a00 */
[----:B------:R-:W3:Y:S02]  /*2ce10*/  LDL.LU.64 R14, [R1+0xd98] ;  /* 0x000d9800010e7983 */ /* 0x000ee40000300a00 */
[----:B------:R-:W-:Y:S02]  /*2ce20*/  STL.64 [R1+0x4188], R18 ;  /* 0x0041881201007387 */ /* 0x000fe40000100a00 */
[----:B------:R0:W-:Y:S02]  /*2ce30*/  STL.64 [R1+0x4180], R16 ;  /* 0x0041801001007387 */ /* 0x0001e40000100a00 */
[----:B0-----:R-:W-:-:S02]  /*2ce40*/  IMAD.MOV.U32 R16, RZ, RZ, R5 ;  /* 0x000000ffff107224 */ /* 0x001fc400078e0005 */
[----:B------:R-:W-:Y:S02]  /*2ce50*/  IMAD.MOV.U32 R17, RZ, RZ, R4 ;  /* 0x000000ffff117224 */ /* 0x000fe400078e0004 */
[----:B------:R-:W0:Y:S04]  /*2ce60*/  LDSM.16.MT88.4 R4, [R6+0x180] ;  /* 0x000180000604783b */ /* 0x000e280000004200 */
[----:B0-----:R-:W-:Y:S01]  /*2ce70*/  STL.64 [R1+0x4100], R6 ;  /* 0x0041000601007387 */ /* 0x001fe20000100a00 */
[----:B------:R0:W-:Y:S03]  /*2ce80*/  STL.64 [R1+0x40f8], R4 ;  /* 0x0040f80401007387 */ /* 0x0001e60000100a00 */
[----:B0-----:R-:W3:Y:S02]  /*2ce90*/  LDL.64 R4, [R1+0x60] ;  /* 0x0000600001047983 */ /* 0x001ee40000100a00 */
[----:B---3--:R-:W-:Y:S02]  /*2cea0*/  HMMA.16816.F32.BF16 R12, R8, R4, R12 ;  /* 0x00000004080c723c */ /* 0x008fe4000004180c */
[----:B------:R0:W-:Y:S04]  /*2ceb0*/  STL.64 [R1+0x41f0], R4 ;  /* 0x0041f00401007387 */ /* 0x0001e80000100a00 */
[----:B0-----:R-:W3:Y:S11]  /*2cec0*/  LDL.LU.64 R4, [R1+0xd70] ;  /* 0x000d700001047983 */ /* 0x001ef60000300a00 */
[----:B------:R-:W-:Y:S06]  /*2ced0*/  @!UPT UIADD3 URZ, URZ, URZ, URZ ;  /* 0x0000003f3f3ff290 */ /* 0x000fec000fffe03f */
[----:B------:R0:W-:Y:S01]  /*2cee0*/  STL.64 [R1+0x4c0], R12 ;  /* 0x0004c00c01007387 */ /* 0x0001e20000100a00 */
[----:B------:R-:W-:Y:S02]  /*2cef0*/  STL.64 [R1+0x4c8], R14 ;  /* 0x0004c80e01007387 */ /* 0x000fe40000100a00 */
[----:B------:R-:W3:Y:S02]  /*2cf00*/  LDL.LU.64 R6, [R1+0xd78] ;  /* 0x000d780001067983 */ /* 0x000ee40000300a00 */
[----:B0-----:R-:W-:Y:S02]  /*2cf10*/  IMAD.MOV.U32 R12, RZ, RZ, R29 ;  /* 0x000000ffff0c7224 */ /* 0x001fe400078e001d */
[----:B------:R-:W-:-:S05]  /*2cf20*/  IMAD.MOV.U32 R13, RZ, RZ, R28 ;  /* 0x000000ffff0d7224 */ /* 0x000fca00078e001c */
[----:B------:R0:W-:Y:S04]  /*2cf30*/  STL.64 [R1+0x41f8], R12 ;  /* 0x0041f80c01007387 */ /* 0x0001e80000100a00 */
[----:B0-----:R-:W2:Y:S02]  /*2cf40*/  LDL.64 R12, [R1+0x50] ;  /* 0x00005000010c7983 */ /* 0x001ea40000100a00 */
[----:B--2---:R-:W-:Y:S11]  /*2cf50*/  HMMA.16816.F32.BF16 R20, R8, R12, R20 ;  /* 0x0000000c0814723c */ /* 0x004ff60000041814 */
[----:B------:R-:W-:Y:S11]  /*2cf60*/  @!UPT UIADD3 URZ, URZ, URZ, URZ ;  /* 0x0000003f3f3ff290 */ /* 0x000ff6000fffe03f */
[----:B------:R-:W-:Y:S01]  /*2cf70*/  @!UPT UIADD3 URZ, URZ, URZ, URZ ;  /* 0x0000003f3f3ff290 */ /* 0x000fe2000fffe03f */
[----:B------:R0:W-:Y:S01]  /*2cf80*/  STL.64 [R1+0x4b0], R20 ;  /* 0x0004b01401007387 */ /* 0x0001e20000100a00 */
[----:B------:R-:W-:Y:S03]  /*2cf90*/  STL.64 [R1+0x4b8], R22 ;  /* 0x0004b81601007387 */ /* 0x000fe60000100a00 */
[----:B0-----:R-:W3:Y:S01]  /*2cfa0*/  LDL.LU.64 R20, [R1+0x4220] ;  /* 0x0042200001147983 */ /* 0x001ee20000300a00 */
[----:B------:R-:W-:Y:S02]  /*2cfb0*/  IMAD.MOV.U32 R18, RZ, RZ, R12 ;  /* 0x000000ffff127224 */ /* 0x000fe400078e000c */
[----:B------:R-:W-:-:S03]  /*2cfc0*/  IMAD.MOV.U32 R2, RZ, RZ, R13 ;  /* 0x000000ffff027224 */ /* 0x000fc600078e000d */
[----:B------:R-:W-:Y:S01]  /*2cfd0*/  STL [R1+0x4208], R18 ;  /* 0x0042081201007387 */ /* 0x000fe20000100800 */
[----:B------:R0:W-:Y:S03]  /*2cfe0*/  STL.64 [R1+0x4200], R16 ;  /* 0x0042001001007387 */ /* 0x0001e60000100a00 */
[----:B0-----:R-:W2:Y:S01]  /*2cff0*/  LDL.LU.64 R16, [R1+0xd60] ;  /* 0x000d600001107983 */ /* 0x001ea20000300a00 */
[----:B------:R-:W2:Y:S02]  /*2d000*/  LDL.LU.64 R18, [R1+0xd68] ;  /* 0x000d680001127983 */ /* 0x000ea40000300a00 */
[----:B------:R-:W4:Y:S01]  /*2d010*/  LDL.LU.64 R22, [R1+0x4218] ;  /* 0x0042180001167983 */ /* 0x000f220000300a00 */
[----:B---3--:R-:W-:Y:S07]  /*2d020*/  HMMA.16816.F32.BF16 R12, R8, R20, R4 ;  /* 0x00000014080c723c */ /* 0x008fee0000041804 */
[----:B------:R-:W-:-:S02]  /*2d030*/  IMAD.MOV.U32 R5, RZ, RZ, R20 ;  /* 0x000000ffff057224 */ /* 0x000fc400078e0014 */
[----:B------:R-:W-:Y:S02]  /*2d040*/  IMAD.MOV.U32 R4, RZ, RZ, R21 ;  /* 0x000000ffff047224 */ /* 0x000fe400078e0015 */
[----:B------:R-:W2:Y:S11]  /*2d050*/  LDL.LU.64 R20, [R1+0x4210] ;  /* 0x0042100001147983 */ /* 0x000eb60000300a00 */
[----:B------:R-:W-:Y:S02]  /*2d060*/  @!UPT UIADD3 URZ, URZ, URZ, URZ ;  /* 0x0000003f3f3ff290 */ /* 0x000fe4000fffe03f */
[----:B------:R-:W-:Y:S02]  /*2d070*/  IMAD.MOV.U32 R27, RZ, RZ, R15 ;  /* 0x000000ffff1b7224 */ /* 0x000fe400078e000f */
[----:B------:R-:W-:Y:S02]  /*2d080*/  IMAD.MOV.U32 R28, RZ, RZ, R14 ;  /* 0x000000ffff1c7224 */ /* 0x000fe400078e000e */
[----:B------:R-:W-:Y:S01]  /*2d090*/  IMAD.MOV.U32 R29, RZ, RZ, R13 ;  /* 0x000000ffff1d7224 */ /* 0x000fe200078e000d */
[----:B------:R0:W-:Y:S04]  /*2d0a0*/  STL [R1+0x4a0], R12 ;  /* 0x0004a00c01007387 */ /* 0x0001e80000100800 */
[----:B0-----:R-:W3:Y:S01]  /*2d0b0*/  LDL.LU.64 R12, [R1+0x9c0] ;  /* 0x0009c000010c7983 */ /* 0x001ee20000300a00 */
[----:B------:R-:W3:Y:S02]  /*2d0c0*/  LDL.LU.64 R14, [R1+0x9c8] ;  /* 0x0009c800010e7983 */ /* 0x000ee40000300a00 */
[----:B------:R-:W-:Y:S02]  /*2d0d0*/  STL [R1+0x40a0], R27 ;  /* 0x0040a01b01007387 */ /* 0x000fe40000100800 */
[----:B------:R-:W-:Y:S01]  /*2d0e0*/  STL [R1+0x3b5c], R28 ;  /* 0x003b5c1c01007387 */ /* 0x000fe20000100800 */
[----:B------:R-:W-:Y:S01]  /*2d0f0*/  STL [R1+0x3b58], R29 ;  /* 0x003b581d01007387 */ /* 0x000fe20000100800 */
[----:B--2---:R-:W-:Y:S11]  /*2d100*/  HMMA.16816.F32.BF16 R16, R8, R20, R16 ;  /* 0x000000140810723c */ /* 0x004ff60000041810 */
[----:B------:R-:W-:Y:S11]  /*2d110*/  @!UPT UIADD3 URZ, URZ, URZ, URZ ;  /* 0x0000003f3f3ff290 */ /* 0x000ff6000fffe03f */
[----:B------:R-:W-:Y:S01]  /*2d120*/  @!UPT UIADD3 URZ, URZ, URZ, URZ ;  /* 0x0000003f3f3ff290 */ /* 0x000fe2000fffe03f */
[----:B------:R0:W-:Y:S01]  /*2d130*/  STL.64 [R1+0x490], R16 ;  /* 0x0004901001007387 */ /* 0x0001e20000100a00 */
[----:B------:R-:W-:Y:S02]  /*2d140*/  IMAD.MOV.U32 R0, RZ, RZ, R18 ;  /* 0x000000ffff007224 */ /* 0x000fe400078e0012 */
[----:B------:R-:W2:Y:S01]  /*2d150*/  LDL.LU R18, [R1+0x4208] ;  /* 0x0042080001127983 */ /* 0x000ea20000300800 */
[----:B0-----:R-:W3:Y:S01]  /*2d160*/  LDL.LU.64 R16, [R1+0x4200] ;  /* 0x0042000001107983 */ /* 0x001ee20000300a00 */
[----:B------:R0:W-:Y:S02]  /*2d170*/  STL.64 [R1+0x41b0], R20 ;  /* 0x0041b01401007387 */ /* 0x0001e40000100a00 */
[----:B------:R-:W-:Y:S02]  /*2d180*/  IMAD.MOV.U32 R3, RZ, RZ, R19 ;  /* 0x000000ffff037224 */ /* 0x000fe400078e0013 */
[----:B0-----:R-:W-:Y:S02]  /*2d190*/  IMAD.MOV.U32 R20, RZ, RZ, R5 ;  /* 0x000000ffff147224 */ /* 0x001fe400078e0005 */
[----:B------:R-:W-:-:S02]  /*2d1a0*/  IMAD.MOV.U32 R21, RZ, RZ, R4 ;  /* 0x000000ffff157224 */ /* 0x000fc400078e0004 */
[----:B------:R-:W4:Y:S01]  /*2d1b0*/  LDL.LU.64 R4, [R1+0x9b0] ;  /* 0x0009b00001047983 */ /* 0x000f220000300a00 */
[----:B------:R-:W4:Y:S02]  /*2d1c0*/  LDL.LU.64 R6, [R1+0x9b8] ;  /* 0x0009b80001067983 */ /* 0x000f240000300a00 */
[----:B------:R0:W-:Y:S02]  /*2d1d0*/  STL.64 [R1+0x41c0], R20 ;  /* 0x0041c01401007387 */ /* 0x0001e40000100a00 */
[----:B0-----:R-:W-:Y:S01]  /*2d1e0*/  IMAD.MOV.U32 R21, RZ, RZ, R2 ;  /* 0x000000ffff157224 */ /* 0x001fe200078e0002 */
[----:B---3--:R-:W-:Y:S01]  /*2d1f0*/  HMMA.16816.F32.BF16 R12, R8, R16, R12 ;  /* 0x00000010080c723c */ /* 0x008fe2000004180c */
[----:B--2---:R-:W-:-:S05]  /*2d200*/  IMAD.MOV.U32 R20, RZ, RZ, R18 ;  /* 0x000000ffff147224 */ /* 0x004fca00078e0012 */
[----:B------:R-:W-:Y:S01]  /*2d210*/  STL.64 [R1+0x41d8], R20 ;  /* 0x0041d81401007387 */ /* 0x000fe20000100a00 */
[----:B------:R-:W-:Y:S02]  /*2d220*/  STL [R1+0x3b64], R3 ;  /* 0x003b640301007387 */ /* 0x000fe40000100800 */
[----:B------:R-:W-:Y:S11]  /*2d230*/  STL [R1+0x3b60], R0 ;  /* 0x003b600001007387 */ /* 0x000ff60000100800 */
[----:B------:R-:W-:Y:S03]  /*2d240*/  @!UPT UIADD3 URZ, URZ, URZ, URZ ;  /* 0x0000003f3f3ff290 */ /* 0x000fe6000fffe03f */
[----:B------:R0:W-:Y:S04]  /*2d250*/  STL.64 [R1+0x480], R12 ;  /* 0x0004800c01007387 */ /* 0x0001e80000100a00 */
[----:B0-----:R-:W2:Y:S01]  /*2d260*/  LDL.LU.64 R12, [R1+0x41f8] ;  /* 0x0041f800010c7983 */ /* 0x001ea20000300a00 */
[----:B------:R0:W-:Y:S03]  /*2d270*/  STL.64 [R1+0x41b8], R16 ;  /* 0x0041b81001007387 */ /* 0x0001e60000100a00 */
[----:B0-----:R-:W3:Y:S01]  /*2d280*/  LDL.LU.64 R16, [R1+0x9a0] ;  /* 0x0009a00001107983 */ /* 0x001ee20000300a00 */
[----:B------:R-:W3:Y:S02]  /*2d290*/  LDL.LU.64 R18, [R1+0x9a8] ;  /* 0x0009a80001127983 */ /* 0x000ee40000300a00 */
[----:B------:R-:W-:-:S02]  /*2d2a0*/  IMAD.MOV.U32 R28, RZ, RZ, R14 ;  /* 0x000000ffff1c7224 */ /* 0x000fc400078e000e */
[----:B------:R-:W-:Y:S02]  /*2d2b0*/  IMAD.MOV.U32 R29, RZ, RZ, R15 ;  /* 0x000000ffff1d7224 */ /* 0x000fe400078e000f */
[----:B----4-:R-:W-:Y:S02]  /*2d2c0*/  IMAD.MOV.U32 R20, RZ, RZ, R23 ;  /* 0x000000ffff147224 */ /* 0x010fe400078e0017 */
[----:B------:R-:W-:Y:S01]  /*2d2d0*/  IMAD.MOV.U32 R21, RZ, RZ, R22 ;  /* 0x000000ffff157224 */ /* 0x000fe200078e0016 */
[----:B------:R-:W-:Y:S01]  /*2d2e0*/  STL [R1+0x3b6c], R29 ;  /* 0x003b6c1d01007387 */ /* 0x000fe20000100800 */
[----:B------:R-:W-:Y:S01]  /*2d2f0*/  STL [R1+0x3b68], R28 ;  /* 0x003b681c01007387 */ /* 0x000fe20000100800 */
[C---:B--2---:R-:W-:Y:S02]  /*2d300*/  HMMA.16816.F32.BF16 R12, R8.reuse, R12, R4 ;  /* 0x0000000c080c723c */ /* 0x044fe40000041804 */
[----:B------:R-:W2:Y:S06]  /*2d310*/  LDL.LU.64 R4, [R1+0x41f0] ;  /* 0x0041f00001047983 */ /* 0x000eac0000300a00 */
[----:B---3--:R-:W-:Y:S11]  /*2d320*/  HMMA.16816.F32.BF16 R16, R8, R20, R16 ;  /* 0x000000140810723c */ /* 0x008ff60000041810 */
[----:B------:R-:W-:Y:S05]  /*2d330*/  @!UPT UIADD3 URZ, URZ, URZ, URZ ;  /* 0x0000003f3f3ff290 */ /* 0x000fea000fffe03f */
[----:B------:R-:W-:Y:S02]  /*2d340*/  IMAD.MOV.U32 R0, RZ, RZ, R15 ;  /* 0x000000ffff007224 */ /* 0x000fe400078e000f */
[----:B------:R-:W-:Y:S01]  /*2d350*/  IMAD.MOV.U32 R3, RZ, RZ, R14 ;  /* 0x000000ffff037224 */ /* 0x000fe200078e000e */
[----:B------:R0:W-:Y:S04]  /*2d360*/  STL.64 [R1+0x470], R12 ;  /* 0x0004700c01007387 */ /* 0x0001e80000100a00 */
[----:B0-----:R-:W3:Y:S01]  /*2d370*/  LDL.LU.64 R12, [R1+0x980] ;  /* 0x00098000010c7983 */ /* 0x001ee20000300a00 */
[----:B------:R-:W3:Y:S02]  /*2d380*/  LDL.LU.64 R14, [R1+0x988] ;  /* 0x00098800010e7983 */ /* 0x000ee40000300a00 */
[----:B------:R-:W-:Y:S02]  /*2d390*/  STL [R1+0x3bd4], R0 ;  /* 0x003bd40001007387 */ /* 0x000fe40000100800 */
[----:B------:R-:W-:Y:S01]  /*2d3a0*/  STL [R1+0x3bd0], R3 ;  /* 0x003bd00301007387 */ /* 0x000fe20000100800 */
[----:B------:R0:W-:Y:S01]  /*2d3b0*/  STL.64 [R1+0x460], R16 ;  /* 0x0004601001007387 */ /* 0x0001e20000100a00 */
[----:B------:R-:W2:Y:S02]  /*2d3c0*/  LDL.LU.64 R20, [R1+0xd40] ;  /* 0x000d400001147983 */ /* 0x000ea40000300a00 */
[----:B------:R-:W2:Y:S02]  /*2d3d0*/  LDL.LU.64 R22, [R1+0xd48] ;  /* 0x000d480001167983 */ /* 0x000ea40000300a00 */
[----:B------:R-:W-:-:S02]  /*2d3e0*/  IMAD.MOV.U32 R29, RZ, RZ, R18 ;  /* 0x000000ffff1d7224 */ /* 0x000fc400078e0012 */
[----:B------:R-:W-:Y:S01]  /*2d3f0*/  IMAD.MOV.U32 R28, RZ, RZ, R19 ;  /* 0x000000ffff1c7224 */ /* 0x000fe200078e0013 */
[----:B0-----:R-:W4:Y:S01]  /*2d400*/  LDL.LU.64 R16, [R1+0xce0] ;  /* 0x000ce00001107983 */ /* 0x001f220000300a00 */
[----:B------:R-:W2:Y:S01]  /*2d410*/  LDL.LU.64 R18, [R1+0xce8] ;  /* 0x000ce80001127983 */ /* 0x000ea20000300a00 */
[----:B---3--:R-:W-:Y:S02]  /*2d420*/  HMMA.16816.F32.BF16 R8, R8, R24, R12 ;  /* 0x000000180808723c */ /* 0x008fe4000004180c */
[----:B--2---:R-:W-:Y:S01]  /*2d430*/  STL.64 [R1+0x41d0], R18 ;  /* 0x0041d01201007387 */ /* 0x004fe20000100a00 */
[----:B----4-:R0:W-:Y:S03]  /*2d440*/  STL.64 [R1+0x41c8], R16 ;  /* 0x0041c81001007387 */ /* 0x0101e60000100a00 */
[----:B0-----:R-:W2:Y:S01]  /*2d450*/  LDL.LU.64 R16, [R1+0xcf0] ;  /* 0x000cf00001107983 */ /* 0x001ea20000300a00 */
[----:B------:R-:W2:Y:S02]  /*2d460*/  LDL.LU.64 R18, [R1+0xcf8] ;  /* 0x000cf80001127983 */ /* 0x000ea40000300a00 */
[----:B------:R0:W-:Y:S02]  /*2d470*/  STL [R1+0x3bfc], R28 ;  /* 0x003bfc1c01007387 */ /* 0x0001e40000100800 */
[----:B0-----:R-:W3:Y:S01]  /*2d480*/  LDL R28, [R1+0x920] ;  /* 0x00092000011c7983 */ /* 0x001ee20000100800 */
[----:B------:R-:W-:Y:S02]  /*2d490*/  STL [R1+0x3bf8], R29 ;  /* 0x003bf81d01007387 */ /* 0x000fe40000100800 */
[----:B------:R-:W4:Y:S02]  /*2d4a0*/  LDL.LU.64 R14, [R1+0x41e8] ;  /* 0x0041e800010e7983 */ /* 0x000f240000300a00 */
[----:B------:R-:W4:Y:S07]  /*2d4b0*/  LDL.LU.64 R12, [R1+0x41e0] ;  /* 0x0041e000010c7983 */ /* 0x000f2e0000300a00 */
[----:B------:R0:W-:Y:S01]  /*2d4c0*/  STL.64 [R1+0x310], R8 ;  /* 0x0003100801007387 */ /* 0x0001e20000100a00 */
[----:B------:R1:W-:Y:S03]  /*2d4d0*/  STL.64 [R1+0x318], R10 ;  /* 0x0003180a01007387 */ /* 0x0003e60000100a00 */
[----:B0-----:R-:W2:Y:S01]  /*2d4e0*/  LDL.LU.64 R8, [R1+0xcd0] ;  /* 0x000cd00001087983 */ /* 0x001ea20000300a00 */
[----:B-1----:R-:W2:Y:S02]  /*2d4f0*/  LDL.LU.64 R10, [R1+0xcd8] ;  /* 0x000cd800010a7983 */ /* 0x002ea40000300a00 */
[----:B------:R0:W-:Y:S02]  /*2d500*/  STL.64 [R1+0x4190], R24 ;  /* 0x0041901801007387 */ /* 0x0001e40000100a00 */
[----:B0-----:R-:W2:Y:S01]  /*2d510*/  LDL.64 R24, [R1] ;  /* 0x0000000001187983 */ /* 0x001ea20000100a00 */
[C---:B----4-:R-:W-:Y:S03]  /*2d520*/  HMMA.16816.F32.BF16 R20, R12.reuse, R4, R20 ;  /* 0x000000040c14723c */ /* 0x050fe60000041814 */
[----:B--2---:R0:W-:Y:S04]  /*2d530*/  STL.64 [R1+0x4198], R24 ;  /* 0x0041981801007387 */ /* 0x0041e80000100a00 */
[----:B0-----:R-:W2:Y:S11]  /*2d540*/  LDL.64 R24, [R1+0x10] ;  /* 0x0000100001187983 */ /* 0x001eb60000100a00 */
[----:B------:R-:W-:Y:S05]  /*2d550*/  @!UPT UIADD3 URZ, URZ, URZ, URZ ;  /* 0x0000003f3f3ff290 */ /* 0x000fea000fffe03f */
[----:B------:R0:W-:Y:S02]  /*2d560*/  STL.64 [R1+0x300], R20 ;  /* 0x0003001401007387 */ /* 0x0001e40000100a00 */
[----:B------:R1:W-:Y:S01]  /*2d570*/  STL.64 [R1+0x308], R22 ;  /* 0x0003081601007387 */ /* 0x0003e20000100a00 */
[----:B0-----:R-:W1:Y:S01]  /*2d580*/  LDL.LU.64 R20, [R1+0x41d8] ;  /* 0x0041d80001147983 */ /* 0x001e620000300a00 */
[----:B------:R-:W-:Y:S02]  /*2d590*/  IMAD.MOV.U32 R2, RZ, RZ, R4 ;  /* 0x000000ffff027224 */ /* 0x000fe400078e0004 */
[----:B------:R-:W-:Y:S02]  /*2d5a0*/  IMAD.MOV.U32 R0, RZ, RZ, R5 ;  /* 0x000000ffff007224 */ /* 0x000fe400078e0005 */
[----:B------:R-:W4:Y:S01]  /*2d5b0*/  LDL.LU.64 R4, [R1+0x900] ;  /* 0x0009000001047983 */ /* 0x000f220000300a00 */
[----:B------:R-:W4:Y:S01]  /*2d5c0*/  LDL.LU.64 R6, [R1+0x908] ;  /* 0x0009080001067983 */ /* 0x000f220000300a00 */
[C---:B-1----:R-:W-:Y:S02]  /*2d5d0*/  HMMA.16816.F32.BF16 R20, R12.reuse, R20, R16 ;  /* 0x000000140c14723c */ /* 0x042fe40000041810 */
[----:B------:R-:W2:Y:S01]  /*2d5e0*/  LDL.LU.64 R18, [R1+0x41d0] ;  /* 0x0041d00001127983 */ /* 0x000ea20000300a00 */
[----:B------:R-:W2:Y:S11]  /*2d5f0*/  LDL.LU.64 R16, [R1+0x41c8] ;  /* 0x0041c80001107983 */ /* 0x000eb60000300a00 */
[----:B------:R-:W-:Y:S09]  /*2d600*/  @!UPT UIADD3 URZ, URZ, URZ, URZ ;  /* 0x0000003f3f3ff290 */ /* 0x000ff2000fffe03f */
[----:B------:R0:W-:Y:S01]  /*2d610*/  STL.64 [R1+0x2f0], R20 ;  /* 0x0002f01401007387 */ /* 0x0001e20000100a00 */
[----:B------:R2:W-:Y:S03]  /*2d620*/  STL.64 [R1+0x2f8], R22 ;  /* 0x0002f81601007387 */ /* 0x0005e60000100a00 */
[----:B0-----:R-:W2:Y:S02]  /*2d630*/  LDL.LU.64 R20, [R1+0x41c0] ;  /* 0x0041c00001147983 */ /* 0x001ea40000300a00 */
[C---:B--2---:R-:W-:Y:S02]  /*2d640*/  HMMA.16816.F32.BF16 R20, R12.reuse, R20, R16 ;  /* 0x000000140c14723c */ /* 0x044fe40000041810 */
[----:B------:R-:W4:Y:S11]  /*2d650*/  LDL.LU.64 R16, [R1+0x41b8] ;  /* 0x0041b80001107983 */ /* 0x000f360000300a00 */
[----:B------:R-:W-:Y:S10]  /*2d660*/  @!UPT UIADD3 URZ, URZ, URZ, URZ ;  /* 0x0000003f3f3ff290 */ /* 0x000ff4000fffe03f */
[----:B------:R0:W-:Y:S01]  /*2d670*/  STL.64 [R1+0x2e0], R20 ;  /* 0x0002e01401007387 */ /* 0x0001e20000100a00 */
[----:B------:R-:W-:Y:S03]  /*2d680*/  STL.64 [R1+0x2e8], R22 ;  /* 0x0002e81601007387 */ /* 0x000fe60000100a00 */
[----:B0-----:R-:W2:Y:S02]  /*2d690*/  LDL.LU.64 R20, [R1+0x41b0] ;  /* 0x0041b00001147983 */ /* 0x001ea40000300a00 */
[C---:B--2---:R-:W-:Y:S11]  /*2d6a0*/  HMMA.16816.F32.BF16 R8, R12.reuse, R20, R8 ;  /* 0x000000140c08723c */ /* 0x044ff60000041808 */
[----:B------:R-:W-:Y:S11]  /*2d6b0*/  @!UPT UIADD3 URZ, URZ, URZ, URZ ;  /* 0x0000003f3f3ff290 */ /* 0x000ff6000fffe03f */
[----:B------:R-:W-:Y:S01]  /*2d6c0*/  @!UPT UIADD3 URZ, URZ, URZ, URZ ;  /* 0x0000003f3f3ff290 */ /* 0x000fe2000fffe03f */
[----:B------:R0:W-:Y:S01]  /*2d6d0*/  STL.64 [R1+0x2d0], R8 ;  /* 0x0002d00801007387 */ /* 0x0001e20000100a00 */
[----:B------:R1:W-:Y:S03]  /*2d6e0*/  STL.64 [R1+0x2d8], R10 ;  /* 0x0002d80a01007387 */ /* 0x0003e60000100a00 */
[----:B0-----:R-:W2:Y:S01]  /*2d6f0*/  LDL.LU.64 R8, [R1+0x8e0] ;  /* 0x0008e00001087983 */ /* 0x001ea20000300a00 */
[----:B-1----:R-:W2:Y:S03]  /*2d700*/  LDL.LU.64 R10, [R1+0x8e8] ;  /* 0x0008e800010a7983 */ /* 0x002ea60000300a00 */
[----:B--2---:R-:W-:Y:S01]  /*2d710*/  STL.64 [R1+0x41a8], R10 ;  /* 0x0041a80a01007387 */ /* 0x004fe20000100a00 */
[----:B------:R0:W-:Y:S03]  /*2d720*/  STL.64 [R1+0x41a0], R8 ;  /* 0x0041a00801007387 */ /* 0x0001e60000100a00 */
[----:B0-----:R-:W2:Y:S01]  /*2d730*/  LDL.LU.64 R8, [R1+0x8f0] ;  /* 0x0008f00001087983 */ /* 0x001ea20000300a00 */
[----:B------:R-:W2:Y:S02]  /*2d740*/  LDL.LU.64 R10, [R1+0x8f8] ;  /* 0x0008f800010a7983 */ /* 0x000ea40000300a00 */
[----:B------:R0:W-:Y:S02]  /*2d750*/  STL.64 [R1+0x4148], R20 ;  /* 0x0041481401007387 */ /* 0x0001e40000100a00 */
[----:B0-----:R-:W2:Y:S01]  /*2d760*/  LDL.64 R20, [R1+0x40] ;  /* 0x0000400001147983 */ /* 0x001ea20000100a00 */
[C---:B----4-:R-:W-:Y:S03]  /*2d770*/  HMMA.16816.F32.BF16 R4, R12.reuse, R16, R4 ;  /* 0x000000100c04723c */ /* 0x050fe60000041804 */
[----:B--2---:R0:W-:Y:S04]  /*2d780*/  STL.64 [R1+0x4160], R20 ;  /* 0x0041601401007387 */ /* 0x0041e80000100a00 */
[----:B0-----:R-:W2:Y:S01]  /*2d790*/  LDL.64 R20, [R1+0x50] ;  /* 0x0000500001147983 */ /* 0x001ea20000100a00 */
[----:B------:R-:W-:Y:S03]  /*2d7a0*/  HMMA.16816.F32.BF16 R8, R12, R24, R8 ;  /* 0x000000180c08723c */ /* 0x000fe60000041808 */
[----:B--2---:R-:W-:Y:S01]  /*2d7b0*/  STL.64 [R1+0x4168], R20 ;  /* 0x0041681401007387 */ /* 0x004fe20000100a00 */
[----:B------:R-:W2:Y:S02]  /*2d7c0*/  LDL.LU.64 R16, [R1+0x890] ;  /* 0x0008900001107983 */ /* 0x000ea40000300a00 */
[----:B------:R-:W2:Y:S09]  /*2d7d0*/  LDL.LU.64 R18, [R1+0x898] ;  /* 0x0008980001127983 */ /* 0x000eb20000300a00 */
[----:B------:R0:W-:Y:S01]  /*2d7e0*/  STL.64 [R1+0x2c0], R4 ;  /* 0x0002c00401007387 */ /* 0x0001e20000100a00 */
[----:B------:R1:W-:Y:S04]  /*2d7f0*/  STL.64 [R1+0x2c8], R6 ;  /* 0x0002c80601007387 */ /* 0x0003e80000100a00 */
[----:B0-----:R-:W4:Y:S01]  /*2d800*/  LDL.LU.64 R4, [R1+0xc70] ;  /* 0x000c700001047983 */ /* 0x001f220000300a00 */
[----:B-1----:R-:W2:Y:S02]  /*2d810*/  LDL.LU.64 R6, [R1+0xc78] ;  /* 0x000c780001067983 */ /* 0x002ea40000300a00 */
[----:B------:R-:W-:-:S02]  /*2d820*/  IMAD.MOV.U32 R20, RZ, RZ, R2 ;  /* 0x000000ffff147224 */ /* 0x000fc400078e0002 */
[----:B------:R-:W-:Y:S02]  /*2d830*/  IMAD.MOV.U32 R21, RZ, RZ, R0 ;  /* 0x000000ffff157224 */ /* 0x000fe400078e0000 */
[----:B------:R-:W-:Y:S02]  /*2d840*/  IMAD.MOV.U32 R2, RZ, RZ, R24 ;  /* 0x000000ffff027224 */ /* 0x000fe400078e0018 */
[----:B------:R-:W-:Y:S01]  /*2d850*/  IMAD.MOV.U32 R0, RZ, RZ, R25 ;  /* 0x000000ffff007224 */ /* 0x000fe200078e0019 */
[----:B--2---:R-:W-:Y:S01]  /*2d860*/  STL.64 [R1+0x4178], R6 ;  /* 0x0041780601007387 */ /* 0x004fe20000100a00 */
[----:B----4-:R0:W-:Y:S03]  /*2d870*/  STL.64 [R1+0x4170], R4 ;  /* 0x0041700401007387 */ /* 0x0101e60000100a00 */
[----:B0-----:R-:W2:Y:S01]  /*2d880*/  LDL.LU.64 R4, [R1+0xc90] ;  /* 0x000c900001047983 */ /* 0x001ea20000300a00 */
[----:B------:R-:W2:Y:S02]  /*2d890*/  LDL.LU.64 R6, [R1+0xc98] ;  /* 0x000c980001067983 */ /* 0x000ea40000300a00 */
[----:B------:R-:W-:Y:S02]  /*2d8a0*/  STL.64 [R1+0x2b0], R8 ;  /* 0x0002b00801007387 */ /* 0x000fe40000100a00 */
[----:B------:R0:W-:Y:S02]  /*2d8b0*/  STL.64 [R1+0x2b8], R10 ;  /* 0x0002b80a01007387 */ /* 0x0001e40000100a00 */
[----:B0-----:R-:W4:Y:S01]  /*2d8c0*/  LDL.LU.64 R10, [R1+0x41a8] ;  /* 0x0041a800010a7983 */ /* 0x001f220000300a00 */
[----:B------:R-:W4:Y:S02]  /*2d8d0*/  LDL.LU.64 R8, [R1+0x41a0] ;  /* 0x0041a00001087983 */ /* 0x000f240000300a00 */
[----:B------:R-:W4:Y:S02]  /*2d8e0*/  LDL.LU.64 R24, [R1+0x4198] ;  /* 0x0041980001187983 */ /* 0x000f240000300a00 */
[C---:B----4-:R-:W-:Y:S01]  /*2d8f0*/  HMMA.16816.F32.BF16 R8, R12.reuse, R24, R8 ;  /* 0x000000180c08723c */ /* 0x050fe20000041808 */
[----:B------:R-:W-:Y:S11]  /*2d900*/  IMAD.MOV.U32 R3, RZ, RZ, R25 ;  /* 0x000000ffff037224 */ /* 0x000ff600078e0019 */
[----:B------:R-:W-:Y:S11]  /*2d910*/  @!UPT UIADD3 URZ, URZ, URZ, URZ ;  /* 0x0000003f3f3ff290 */ /* 0x000ff6000fffe03f */
[----:B------:R0:W-:Y:S01]  /*2d920*/  STL.64 [R1+0x2a0], R8 ;  /* 0x0002a00801007387 */ /* 0x0001e20000100a00 */
[----:B------:R-:W-:Y:S02]  /*2d930*/  STL.64 [R1+0x2a8], R10 ;  /* 0x0002a80a01007387 */ /* 0x000fe40000100a00 */
[----:B0-----:R-:W-:Y:S02]  /*2d940*/  IMAD.MOV.U32 R8, RZ, RZ, R24 ;  /* 0x000000ffff087224 */ /* 0x001fe400078e0018 */
[----:B------:R-:W4:Y:S03]  /*2d950*/  LDL.LU.64 R24, [R1+0x4190] ;  /* 0x0041900001187983 */ /* 0x000f260000300a00 */
[----:B------:R0:W-:Y:S02]  /*2d960*/  STL [R1+0x4140], R8 ;  /* 0x0041400801007387 */ /* 0x0001e40000100800 */
[----:B0-----:R-:W2:Y:S01]  /*2d970*/  LDL.LU.64 R8, [R1+0xc50] ;  /* 0x000c500001087983 */ /* 0x001ea20000300a00 */
[----:B------:R-:W2:Y:S01]  /*2d980*/  LDL.LU.64 R10, [R1+0xc58] ;  /* 0x000c5800010a7983 */ /* 0x000ea20000300a00 */
[----:B----4-:R-:W-:Y:S02]  /*2d990*/  HMMA.16816.F32.BF16 R12, R12, R24, R16 ;  /* 0x000000180c0c723c */ /* 0x010fe40000041810 */
[----:B--2---:R-:W-:Y:S01]  /*2d9a0*/  STL.64 [R1+0x4158], R10 ;  /* 0x0041580a01007387 */ /* 0x004fe20000100a00 */
[----:B------:R0:W-:Y:S03]  /*2d9b0*/  STL.64 [R1+0x4150], R8 ;  /* 0x0041500801007387 */ /* 0x0001e60000100a00 */
[----:B0-----:R-:W2:Y:S01]  /*2d9c0*/  LDL.LU.64 R8, [R1+0xc60] ;  /* 0x000c600001087983 */ /* 0x001ea20000300a00 */
[----:B------:R-:W2:Y:S02]  /*2d9d0*/  LDL.LU.64 R10, [R1+0xc68] ;  /* 0x000c6800010a7983 */ /* 0x000ea40000300a00 */
[----:B------:R-:W4:Y:S02]  /*2d9e0*/  LDL.LU.64 R18, [R1+0x4188] ;  /* 0x0041880001127983 */ /* 0x000f240000300a00 */
[----:B------:R-:W4:Y:S11]  /*2d9f0*/  LDL.LU.64 R16, [R1+0x4180] ;  /* 0x0041800001107983 */ /* 0x000f360000300a00 */
[----:B------:R-:W-:Y:S01]  /*2da00*/  @!UPT UIADD3 URZ, URZ, URZ, URZ ;  /* 0x0000003f3f3ff290 */ /* 0x000fe2000fffe03f */
[----:B------:R0:W-:Y:S01]  /*2da10*/  STL.64 [R1+0x160], R12 ;  /* 0x0001600c01007387 */ /* 0x0001e20000100a00 */
[----:B------:R-:W-:Y:S03]  /*2da20*/  STL.64 [R1+0x168], R14 ;  /* 0x0001680e01007387 */ /* 0x000fe60000100a00 */
[----:B0-----:R-:W2:Y:S01]  /*2da30*/  LDL.64 R12, [R1+0x20] ;  /* 0x00002000010c7983 */ /* 0x001ea20000100a00 */
[C---:B----4-:R-:W-:Y:S03]  /*2da40*/  HMMA.16816.F32.BF16 R20, R16.reuse, R20, R4 ;  /* 0x000000141014723c */ /* 0x050fe60000041804 */
[----:B------:R-:W4:Y:S01]  /*2da50*/  LDL.LU.64 R6, [R1+0x4178] ;  /* 0x0041780001067983 */ /* 0x000f220000300a00 */
[----:B------:R-:W4:Y:S11]  /*2da60*/  LDL.LU.64 R4, [R1+0x4170] ;  /* 0x0041700001047983 */ /* 0x000f360000300a00 */
[----:B------:R-:W-:Y:S08]  /*2da70*/  @!UPT UIADD3 URZ, URZ, URZ, URZ ;  /* 0x0000003f3f3ff290 */ /* 0x000ff0000fffe03f */
[----:B------:R0:W-:Y:S01]  /*2da80*/  STL.64 [R1+0x150], R20 ;  /* 0x0001501401007387 */ /* 0x0001e20000100a00 */
[----:B------:R-:W-:Y:S03]  /*2da90*/  STL.64 [R1+0x158], R22 ;  /* 0x0001581601007387 */ /* 0x000fe60000100a00 */
[----:B0-----:R-:W4:Y:S02]  /*2daa0*/  LDL.LU.64 R20, [R1+0x4168] ;  /* 0x0041680001147983 */ /* 0x001f240000300a00 */
[C---:B----4-:R-:W-:Y:S11]  /*2dab0*/  HMMA.16816.F32.BF16 R4, R16.reuse, R20, R4 ;  /* 0x000000141004723c */ /* 0x050ff60000041804 */
[----:B------:R-:W-:Y:S11]  /*2dac0*/  @!UPT UIADD3 URZ, URZ, URZ, URZ ;  /* 0x0000003f3f3ff290 */ /* 0x000ff6000fffe03f */
[----:B------:R-:W-:Y:S01]  /*2dad0*/  @!UPT UIADD3 URZ, URZ, URZ, URZ ;  /* 0x0000003f3f3ff290 */ /* 0x000fe2000fffe03f */
[----:B------:R0:W-:Y:S01]  /*2dae0*/  STL.64 [R1+0x140], R4 ;  /* 0x0001400401007387 */ /* 0x0001e20000100a00 */
[----:B------:R1:W-:Y:S02]  /*2daf0*/  STL.64 [R1+0x148], R6 ;  /* 0x0001480601007387 */ /* 0x0003e40000100a00 */
[----:B0-----:R-:W-:Y:S02]  /*2db00*/  IMAD.MOV.U32 R5, RZ, RZ, R20 ;  /* 0x000000ffff057224 */ /* 0x001fe400078e0014 */
[----:B------:R-:W-:Y:S02]  /*2db10*/  IMAD.MOV.U32 R4, RZ, RZ, R21 ;  /* 0x000000ffff047224 */ /* 0x000fe400078e0015 */
[----:B------:R-:W2:Y:S02]  /*2db20*/  LDL.LU.64 R20, [R1+0x4160] ;  /* 0x0041600001147983 */ /* 0x000ea40000300a00 */
[----:B--2---:R-:W-:Y:S01]  /*2db30*/  HMMA.16816.F32.BF16 R8, R16, R20, R8 ;  /* 0x000000141008723c */ /* 0x004fe20000041808 */
[----:B-1----:R-:W-:-:S02]  /*2db40*/  IMAD.MOV.U32 R7, RZ, RZ, R20 ;  /* 0x000000ffff077224 */ /* 0x002fc400078e0014 */
[----:B------:R-:W-:Y:S11]  /*2db50*/  IMAD.MOV.U32 R6, RZ, RZ, R21 ;  /* 0x000000ffff067224 */ /* 0x000ff600078e0015 */
[----:B------:R-:W-:Y:S09]  /*2db60*/  @!UPT UIADD3 URZ, URZ, URZ, URZ ;  /* 0x0000003f3f3ff290 */ /* 0x000ff2000fffe03f */
[----:B------:R-:W-:Y:S01]  /*2db70*/  STL.64 [R1+0x130], R8 ;  /* 0x0001300801007387 */ /* 0x000fe20000100a00 */
[----:B------:R0:W-:Y:S03]  /*2db80*/  STL.64 [R1+0x138], R10 ;  /* 0x0001380a01007387 */ /* 0x0001e60000100a00 */
[----:B0-----:R-:W2:Y:S01]  /*2db90*/  LDL.LU.64 R10, [R1+0x4158] ;  /* 0x00415800010a7983 */ /* 0x001ea20000300a00 */
[----:B------:R-:W2:Y:S02]  /*2dba0*/  LDL.LU.64 R8, [R1+0x4150] ;  /* 0x0041500001087983 */ /* 0x000ea40000300a00 */
[----:B------:R-:W2:Y:S02]  /*2dbb0*/  LDL.LU.64 R20, [R1+0x4148] ;  /* 0x0041480001147983 */ /* 0x000ea40000300a00 */
[----:B--2---:R-:W-:Y:S11]  /*2dbc0*/  HMMA.16816.F32.BF16 R8, R16, R20, R8 ;  /* 0x000000141008723c */ /* 0x004ff60000041808 */
[----:B------:R-:W-:Y:S11]  /*2dbd0*/  @!UPT UIADD3 URZ, URZ, URZ, URZ ;  /* 0x0000003f3f3ff290 */ /* 0x000ff6000fffe03f */
[----:B------:R-:W-:Y:S01]  /*2dbe0*/  @!UPT UIADD3 URZ, URZ, URZ, URZ ;  /* 0x0000003f3f3ff290 */ /* 0x000fe2000fffe03f */
[----:B------:R0:W-:Y:S01]  /*2dbf0*/  STL.64 [R1+0x120], R8 ;  /* 0x0001200801007387 */ /* 0x0001e20000100a00 */
[----:B------:R-:W-:Y:S03]  /*2dc00*/  STL [R1+0x128], R10 ;  /* 0x0001280a01007387 */ /* 0x000fe60000100800 */
[----:B0-----:R-:W2:Y:S01]  /*2dc10*/  LDL.LU R8, [R1+0x4140] ;  /* 0x0041400001087983 */ /* 0x001ea20000300800 */
[----:B------:R0:W-:Y:S02]  /*2dc20*/  STL.64 [R1+0x40b0], R20 ;  /* 0x0040b01401007387 */ /* 0x0001e40000100a00 */
[----:B0-----:R-:W-:Y:S02]  /*2dc30*/  IMAD.MOV.U32 R20, RZ, RZ, R7 ;  /* 0x000000ffff147224 */ /* 0x001fe400078e0007 */
[----:B------:R-:W-:-:S05]  /*2dc40*/  IMAD.MOV.U32 R21, RZ, RZ, R6 ;  /* 0x000000ffff157224 */ /* 0x000fca00078e0006 */
[----:B------:R0:W-:Y:S02]  /*2dc50*/  STL.64 [R1+0x40c8], R20 ;  /* 0x0040c81401007387 */ /* 0x0001e40000100a00 */
[----:B0-----:R-:W-:Y:S02]  /*2dc60*/  IMAD.MOV.U32 R20, RZ, RZ, R5 ;  /* 0x000000ffff147224 */ /* 0x001fe400078e0005 */
[----:B------:R-:W-:Y:S02]  /*2dc70*/  IMAD.MOV.U32 R21, RZ, RZ, R4 ;  /* 0x000000ffff157224 */ /* 0x000fe400078e0004 */
[----:B------:R-:W4:Y:S01]  /*2dc80*/  LDL.LU.64 R4, [R1+0x1a0] ;  /* 0x0001a00001047983 */ /* 0x000f220000300a00 */
[----:B------:R-:W2:Y:S03]  /*2dc90*/  LDL.LU.64 R6, [R1+0x1a8] ;  /* 0x0001a80001067983 */ /* 0x000ea60000300a00 */
[----:B--2---:R-:W-:Y:S01]  /*2dca0*/  STL.64 [R1+0x4110], R6 ;  /* 0x0041100601007387 */ /* 0x004fe20000100a00 */
[----:B----4-:R0:W-:Y:S02]  /*2dcb0*/  STL.64 [R1+0x4108], R4 ;  /* 0x0041080401007387 */ /* 0x0101e40000100a00 */
[----:B0-----:R-:W-:-:S02]  /*2dcc0*/  IMAD.MOV.U32 R4, RZ, RZ, R8 ;  /* 0x000000ffff047224 */ /* 0x001fc400078e0008 */
[----:B------:R-:W-:-:S05]  /*2dcd0*/  IMAD.MOV.U32 R5, RZ, RZ, R3 ;  /* 0x000000ffff057224 */ /* 0x000fca00078e0003 */
[----:B------:R0:W-:Y:S02]  /*2dce0*/  STL.64 [R1+0x4120], R4 ;  /* 0x0041200401007387 */ /* 0x0001e40000100a00 */
[----:B0-----:R-:W-:Y:S02]  /*2dcf0*/  IMAD.MOV.U32 R4, RZ, RZ, R2 ;  /* 0x000000ffff047224 */ /* 0x001fe400078e0002 */
[----:B------:R-:W-:-:S05]  /*2dd00*/  IMAD.MOV.U32 R5, RZ, RZ, R0 ;  /* 0x000000ffff057224 */ /* 0x000fca00078e0000 */
[----:B------:R0:W-:Y:S04]  /*2dd10*/  STL.64 [R1+0x4138], R4 ;  /* 0x0041380401007387 */ /* 0x0001e80000100a00 */
[----:B0-----:R-:W2:Y:S01]  /*2dd20*/  LDL.LU.64 R4, [R1+0x380] ;  /* 0x0003800001047983 */ /* 0x001ea20000300a00 */
[----:B------:R-:W2:Y:S02]  /*2dd30*/  LDL.LU.64 R6, [R1+0x388] ;  /* 0x0003880001067983 */ /* 0x000ea40000300a00 */
[----:B------:R0:W-:Y:S02]  /*2dd40*/  STL.64 [R1+0x40e0], R20 ;  /* 0x0040e01401007387 */ /* 0x0001e40000100a00 */
[----:B0-----:R-:W4:Y:S04]  /*2dd50*/  LDL.64 R20, [R1+0x60] ;  /* 0x0000600001147983 */ /* 0x001f280000100a00 */
[----:B----4-:R0:W-:Y:S04]  /*2dd60*/  STL.64 [R1+0x4118], R20 ;  /* 0x0041181401007387 */ /* 0x0101e80000100a00 */
[----:B0-----:R-:W4:Y:S01]  /*2dd70*/  LDL.LU.64 R20, [R1+0x1c0] ;  /* 0x0001c00001147983 */ /* 0x001f220000300a00 */
[----:B------:R-:W2:Y:S02]  /*2dd80*/  LDL.LU.64 R22, [R1+0x1c8] ;  /* 0x0001c80001167983 */ /* 0x000ea40000300a00 */
[----:B------:R-:W-:Y:S01]  /*2dd90*/  IMAD.MOV.U32 R26, RZ, RZ, R11 ;  /* 0x000000ffff1a7224 */ /* 0x000fe200078e000b */
[----:B--2---:R-:W-:Y:S01]  /*2dda0*/  STL.64 [R1+0x4130], R22 ;  /* 0x0041301601007387 */ /* 0x004fe20000100a00 */
[----:B----4-:R0:W-:Y:S03]  /*2ddb0*/  STL.64 [R1+0x4128], R20 ;  /* 0x0041281401007387 */ /* 0x0101e60000100a00 */
[----:B0-----:R-:W2:Y:S01]  /*2ddc0*/  LDL.LU.64 R20, [R1+0x1d0] ;  /* 0x0001d00001147983 */ /* 0x001ea20000300a00 */
[----:B------:R-:W2:Y:S02]  /*2ddd0*/  LDL.LU.64 R22, [R1+0x1d8] ;  /* 0x0001d80001167983 */ /* 0x000ea40000300a00 */
[----:B------:R-:W4:Y:S02]  /*2dde0*/  LDL.LU.64 R8, [R1+0xb80] ;  /* 0x000b800001087983 */ /* 0x000f240000300a00 */
[----:B------:R-:W2:Y:S02]  /*2ddf0*/  LDL.LU.64 R10, [R1+0xb88] ;  /* 0x000b8800010a7983 */ /* 0x000ea40000300a00 */
[----:B--2---:R-:W-:Y:S01]  /*2de00*/  STL.64 [R1+0x40c0], R10 ;  /* 0x0040c00a01007387 */ /* 0x004fe20000100a00 */
[----:B----4-:R0:W-:Y:S03]  /*2de10*/  STL.64 [R1+0x40b8], R8 ;  /* 0x0040b80801007387 */ /* 0x0101e60000100a00 */
[----:B0-----:R-:W2:Y:S01]  /*2de20*/  LDL.LU.64 R8, [R1+0xb90] ;  /* 0x000b900001087983 */ /* 0x001ea20000300a00 */
[----:B------:R-:W4:Y:S01]  /*2de30*/  LDL.LU.64 R10, [R1+0xb98] ;  /* 0x000b9800010a7983 */ /* 0x000f220000300a00 */
[C---:B------:R-:W-:Y:S02]  /*2de40*/  HMMA.16816.F32.BF16 R4, R16.reuse, R12, R4 ;  /* 0x0000000c1004723c */ /* 0x040fe40000041804 */
[----:B----4-:R-:W-:Y:S01]  /*2de50*/  STL.64 [R1+0x40d8], R10 ;  /* 0x0040d80a01007387 */ /* 0x010fe20000100a00 */
[----:B--2---:R0:W-:Y:S03]  /*2de60*/  STL.64 [R1+0x40d0], R8 ;  /* 0x0040d00801007387 */ /* 0x0041e60000100a00 */
[----:B0-----:R-:W2:Y:S01]  /*2de70*/  LDL.LU.64 R8, [R1+0xbe0] ;  /* 0x000be00001087983 */ /* 0x001ea20000300a00 */
[----:B------:R-:W4:Y:S03]  /*2de80*/  LDL.LU.64 R10, [R1+0xbe8] ;  /* 0x000be800010a7983 */ /* 0x000f260000300a00 */
[----:B----4-:R-:W-:Y:S01]  /*2de90*/  STL.64 [R1+0x40f0], R10 ;  /* 0x0040f00a01007387 */ /* 0x010fe20000100a00 */
[----:B--2---:R0:W-:Y:S03]  /*2dea0*/  STL.64 [R1+0x40e8], R8 ;  /* 0x0040e80801007387 */ /* 0x0041e60000100a00 */
[----:B0-----:R-:W2:Y:S01]  /*2deb0*/  LDL.LU.64 R8, [R1+0xc10] ;  /* 0x000c100001087983 */ /* 0x001ea20000300a00 */
[----:B------:R-:W2:Y:S02]  /*2dec0*/  LDL.LU.64 R10, [R1+0xc18] ;  /* 0x000c1800010a7983 */ /* 0x000ea40000300a00 */
[----:B------:R-:W-:Y:S06]  /*2ded0*/  STL [R1+0x3aac], R26 ;  /* 0x003aac1a01007387 */ /* 0x000fec0000100800 */
[----:B------:R0:W-:Y:S01]  /*2dee0*/  STL.64 [R1+0x290], R4 ;  /* 0x0002900401007387 */ /* 0x0001e20000100a00 */
[----:B------:R1:W-:Y:S04]  /*2def0*/  STL.64 [R1+0x298], R6 ;  /* 0x0002980601007387 */ /* 0x0003e80000100a00 */
[----:B0-----:R-:W1:Y:S02]  /*2df00*/  LDL.LU.64 R4, [R1+0x4138] ;  /* 0x0041380001047983 */ /* 0x001e640000300a00 */
[C---:B-1----:R-:W-:Y:S02]  /*2df10*/  HMMA.16816.F32.BF16 R4, R16.reuse, R4, R20 ;  /* 0x000000041004723c */ /* 0x042fe40000041814 */
[----:B------:R-:W4:Y:S01]  /*2df20*/  LDL.LU.64 R22, [R1+0x4130] ;  /* 0x0041300001167983 */ /* 0x000f220000300a00 */
[----:B------:R-:W4:Y:S11]  /*2df30*/  LDL.LU.64 R20, [R1+0x4128] ;  /* 0x0041280001147983 */ /* 0x000f360000300a00 */
[----:B------:R-:W-:Y:S09]  /*2df40*/  @!UPT UIADD3 URZ, URZ, URZ, URZ ;  /* 0x0000003f3f3ff290 */ /* 0x000ff2000fffe03f */
[----:B------:R0:W-:Y:S01]  /*2df50*/  STL.64 [R1+0x440], R4 ;  /* 0x0004400401007387 */ /* 0x0001e20000100a00 */
[----:B------:R4:W-:Y:S03]  /*2df60*/  STL.64 [R1+0x448], R6 ;  /* 0x0004480601007387 */ /* 0x0009e60000100a00 */
[----:B0-----:R-:W4:Y:S01]  /*2df70*/  LDL.LU.64 R4, [R1+0x4120] ;  /* 0x0041200001047983 */ /* 0x001f220000300a00 */
[----:B------:R-:W2:Y:S01]  /*2df80*/  LDL R0, [R1+0x924] ;  /* 0x0009240001007983 */ /* 0x000ea20000100800 */
[C---:B----4-:R-:W-:Y:S02]  /*2df90*/  HMMA.16816.F32.BF16 R4, R16.reuse, R4, R20 ;  /* 0x000000041004723c */ /* 0x050fe40000041814 */
[----:B------:R-:W4:Y:S11]  /*2dfa0*/  LDL.LU.64 R20, [R1+0x4118] ;  /* 0x0041180001147983 */ /* 0x000f360000300a00 */
[----:B------:R-:W-:Y:S10]  /*2dfb0*/  @!UPT UIADD3 URZ, URZ, URZ, URZ ;  /* 0x0000003f3f3ff290 */ /* 0x000ff4000fffe03f */
[----:B------:R-:W-:Y:S01]  /*2dfc0*/  STL.64 [R1+0x580], R4 ;  /* 0x0005800401007387 */ /* 0x000fe20000100a00 */
[----:B------:R0:W-:Y:S02]  /*2dfd0*/  STL [R1+0x588], R6 ;  /* 0x0005880601007387 */ /* 0x0001e40000100800 */
[----:B------:R-:W-:Y:S02]  /*2dfe0*/  IMAD.MOV.U32 R26, RZ, RZ, R7 ;  /* 0x000000ffff1a7224 */ /* 0x000fe400078e0007 */
[----:B0-----:R-:W2:Y:S01]  /*2dff0*/  LDL.LU.64 R6, [R1+0x4110] ;  /* 0x0041100001067983 */ /* 0x001ea20000300a00 */
[----:B------:R-:W2:Y:S02]  /*2e000*/  LDL.LU.64 R4, [R1+0x4108] ;  /* 0x0041080001047983 */ /* 0x000ea40000300a00 */
[----:B--2---:R-:W-:Y:S01]  /*2e010*/  HMMA.16816.F32.BF16 R16, R16, R24, R4 ;  /* 0x000000181010723c */ /* 0x004fe20000041804 */
[----:B------:R-:W2:Y:S01]  /*2e020*/  LDL.LU.64 R6, [R1+0x4100] ;  /* 0x0041000001067983 */ /* 0x000ea20000300a00 */
[----:B------:R-:W2:Y:S11]  /*2e030*/  LDL.LU.64 R4, [R1+0x40f8] ;  /* 0x0040f80001047983 */ /* 0x000eb60000300a00 */
[----:B------:R-:W-:Y:S10]  /*2e040*/  @!UPT UIADD3 URZ, URZ, URZ, URZ ;  /* 0x0000003f3f3ff290 */ /* 0x000ff4000fffe03f */
[----:B------:R0:W-:Y:S01]  /*2e050*/  STL.64 [R1+0x570], R16 ;  /* 0x0005701001007387 */ /* 0x0001e20000100a00 */
[----:B------:R-:W-:Y:S03]  /*2e060*/  STL.64 [R1+0x578], R18 ;  /* 0x0005781201007387 */ /* 0x000fe60000100a00 */
[----:B0-----:R-:W3:Y:S01]  /*2e070*/  LDL.64 R16, [R1+0x10] ;  /* 0x0000100001107983 */ /* 0x001ee20000100a00 */
[----:B----4-:R-:W-:Y:S02]  /*2e080*/  IMAD.MOV.U32 R27, RZ, RZ, R20 ;  /* 0x000000ffff1b7224 */ /* 0x010fe400078e0014 */
[----:B------:R-:W-:Y:S01]  /*2e090*/  IMAD.MOV.U32 R29, RZ, RZ, R21 ;  /* 0x000000ffff1d7224 */ /* 0x000fe200078e0015 */
[C---:B--2---:R-:W-:Y:S01]  /*2e0a0*/  HMMA.16816.F32.BF16 R8, R4.reuse, R20, R8 ;  /* 0x000000140408723c */ /* 0x044fe20000041808 */
[----:B---3--:R0:W-:Y:S04]  /*2e0b0*/  STL.64 [R1+0x40a8], R16 ;  /* 0x0040a81001007387 */ /* 0x0081e80000100a00 */
[----:B0-----:R-:W2:Y:S01]  /*2e0c0*/  LDL.LU.64 R16, [R1+0x1b0] ;  /* 0x0001b00001107983 */ /* 0x001ea20000300a00 */
[----:B------:R-:W2:Y:S11]  /*2e0d0*/  LDL.LU.64 R18, [R1+0x1b8] ;  /* 0x0001b80001127983 */ /* 0x000eb60000300a00 */
[----:B------:R-:W-:Y:S06]  /*2e0e0*/  @!UPT UIADD3 URZ, URZ, URZ, URZ ;  /* 0x0000003f3f3ff290 */ /* 0x000fec000fffe03f */
[----:B------:R-:W-:Y:S02]  /*2e0f0*/  STL.64 [R1+0x670], R8 ;  /* 0x0006700801007387 */ /* 0x000fe40000100a00 */
[----:B------:R0:W-:Y:S02]  /*2e100*/  STL.64 [R1+0x678], R10 ;  /* 0x0006780a01007387 */ /* 0x0001e40000100a00 */
[----:B0-----:R-:W3:Y:S01]  /*2e110*/  LDL.LU.64 R10, [R1+0x40f0] ;  /* 0x0040f000010a7983 */ /* 0x001ee20000300a00 */
[----:B------:R-:W3:Y:S02]  /*2e120*/  LDL.LU.64 R8, [R1+0x40e8] ;  /* 0x0040e80001087983 */ /* 0x000ee40000300a00 */
[----:B------:R-:W3:Y:S02]  /*2e130*/  LDL.LU.64 R20, [R1+0x40e0] ;  /* 0x0040e00001147983 */ /* 0x000ee40000300a00 */
[C---:B---3--:R-:W-:Y:S01]  /*2e140*/  HMMA.16816.F32.BF16 R20, R4.reuse, R20, R8 ;  /* 0x000000140414723c */ /* 0x048fe20000041808 */
[----:B------:R-:W3:Y:S01]  /*2e150*/  LDL.LU.64 R10, [R1+0x40d8] ;  /* 0x0040d800010a7983 */ /* 0x000ee20000300a00 */
[----:B------:R-:W3:Y:S11]  /*2e160*/  LDL.LU.64 R8, [R1+0x40d0] ;  /* 0x0040d00001087983 */ /* 0x000ef60000300a00 */
[----:B------:R-:W-:Y:S10]  /*2e170*/  @!UPT UIADD3 URZ, URZ, URZ, URZ ;  /* 0x0000003f3f3ff290 */ /* 0x000ff4000fffe03f */
[----:B------:R0:W-:Y:S01]  /*2e180*/  STL.64 [R1+0x660], R20 ;  /* 0x0006601401007387 */ /* 0x0001e20000100a00 */
[----:B------:R3:W-:Y:S03]  /*2e190*/  STL.64 [R1+0x668], R22 ;  /* 0x0006681601007387 */ /* 0x0007e60000100a00 */
[----:B0-----:R-:W3:Y:S02]  /*2e1a0*/  LDL.LU.64 R20, [R1+0x40c8] ;  /* 0x0040c80001147983 */ /* 0x001ee40000300a00 */
[C---:B---3--:R-:W-:Y:S02]  /*2e1b0*/  HMMA.16816.F32.BF16 R20, R4.reuse, R20, R8 ;  /* 0x000000140414723c */ /* 0x048fe40000041808 */
[----:B------:R-:W3:Y:S01]  /*2e1c0*/  LDL.LU.64 R10, [R1+0x40c0] ;  /* 0x0040c000010a7983 */ /* 0x000ee20000300a00 */
[----:B------:R-:W3:Y:S11]  /*2e1d0*/  LDL.LU.64 R8, [R1+0x40b8] ;  /* 0x0040b80001087983 */ /* 0x000ef60000300a00 */
[----:B------:R-:W-:Y:S09]  /*2e1e0*/  @!UPT UIADD3 URZ, URZ, URZ, URZ ;  /* 0x0000003f3f3ff290 */ /* 0x000ff2000fffe03f */
[----:B------:R0:W-:Y:S01]  /*2e1f0*/  STL.64 [R1+0x650], R20 ;  /* 0x0006501401007387 */ /* 0x0001e20000100a00 */
[----:B------:R1:W-:Y:S03]  /*2e200*/  STL.64 [R1+0x658], R22 ;  /* 0x0006581601007387 */ /* 0x0003e60000100a00 */
[----:B0-----:R-:W3:Y:S01]  /*2e210*/  LDL.LU.64 R20, [R1+0x40b0] ;  /* 0x0040b00001147983 */ /* 0x001ee20000300a00 */
[C---:B--2---:R-:W-:Y:S01]  /*2e220*/  HMMA.16816.F32.BF16 R16, R4.reuse, R12, R16 ;  /* 0x0000000c0410723c */ /* 0x044fe20000041810 */
[----:B------:R-:W-:Y:S02]  /*2e230*/  IMAD.MOV.U32 R3, RZ, RZ, R12 ;  /* 0x000000ffff037224 */ /* 0x000fe400078e000c */
[----:B------:R-:W-:Y:S02]  /*2e240*/  IMAD.MOV.U32 R2, RZ, RZ, R13 ;  /* 0x000000ffff027224 */ /* 0x000fe400078e000d */
[----:B------:R-:W0:Y:S03]  /*2e250*/  LDSM.16.MT88.4 R12, [R28+0x280] ;  /* 0x000280001c0c783b */ /* 0x000e260000004200 */
[C---:B---3--:R-:W-:Y:S01]  /*2e260*/  HMMA.16816.F32.BF16 R8, R4.reuse, R20, R8 ;  /* 0x000000140408723c */ /* 0x048fe20000041808 */
[----:B------:R-:W2:Y:S01]  /*2e270*/  LDL.LU.64 R20, [R1+0x6c0] ;  /* 0x0006c00001147983 */ /* 0x000ea20000300a00 */
[----:B-1----:R-:W2:Y:S11]  /*2e280*/  LDL.LU.64 R22, [R1+0x6c8] ;  /* 0x0006c80001167983 */ /* 0x002eb60000300a00 */
[----:B------:R-:W-:Y:S10]  /*2e290*/  @!UPT UIADD3 URZ, URZ, URZ, URZ ;  /* 0x0000003f3f3ff290 */ /* 0x000ff4000fffe03f */
[----:B------:R-:W-:Y:S01]  /*2e2a0*/  STL.64 [R1+0x640], R8 ;  /* 0x0006400801007387 */ /* 0x000fe20000100a00 */
[----:B------:R-:W-:Y:S02]  /*2e2b0*/  STL.64 [R1+0x648], R10 ;  /* 0x0006480a01007387 */ /* 0x000fe40000100a00 */
[----:B------:R1:W-:Y:S02]  /*2e2c0*/  STL.64 [R1+0x630], R16 ;  /* 0x0006301001007387 */ /* 0x0003e40000100a00 */
[----:B------:R-:W-:Y:S01]  /*2e2d0*/  STL.64 [R1+0x638], R18 ;  /* 0x0006381201007387 */ /* 0x000fe20000100a00 */
[----:B------:R-:W-:Y:S04]  /*2e2e0*/  LDSM.16.MT88.4 R8, [R28+0x200] ;  /* 0x000200001c08783b */ /* 0x000fe80000004200 */
[----:B-1----:R-:W3:Y:S01]  /*2e2f0*/  LDL.LU.64 R16, [R1+0x40a8] ;  /* 0x0040a80001107983 */ /* 0x002ee20000300a00 */
[----:B0-----:R-:W-:Y:S02]  /*2e300*/  STL.64 [R1+0x4040], R14 ;  /* 0x0040400e01007387 */ /* 0x001fe40000100a00 */
[----:B------:R0:W-:Y:S02]  /*2e310*/  STL.64 [R1+0x4038], R12 ;  /* 0x0040380c01007387 */ /* 0x0001e40000100a00 */
[----:B0-----:R-:W3:Y:S01]  /*2e320*/  LDL.LU.64 R12, [R1+0x530] ;  /* 0x00053000010c7983 */ /* 0x001ee20000300a00 */
[----:B------:R-:W3:Y:S02]  /*2e330*/  LDL.LU.64 R14, [R1+0x538] ;  /* 0x00053800010e7983 */ /* 0x000ee40000300a00 */
[C---:B---3--:R-:W-:Y:S11]  /*2e340*/  HMMA.16816.F32.BF16 R12, R4.reuse, R16, R12 ;  /* 0x00000010040c723c */ /* 0x048ff6000004180c */
[----:B------:R-:W-:Y:S11]  /*2e350*/  @!UPT UIADD3 URZ, URZ, URZ, URZ ;  /* 0x0000003f3f3ff290 */ /* 0x000ff6000fffe03f */
[----:B------:R-:W-:Y:S01]  /*2e360*/  @!UPT UIADD3 URZ, URZ, URZ, URZ ;  /* 0x0000003f3f3ff290 */ /* 0x000fe2000fffe03f */
[----:B------:R0:W-:Y:S01]  /*2e370*/  STL.64 [R1+0x620], R12 ;  /* 0x0006200c01007387 */ /* 0x0001e20000100a00 */
[----:B------:R1:W-:Y:S03]  /*2e380*/  STL.64 [R1+0x628], R14 ;  /* 0x0006280e01007387 */ /* 0x0003e60000100a00 */
[----:B0-----:R-:W3:Y:S01]  /*2e390*/  LDL.64 R12, [R1+0x30] ;  /* 0x00003000010c7983 */ /* 0x001ee20000100a00 */
[----:B-1----:R-:W-:Y:S02]  /*2e3a0*/  IMAD.MOV.U32 R15, RZ, RZ, R16 ;  /* 0x000000ffff0f7224 */ /* 0x002fe400078e0010 */
[----:B------:R-:W-:Y:S02]  /*2e3b0*/  IMAD.MOV.U32 R14, RZ, RZ, R17 ;  /* 0x000000ffff0e7224 */ /* 0x000fe400078e0011 */
[----:B------:R-:W0:Y:S04]  /*2e3c0*/  LDSM.16.MT88.4 R16, [R28+0x300] ;  /* 0x000300001c10783b */ /* 0x000e280000004200 */
[----:B---3--:R-:W-:Y:S01]  /*2e3d0*/  STL.64 [R1+0x4070], R12 ;  /* 0x0040700c01007387 */ /* 0x008fe20000100a00 */
[----:B0-----:R-:W-:Y:S02]  /*2e3e0*/  STL.64 [R1+0x3fc0], R18 ;  /* 0x003fc01201007387 */ /* 0x001fe40000100a00 */
[----:B------:R0:W-:Y:S02]  /*2e3f0*/  STL.64 [R1+0x3fb8], R16 ;  /* 0x003fb81001007387 */ /* 0x0001e40000100a00 */
[----:B0-----:R-:W2:Y:S04]  /*2e400*/  LDL R16, [R1] ;  /* 0x0000000001107983 */ /* 0x001ea80000100800 */
[----:B------:R-:W2:Y:S02]  /*2e410*/  LDL R17, [R1+0x4] ;  /* 0x0000040001117983 */ /* 0x000ea40000100800 */
[C---:B--2---:R-:W-:Y:S02]  /*2e420*/  HMMA.16816.F32.BF16 R20, R4.reuse, R16, R20 ;  /* 0x000000100414723c */ /* 0x044fe40000041814 */
[----:B------:R0:W-:Y:S04]  /*2e430*/  STL.64 [R1+0x4058], R16 ;  /* 0x0040581001007387 */ /* 0x0001e80000100a00 */
[----:B0-----:R-:W2:Y:S11]  /*2e440*/  LDL.LU.64 R16, [R1+0x6b0] ;  /* 0x0006b00001107983 */ /* 0x001eb60000300a00 */
[----:B------:R-:W-:Y:S06]  /*2e450*/  @!UPT UIADD3 URZ, URZ, URZ, URZ ;  /* 0x0000003f3f3ff290 */ /* 0x000fec000fffe03f */
[----:B------:R-:W-:Y:S01]  /*2e460*/  STL.64 [R1+0x610], R20 ;  /* 0x0006101401007387 */ /* 0x000fe20000100a00 */
[----:B------:R-:W-:Y:S02]  /*2e470*/  STL.64 [R1+0x618], R22 ;  /* 0x0006181601007387 */ /* 0x000fe40000100a00 */
[----:B------:R-:W0:Y:S04]  /*2e480*/  LDSM.16.MT88.4 R20, [R28+0x380] ;  /* 0x000380001c14783b */ /* 0x000e280000004200 */
[----:B------:R-:W2:Y:S01]  /*2e490*/  LDL.LU.64 R18, [R1+0x6b8] ;  /* 0x0006b80001127983 */ /* 0x000ea20000300a00 */
[----:B0-----:R-:W-:Y:S01]  /*2e4a0*/  STL.64 [R1+0x3f50], R22 ;  /* 0x003f501601007387 */ /* 0x001fe20000100a00 */
[----:B------:R0:W-:Y:S03]  /*2e4b0*/  STL.64 [R1+0x3f48], R20 ;  /* 0x003f481401007387 */ /* 0x0001e60000100a00 */
[----:B0-----:R-:W3:Y:S04]  /*2e4c0*/  LDL.64 R20, [R1+0x40] ;  /* 0x0000400001147983 */ /* 0x001ee80000100a00 */
[----:B---3--:R0:W-:Y:S04]  /*2e4d0*/  STL.64 [R1+0x4078], R20 ;  /* 0x0040781401007387 */ /* 0x0081e80000100a00 */
[----:B0-----:R-:W3:Y:S01]  /*2e4e0*/  LDL.LU.64 R20, [R1+0xb40] ;  /* 0x000b400001147983 */ /* 0x001ee20000300a00 */
[----:B------:R-:W4:Y:S01]  /*2e4f0*/  LDL.LU.64 R22, [R1+0xb48] ;  /* 0x000b480001167983 */ /* 0x000f220000300a00 */
[----:B--2---:R-:W-:Y:S07]  /*2e500*/  HMMA.16816.F32.BF16 R4, R4, R24, R16 ;  /* 0x000000180404723c */ /* 0x004fee0000041810 */
[----:B------:R-:W-:-:S02]  /*2e510*/  IMAD.MOV.U32 R16, RZ, RZ, R15 ;  /* 0x000000ffff107224 */ /* 0x000fc400078e000f */
[----:B------:R-:W-:Y:S11]  /*2e520*/  IMAD.MOV.U32 R17, RZ, RZ, R14 ;  /* 0x000000ffff117224 */ /* 0x000ff600078e000e */
[----:B------:R-:W-:Y:S03]  /*2e530*/  @!UPT UIADD3 URZ, URZ, URZ, URZ ;  /* 0x0000003f3f3ff290 */ /* 0x000fe6000fffe03f */
[----:B------:R-:W-:Y:S01]  /*2e540*/  STL.64 [R1+0x560], R4 ;  /* 0x0005600401007387 */ /* 0x000fe20000100a00 */
[----:B------:R-:W-:Y:S02]  /*2e550*/  STL.64 [R1+0x568], R6 ;  /* 0x0005680601007387 */ /* 0x000fe40000100a00 */
[----:B------:R-:W0:Y:S01]  /*2e560*/  LDSM.16.MT88.4 R4, [R0] ;  /* 0x000000000004783b */ /* 0x000e220000004200 */
[----:B----4-:R-:W-:Y:S03]  /*2e570*/  STL.64 [R1+0x4088], R22 ;  /* 0x0040881601007387 */ /* 0x010fe60000100a00 */
[----:B---3--:R1:W-:Y:S02]  /*2e580*/  STL.64 [R1+0x4080], R20 ;  /* 0x0040801401007387 */ /* 0x0083e40000100a00 */
[----:B-1----:R-:W-:Y:S02]  /*2e590*/  IMAD.MOV.U32 R20, RZ, RZ, R27 ;  /* 0x000000ffff147224 */ /* 0x002fe400078e001b */
[----:B------:R-:W2:Y:S01]  /*2e5a0*/  LDL.LU R27, [R1+0x40a0] ;  /* 0x0040a000011b7983 */ /* 0x000ea20000300800 */
[----:B------:R-:W3:Y:S02]  /*2e5b0*/  LDL.LU.64 R12, [R1+0xb30] ;  /* 0x000b3000010c7983 */ /* 0x000ee40000300a00 */
[----:B------:R-:W4:Y:S02]  /*2e5c0*/  LDL.LU.64 R14, [R1+0xb38] ;  /* 0x000b3800010e7983 */ /* 0x000f240000300a00 */
[----:B------:R-:W-:Y:S01]  /*2e5d0*/  IMAD.MOV.U32 R21, RZ, RZ, R29 ;  /* 0x000000ffff157224 */ /* 0x000fe200078e001d */
[----:B----4-:R-:W-:Y:S01]  /*2e5e0*/  STL.64 [R1+0x4098], R14 ;  /* 0x0040980e01007387 */ /* 0x010fe20000100a00 */
[----:B---3--:R1:W-:Y:S03]  /*2e5f0*/  STL.64 [R1+0x4090], R12 ;  /* 0x0040900c01007387 */ /* 0x0083e60000100a00 */
[----:B-1----:R-:W3:Y:S01]  /*2e600*/  LDL.LU.64 R12, [R1+0xbf0] ;  /* 0x000bf000010c7983 */ /* 0x002ee20000300a00 */
[----:B------:R-:W3:Y:S02]  /*2e610*/  LDL.LU.64 R14, [R1+0xbf8] ;  /* 0x000bf800010e7983 */ /* 0x000ee40000300a00 */
[----:B------:R1:W-:Y:S02]  /*2e620*/  STL.64 [R1+0x4068], R16 ;  /* 0x0040681001007387 */ /* 0x0003e40000100a00 */
[----:B-1----:R-:W4:Y:S01]  /*2e630*/  LDL.64 R16, [R1+0x50] ;  /* 0x0000500001107983 */ /* 0x002f220000100a00 */
[----:B--2---:R-:W-:Y:S02]  /*2e640*/  STL.64 [R1+0x4050], R26 ;  /* 0x0040501a01007387 */ /* 0x004fe40000100a00 */
[----:B------:R1:W-:Y:S02]  /*2e650*/  STL.64 [R1+0x4048], R24 ;  /* 0x0040481801007387 */ /* 0x0003e40000100a00 */
[----:B-1----:R-:W2:Y:S01]  /*2e660*/  LDL.LU.64 R24, [R1+0xb20] ;  /* 0x000b200001187983 */ /* 0x002ea20000300a00 */
[----:B------:R-:W2:Y:S02]  /*2e670*/  LDL.LU.64 R26, [R1+0xb28] ;  /* 0x000b2800011a7983 */ /* 0x000ea40000300a00 */
[----:B0-----:R-:W-:Y:S02]  /*2e680*/  STL.64 [R1+0x3ee8], R6 ;  /* 0x003ee80601007387 */ /* 0x001fe40000100a00 */
[----:B------:R-:W-:Y:S01]  /*2e690*/  STL.64 [R1+0x3ee0], R4 ;  /* 0x003ee00401007387 */ /* 0x000fe20000100a00 */
[C---:B---3--:R-:W-:Y:S01]  /*2e6a0*/  HMMA.16816.F32.BF16 R20, R8.reuse, R20, R12 ;  /* 0x000000140814723c */ /* 0x048fe2000004180c */
[----:B------:R-:W3:Y:S01]  /*2e6b0*/  LDL.LU.64 R14, [R1+0x4098] ;  /* 0x00409800010e7983 */ /* 0x000ee20000300a00 */
[----:B------:R-:W3:Y:S11]  /*2e6c0*/  LDL.LU.64 R12, [R1+0x4090] ;  /* 0x00409000010c7983 */ /* 0x000ef60000300a00 */
[----:B------:R-:W-:Y:S10]  /*2e6d0*/  @!UPT UIADD3 URZ, URZ, URZ, URZ ;  /* 0x0000003f3f3ff290 */ /* 0x000ff4000fffe03f */
[----:B------:R-:W-:Y:S01]  /*2e6e0*/  STL.64 [R1+0x550], R20 ;  /* 0x0005501401007387 */ /* 0x000fe20000100a00 */
[----:B------:R0:W-:Y:S03]  /*2e6f0*/  STL.64 [R1+0x558], R22 ;  /* 0x0005581601007387 */ /* 0x0001e60000100a00 */
[----:B0-----:R-:W4:Y:S01]  /*2e700*/  LDL.LU.64 R22, [R1+0x4088] ;  /* 0x0040880001167983 */ /* 0x001f220000300a00 */
[----:B------:R-:W4:Y:S02]  /*2e710*/  LDL.LU.64 R20, [R1+0x4080] ;  /* 0x0040800001147983 */ /* 0x000f240000300a00 */
[----:B----4-:R-:W-:Y:S11]  /*2e720*/  HMMA.16816.F32.BF16 R20, R8, R16, R20 ;  /* 0x000000100814723c */ /* 0x010ff60000041814 */
[----:B------:R-:W-:Y:S11]  /*2e730*/  @!UPT UIADD3 URZ, URZ, URZ, URZ ;  /* 0x0000003f3f3ff290 */ /* 0x000ff6000fffe03f */
[----:B------:R-:W-:Y:S01]  /*2e740*/  @!UPT UIADD3 URZ, URZ, URZ, URZ ;  /* 0x0000003f3f3ff290 */ /* 0x000fe2000fffe03f */
[----:B------:R0:W-:Y:S01]  /*2e750*/  STL.64 [R1+0x540], R20 ;  /* 0x0005401401007387 */ /* 0x0001e20000100a00 */
[----:B------:R-:W-:Y:S03]  /*2e760*/  STL.64 [R1+0x548], R22 ;  /* 0x0005481601007387 */ /* 0x000fe60000100a00 */
[----:B0-----:R-:W3:Y:S01]  /*2e770*/  LDL.LU.64 R20, [R1+0x4078] ;  /* 0x0040780001147983 */ /* 0x001ee20000300a00 */
[----:B------:R-:W-:Y:S02]  /*2e780*/  IMAD.MOV.U32 R4, RZ, RZ, R3 ;  /* 0x000000ffff047224 */ /* 0x000fe400078e0003 */
[----:B------:R-:W-:Y:S02]  /*2e790*/  IMAD.MOV.U32 R5, RZ, RZ, R2 ;  /* 0x000000ffff057224 */ /* 0x000fe400078e0002 */
[----:B------:R-:W-:Y:S02]  /*2e7a0*/  IMAD.MOV.U32 R3, RZ, RZ, R16 ;  /* 0x000000ffff037224 */ /* 0x000fe400078e0010 */
[----:B------:R-:W-:-:S02]  /*2e7b0*/  IMAD.MOV.U32 R2, RZ, RZ, R17 ;  /* 0x000000ffff027224 */ /* 0x000fc400078e0011 */
[----:B------:R-:W4:Y:S01]  /*2e7c0*/  LDL.LU.64 R16, [R1+0x8d0] ;  /* 0x0008d00001107983 */ /* 0x000f220000300a00 */
[----:B------:R-:W4:Y:S01]  /*2e7d0*/  LDL.LU.64 R18, [R1+0x8d8] ;  /* 0x0008d80001127983 */ /* 0x000f220000300a00 */
[----:B---3--:R-:W-:Y:S11]  /*2e7e0*/  HMMA.16816.F32.BF16 R12, R8, R20, R12 ;  /* 0x00000014080c723c */ /* 0x008ff6000004180c */
[----:B------:R-:W-:Y:S11]  /*2e7f0*/  @!UPT UIADD3 URZ, URZ, URZ, URZ ;  /* 0x0000003f3f3ff290 */ /* 0x000ff6000fffe03f */
[----:B------:R-:W-:Y:S01]  /*2e800*/  @!UPT UIADD3 URZ, URZ, URZ, URZ ;  /* 0x0000003f3f3ff290 */ /* 0x000fe2000fffe03f */
[----:B------:R0:W-:Y:S01]  /*2e810*/  STL.64 [R1+0x530], R12 ;  /* 0x0005300c01007387 */ /* 0x0001e20000100a00 */
[----:B------:R-:W-:Y:S03]  /*2e820*/  STL.64 [R1+0x538], R14 ;  /* 0x0005380e01007387 */ /* 0x000fe60000100a00 */
[----:B0-----:R-:W3:Y:S01]  /*2e830*/  LDL.LU.64 R12, [R1+0x4070] ;  /* 0x00407000010c7983 */ /* 0x001ee20000300a00 */
[----:B------:R0:W-:Y:S02]  /*2e840*/  STL.64 [R1+0x4008], R20 ;  /* 0x0040081401007387 */ /* 0x0001e40000100a00 */
[----:B0-----:R-:W-:Y:S02]  /*2e850*/  IMAD.MOV.U32 R20, RZ, RZ, R3 ;  /* 0x000000ffff147224 */ /* 0x001fe400078e0003 */
[----:B------:R-:W-:-:S05]  /*2e860*/  IMAD.MOV.U32 R21, RZ, RZ, R2 ;  /* 0x000000ffff157224 */ /* 0x000fca00078e0002 */
[----:B------:R0:W-:Y:S04]  /*2e870*/  STL.64 [R1+0x4020], R20 ;  /* 0x0040201401007387 */ /* 0x0001e80000100a00 */
[----:B0-----:R-:W2:Y:S01]  /*2e880*/  LDL.64 R20, [R1+0x60] ;  /* 0x0000600001147983 */ /* 0x001ea20000100a00 */
[C---:B----4-:R-:W-:Y:S01]  /*2e890*/  HMMA.16816.F32.BF16 R16, R8.reuse, R4, R16 ;  /* 0x000000040810723c */ /* 0x050fe20000041810 */
[----:B---3--:R-:W-:Y:S02]  /*2e8a0*/  IMAD.MOV.U32 R3, RZ, RZ, R12 ;  /* 0x000000ffff037224 */ /* 0x008fe400078e000c */
[----:B------:R-:W-:Y:S01]  /*2e8b0*/  IMAD.MOV.U32 R2, RZ, RZ, R13 ;  /* 0x000000ffff027224 */ /* 0x000fe200078e000d */
[----:B--2---:R0:W-:Y:S04]  /*2e8c0*/  STL.64 [R1+0x4060], R20 ;  /* 0x0040601401007387 */ /* 0x0041e80000100a00 */
[C---:B0-----:R-:W-:Y:S11]  /*2e8d0*/  HMMA.16816.F32.BF16 R20, R8.reuse, R12, R24 ;  /* 0x0000000c0814723c */ /* 0x041ff60000041818 */
[----:B------:R-:W-:Y:S11]  /*2e8e0*/  @!UPT UIADD3 URZ, URZ, URZ, URZ ;  /* 0x0000003f3f3ff290 */ /* 0x000ff6000fffe03f */
[----:B------:R-:W-:Y:S01]  /*2e8f0*/  @!UPT UIADD3 URZ, URZ, URZ, URZ ;  /* 0x0000003f3f3ff290 */ /* 0x000fe2000fffe03f */
[----:B------:R0:W-:Y:S01]  /*2e900*/  STL.64 [R1+0x520], R20 ;  /* 0x0005201401007387 */ /* 0x0001e20000100a00 */
[----:B------:R1:W-:Y:S03]  /*2e910*/  STL.64 [R1+0x528], R22 ;  /* 0x0005281601007387 */ /* 0x0003e60000100a00 */
[----:B0-----:R-:W2:Y:S01]  /*2e920*/  LDL.LU.64 R20, [R1+0x6e0] ;  /* 0x0006e00001147983 */ /* 0x001ea20000300a00 */
[----:B-1----:R-:W2:Y:S02]  /*2e930*/  LDL.LU.64 R22, [R1+0x6e8] ;  /* 0x0006e80001167983 */ /* 0x002ea40000300a00 */
[----:B------:R-:W3:Y:S02]  /*2e940*/  LDL.LU.64 R24, [R1+0x6d0] ;  /* 0x0006d00001187983 */ /* 0x000ee40000300a00 */
[----:B------:R-:W3:Y:S01]  /*2e950*/  LDL.LU.64 R26, [R1+0x6d8] ;  /* 0x0006d800011a7983 */ /* 0x000ee20000300a00 */
[----:B------:R-:W4:Y:S01]  /*2e960*/  LDL.LU.64 R12, [R1+0x6a0] ;  /* 0x0006a000010c7983 */ /* 0x000f220000300a00 */
[----:B------:R-:W4:Y:S02]  /*2e970*/  LDL.LU.64 R14, [R1+0x6a8] ;  /* 0x0006a800010e7983 */ /* 0x000f240000300a00 */
[----:B------:R0:W-:Y:S02]  /*2e980*/  STL.64 [R1+0x510], R16 ;  /* 0x0005101001007387 */ /* 0x0001e40000100a00 */
[----:B------:R-:W-:Y:S01]  /*2e990*/  STL.64 [R1+0x518], R18 ;  /* 0x0005181201007387 */ /* 0x000fe20000100a00 */
[----:B0-----:R-:W2:Y:S01]  /*2e9a0*/  LDL.LU.64 R16, [R1+0x4068] ;  /* 0x0040680001107983 */ /* 0x001ea20000300a00 */
[----:B------:R0:W-:Y:S03]  /*2e9b0*/  STL.64 [R1+0x4000], R4 ;  /* 0x0040000401007387 */ /* 0x0001e60000100a00 */
[----:B0-----:R-:W2:Y:S01]  /*2e9c0*/  LDL.LU.64 R4, [R1+0xab0] ;  /* 0x000ab00001047983 */ /* 0x001ea20000300a00 */
[----:B------:R-:W2:Y:S03]  /*2e9d0*/  LDL.LU.64 R6, [R1+0xab8] ;  /* 0x000ab80001067983 */ /* 0x000ea60000300a00 */
[----:B--2---:R-:W-:Y:S01]  /*2e9e0*/  STL.64 [R1+0x4018], R6 ;  /* 0x0040180601007387 */ /* 0x004fe20000100a00 */
[----:B------:R0:W-:Y:S03]  /*2e9f0*/  STL.64 [R1+0x4010], R4 ;  /* 0x0040100401007387 */ /* 0x0001e60000100a00 */
[----:B0-----:R-:W2:Y:S01]  /*2ea00*/  LDL.LU.64 R4, [R1+0xac0] ;  /* 0x000ac00001047983 */ /* 0x001ea20000300a00 */
[----:B------:R-:W2:Y:S01]  /*2ea10*/  LDL.LU.64 R6, [R1+0xac8] ;  /* 0x000ac80001067983 */ /* 0x000ea20000300a00 */
[C---:B------:R-:W-:Y:S02]  /*2ea20*/  HMMA.16816.F32.BF16 R16, R8.reuse, R16, R20 ;  /* 0x000000100810723c */ /* 0x040fe40000041814 */
[----:B--2---:R-:W-:Y:S01]  /*2ea30*/  STL.64 [R1+0x4030], R6 ;  /* 0x0040300601007387 */ /* 0x004fe20000100a00 */
[----:B------:R0:W-:Y:S03]  /*2ea40*/  STL.64 [R1+0x4028], R4 ;  /* 0x0040280401007387 */ /* 0x0001e60000100a00 */
[----:B0-----:R-:W2:Y:S01]  /*2ea50*/  LDL.LU.64 R4, [R1+0xb00] ;  /* 0x000b000001047983 */ /* 0x001ea20000300a00 */
[----:B------:R-:W2:Y:S02]  /*2ea60*/  LDL.LU.64 R6, [R1+0xb08] ;  /* 0x000b080001067983 */ /* 0x000ea40000300a00 */
[----:B------:R-:W2:Y:S11]  /*2ea70*/  LDL.LU.64 R20, [R1+0x4060] ;  /* 0x0040600001147983 */ /* 0x000eb60000300a00 */
[----:B------:R-:W-:Y:S03]  /*2ea80*/  @!UPT UIADD3 URZ, URZ, URZ, URZ ;  /* 0x0000003f3f3ff290 */ /* 0x000fe6000fffe03f */
[----:B------:R0:W-:Y:S01]  /*2ea90*/  STL.64 [R1+0x500], R16 ;  /* 0x0005001001007387 */ /* 0x0001e20000100a00 */
[----:B------:R3:W-:Y:S04]  /*2eaa0*/  STL.64 [R1+0x508], R18 ;  /* 0x0005081201007387 */ /* 0x0007e80000100a00 */
[----:B0-----:R-:W3:Y:S02]  /*2eab0*/  LDL.LU.64 R16, [R1+0x4058] ;  /* 0x0040580001107983 */ /* 0x001ee40000300a00 */
[C---:B---3--:R-:W-:Y:S02]  /*2eac0*/  HMMA.16816.F32.BF16 R16, R8.reuse, R16, R24 ;  /* 0x000000100810723c */ /* 0x048fe40000041818 */
[----:B------:R-:W3:Y:S01]  /*2ead0*/  LDL.LU.64 R26, [R1+0x4050] ;  /* 0x00405000011a7983 */ /* 0x000ee20000300a00 */
[----:B------:R-:W4:Y:S11]  /*2eae0*/  LDL.LU.64 R24, [R1+0x4048] ;  /* 0x0040480001187983 */ /* 0x000f360000300a00 */
[----:B------:R-:W-:Y:S09]  /*2eaf0*/  @!UPT UIADD3 URZ, URZ, URZ, URZ ;  /* 0x0000003f3f3ff290 */ /* 0x000ff2000fffe03f */
[----:B------:R0:W-:Y:S01]  /*2eb00*/  STL.64 [R1+0x4f0], R16 ;  /* 0x0004f01001007387 */ /* 0x0001e20000100a00 */
[----:B------:R1:W-:Y:S03]  /*2eb10*/  STL.64 [R1+0x4f8], R18 ;  /* 0x0004f81201007387 */ /* 0x0003e60000100a00 */
[----:B0-----:R-:W2:Y:S01]  /*2eb20*/  LDL.LU.64 R16, [R1+0xaa0] ;  /* 0x000aa00001107983 */ /* 0x001ea20000300a00 */
[----:B-1----:R-:W2:Y:S01]  /*2eb30*/  LDL.LU.64 R18, [R1+0xaa8] ;  /* 0x000aa80001127983 */ /* 0x002ea20000300a00 */
[----:B----4-:R-:W-:Y:S02]  /*2eb40*/  HMMA.16816.F32.BF16 R8, R8, R24, R12 ;  /* 0x000000180808723c */ /* 0x010fe4000004180c */
[----:B------:R-:W4:Y:S01]  /*2eb50*/  LDL.LU.64 R14, [R1+0x4040] ;  /* 0x00404000010e7983 */ /* 0x000f220000300a00 */
[----:B------:R-:W4:Y:S02]  /*2eb60*/  LDL.LU.64 R12, [R1+0x4038] ;  /* 0x00403800010c7983 */ /* 0x000f240000300a00 */
[----:B---3--:R-:W-:Y:S02]  /*2eb70*/  STL.64 [R1+0x3fd0], R26 ;  /* 0x003fd01a01007387 */ /* 0x008fe40000100a00 */
[----:B------:R0:W-:Y:S11]  /*2eb80*/  STL.64 [R1+0x3fc8], R24 ;  /* 0x003fc81801007387 */ /* 0x0001f60000100a00 */
[----:B------:R-:W-:Y:S05]  /*2eb90*/  @!UPT UIADD3 URZ, URZ, URZ, URZ ;  /* 0x0000003f3f3ff290 */ /* 0x000fea000fffe03f */
[----:B------:R1:W-:Y:S01]  /*2eba0*/  STL.64 [R1+0x3c0], R8 ;  /* 0x0003c00801007387 */ /* 0x0003e20000100a00 */
[----:B------:R-:W-:Y:S02]  /*2ebb0*/  STL.64 [R1+0x3c8], R10 ;  /* 0x0003c80a01007387 */ /* 0x000fe40000100a00 */
[----:B0-----:R-:W3:Y:S02]  /*2ebc0*/  LDL.64 R24, [R1] ;  /* 0x0000000001187983 */ /* 0x001ee40000100a00 */
[----:B-1----:R-:W-:Y:S02]  /*2ebd0*/  IMAD.MOV.U32 R8, RZ, RZ, R3 ;  /* 0x000000ffff087224 */ /* 0x002fe400078e0003 */
[----:B------:R-:W-:Y:S02]  /*2ebe0*/  IMAD.MOV.U32 R9, RZ, RZ, R2 ;  /* 0x000000ffff097224 */ /* 0x000fe400078e0002 */
[----:B--2---:R-:W-:Y:S02]  /*2ebf0*/  IMAD.MOV.U32 R3, RZ, RZ, R20 ;  /* 0x000000ffff037224 */ /* 0x004fe400078e0014 */
[----:B------:R-:W-:Y:S01]  /*2ec00*/  IMAD.MOV.U32 R2, RZ, RZ, R21 ;  /* 0x000000ffff027224 */ /* 0x000fe200078e0015 */
[C---:B----4-:R-:W-:Y:S01]  /*2ec10*/  HMMA.16816.F32.BF16 R4, R12.reuse, R20, R4 ;  /* 0x000000140c04723c */ /* 0x050fe20000041804 */
[----:B---3--:R0:W-:Y:S04]  /*2ec20*/  STL.64 [R1+0x3fe8], R24 ;  /* 0x003fe81801007387 */ /* 0x0081e80000100a00 */
[----:B0-----:R-:W2:Y:S11]  /*2ec30*/  LDL.64 R24, [R1+0x10] ;  /* 0x0000100001187983 */ /* 0x001eb60000100a00 */
[----:B------:R-:W-:Y:S07]  /*2ec40*/  @!UPT UIADD3 URZ, URZ, URZ, URZ ;  /* 0x0000003f3f3ff290 */ /* 0x000fee000fffe03f */
        /* <DEDUP_REMOVED lines=10> */
[----:B------:R-:W-:Y:S03]  /*2ecf0*/  STL.64 [R1+0x388], R22 ;  /* 0x0003881601007387 */ /* 0x000fe60000100a00 */
[----:B0-----:R-:W3:Y:S01]  /*2ed00*/  LDL.LU.64 R20, [R1+0x4008] ;  /* 0x0040080001147983 */ /* 0x001ee20000300a00 */
[C---:B------:R-:W-:Y:S08]  /*2ed10*/  HMMA.16816.F32.BF16 R16, R12.reuse, R8, R16 ;  /* 0x000000080c10723c */ /* 0x040ff00000041810 */
[C---:B---3--:R-:W-:Y:S11]  /*2ed20*/  HMMA.16816.F32.BF16 R4, R12.reuse, R20, R4 ;  /* 0x000000140c04723c */ /* 0x048ff60000041804 */
[----:B------:R-:W-:Y:S11]  /*2ed30*/  @!UPT UIADD3 URZ, URZ, URZ, URZ ;  /* 0x0000003f3f3ff290 */ /* 0x000ff6000fffe03f */
[----:B------:R-:W-:Y:S01]  /*2ed40*/  @!UPT UIADD3 URZ, URZ, URZ, URZ ;  /* 0x0000003f3f3ff290 */ /* 0x000fe2000fffe03f */
[----:B------:R0:W-:Y:S01]  /*2ed50*/  STL.64 [R1+0x370], R4 ;  /* 0x0003700401007387 */ /* 0x0001e20000100a00 */
[----:B------:R-:W-:Y:S03]  /*2ed60*/  STL.64 [R1+0x378], R6 ;  /* 0x0003780601007387 */ /* 0x000fe60000100a00 */
[----:B0-----:R-:W3:Y:S01]  /*2ed70*/  LDL.LU.64 R4, [R1+0x4000] ;  /* 0x0040000001047983 */ /* 0x001ee20000300a00 */
[----:B------:R0:W-:Y:S03]  /*2ed80*/  STL.64 [R1+0x3f98], R20 ;  /* 0x003f981401007387 */ /* 0x0001e60000100a00 */
[----:B0-----:R-:W3:Y:S01]  /*2ed90*/  LDL.LU.64 R20, [R1+0x690] ;  /* 0x0006900001147983 */ /* 0x001ee20000300a00 */
[----:B------:R-:W3:Y:S02]  /*2eda0*/  LDL.LU.64 R22, [R1+0x698] ;  /* 0x0006980001167983 */ /* 0x000ee40000300a00 */
[----:B------:R0:W-:Y:S02]  /*2edb0*/  STL.64 [R1+0x360], R16 ;  /* 0x0003601001007387 */ /* 0x0001e40000100a00 */
[----:B------:R1:W-:Y:S01]  /*2edc0*/  STL.64 [R1+0x368], R18 ;  /* 0x0003681201007387 */ /* 0x0003e20000100a00 */
[----:B0-----:R-:W4:Y:S01]  /*2edd0*/  LDL.LU.64 R16, [R1+0x5c0] ;  /* 0x0005c00001107983 */ /* 0x001f220000300a00 */
[----:B-1----:R-:W2:Y:S03]  /*2ede0*/  LDL.LU.64 R18, [R1+0x5c8] ;  /* 0x0005c80001127983 */ /* 0x002ea60000300a00 */
[----:B--2---:R-:W-:Y:S01]  /*2edf0*/  STL.64 [R1+0x3fe0], R18 ;  /* 0x003fe01201007387 */ /* 0x004fe20000100a00 */
[----:B----4-:R0:W-:Y:S03]  /*2ee00*/  STL.64 [R1+0x3fd8], R16 ;  /* 0x003fd81001007387 */ /* 0x0101e60000100a00 */
[----:B0-----:R-:W2:Y:S01]  /*2ee10*/  LDL.LU.64 R16, [R1+0x5d0] ;  /* 0x0005d00001107983 */ /* 0x001ea20000300a00 */
[----:B------:R-:W4:Y:S01]  /*2ee20*/  LDL.LU.64 R18, [R1+0x5d8] ;  /* 0x0005d80001127983 */ /* 0x000f220000300a00 */
[----:B---3--:R-:W-:Y:S02]  /*2ee30*/  HMMA.16816.F32.BF16 R4, R12, R4, R20 ;  /* 0x000000040c04723c */ /* 0x008fe40000041814 */
[----:B----4-:R-:W-:Y:S01]  /*2ee40*/  STL.64 [R1+0x3ff8], R18 ;  /* 0x003ff81201007387 */ /* 0x010fe20000100a00 */
[----:B--2---:R0:W-:Y:S03]  /*2ee50*/  STL.64 [R1+0x3ff0], R16 ;  /* 0x003ff01001007387 */ /* 0x0041e60000100a00 */
[----:B0-----:R-:W2:Y:S01]  /*2ee60*/  LDL.LU.64 R16, [R1+0x680] ;  /* 0x0006800001107983 */ /* 0x001ea20000300a00 */
[----:B------:R-:W2:Y:S02]  /*2ee70*/  LDL.LU.64 R18, [R1+0x688] ;  /* 0x0006880001127983 */ /* 0x000ea40000300a00 */
[----:B------:R0:W-:Y:S02]  /*2ee80*/  STL.64 [R1+0x3fa0], R8 ;  /* 0x003fa00801007387 */ /* 0x0001e40000100a00 */
[----:B------:R-:W3:Y:S01]  /*2ee90*/  LDL.LU.64 R20, [R1+0xa70] ;  /* 0x000a700001147983 */ /* 0x000ee20000300a00 */
[----:B------:R-:W4:Y:S11]  /*2eea0*/  LDL.LU.64 R22, [R1+0xa78] ;  /* 0x000a780001167983 */ /* 0x000f360000300a00 */
[----:B------:R-:W-:Y:S02]  /*2eeb0*/  STL.64 [R1+0x350], R4 ;  /* 0x0003500401007387 */ /* 0x000fe40000100a00 */
[----:B------:R-:W-:Y:S02]  /*2eec0*/  STL.64 [R1+0x358], R6 ;  /* 0x0003580601007387 */ /* 0x000fe40000100a00 */
[----:B0-----:R-:W-:-:S02]  /*2eed0*/  IMAD.MOV.U32 R8, RZ, RZ, R3 ;  /* 0x000000ffff087224 */ /* 0x001fc400078e0003 */
[----:B------:R-:W-:Y:S02]  /*2eee0*/  IMAD.MOV.U32 R9, RZ, RZ, R2 ;  /* 0x000000ffff097224 */ /* 0x000fe400078e0002 */
[----:B------:R-:W-:Y:S02]  /*2eef0*/  IMAD.MOV.U32 R3, RZ, RZ, R24 ;  /* 0x000000ffff037224 */ /* 0x000fe400078e0018 */
[----:B------:R-:W-:Y:S01]  /*2ef00*/  IMAD.MOV.U32 R2, RZ, RZ, R25 ;  /* 0x000000ffff027224 */ /* 0x000fe200078e0019 */
[C---:B--2---:R-:W-:Y:S01]  /*2ef10*/  HMMA.16816.F32.BF16 R16, R12.reuse, R24, R16 ;  /* 0x000000180c10723c */ /* 0x044fe20000041810 */
[----:B----4-:R-:W-:Y:S01]  /*2ef20*/  STL.64 [R1+0x3fb0], R22 ;  /* 0x003fb01601007387 */ /* 0x010fe20000100a00 */
[----:B---3--:R0:W-:Y:S03]  /*2ef30*/  STL.64 [R1+0x3fa8], R20 ;  /* 0x003fa81401007387 */ /* 0x0081e60000100a00 */
[----:B0-----:R-:W2:Y:S01]  /*2ef40*/  LDL.LU.64 R20, [R1+0xa90] ;  /* 0x000a900001147983 */ /* 0x001ea20000300a00 */
[----:B------:R-:W2:Y:S02]  /*2ef50*/  LDL.LU.64 R22, [R1+0xa98] ;  /* 0x000a980001167983 */ /* 0x000ea40000300a00 */
[----:B------:R-:W3:Y:S02]  /*2ef60*/  LDL.LU.64 R4, [R1+0xa60] ;  /* 0x000a600001047983 */ /* 0x000ee40000300a00 */
[----:B------:R-:W3:Y:S11]  /*2ef70*/  LDL.LU.64 R6, [R1+0xa68] ;  /* 0x000a680001067983 */ /* 0x000ef60000300a00 */
[----:B------:R-:W-:Y:S02]  /*2ef80*/  @!UPT UIADD3 URZ, URZ, URZ, URZ ;  /* 0x0000003f3f3ff290 */ /* 0x000fe4000fffe03f */
[----:B------:R-:W-:Y:S01]  /*2ef90*/  STL.64 [R1+0x340], R16 ;  /* 0x0003401001007387 */ /* 0x000fe20000100a00 */
[----:B------:R0:W-:Y:S03]  /*2efa0*/  STL.64 [R1+0x348], R18 ;  /* 0x0003481201007387 */ /* 0x0001e60000100a00 */
[----:B0-----:R-:W4:Y:S01]  /*2efb0*/  LDL.LU.64 R18, [R1+0x3ff8] ;  /* 0x003ff80001127983 */ /* 0x001f220000300a00 */
[----:B------:R-:W4:Y:S02]  /*2efc0*/  LDL.LU.64 R16, [R1+0x3ff0] ;  /* 0x003ff00001107983 */ /* 0x000f240000300a00 */
[----:B------:R-:W4:Y:S02]  /*2efd0*/  LDL.LU.64 R24, [R1+0x3fe8] ;  /* 0x003fe80001187983 */ /* 0x000f240000300a00 */
[----:B----4-:R-:W-:Y:S01]  /*2efe0*/  HMMA.16816.F32.BF16 R16, R12, R24, R16 ;  /* 0x000000180c10723c */ /* 0x010fe20000041810 */
[----:B------:R-:W-:-:S02]  /*2eff0*/  IMAD.MOV.U32 R11, RZ, RZ, R24 ;  /* 0x000000ffff0b7224 */ /* 0x000fc400078e0018 */
[----:B------:R-:W-:Y:S11]  /*2f000*/  IMAD.MOV.U32 R10, RZ, RZ, R25 ;  /* 0x000000ffff0a7224 */ /* 0x000ff600078e0019 */
[----:B------:R-:W-:Y:S09]  /*2f010*/  @!UPT UIADD3 URZ, URZ, URZ, URZ ;  /* 0x0000003f3f3ff290 */ /* 0x000ff2000fffe03f */
[----:B------:R-:W-:Y:S01]  /*2f020*/  STL.64 [R1+0x330], R16 ;  /* 0x0003301001007387 */ /* 0x000fe20000100a00 */
[----:B------:R0:W-:Y:S03]  /*2f030*/  STL.64 [R1+0x338], R18 ;  /* 0x0003381201007387 */ /* 0x0001e60000100a00 */
[----:B0-----:R-:W4:Y:S01]  /*2f040*/  LDL.LU.64 R18, [R1+0x3fe0] ;  /* 0x003fe00001127983 */ /* 0x001f220000300a00 */
[----:B------:R-:W4:Y:S02]  /*2f050*/  LDL.LU.64 R16, [R1+0x3fd8] ;  /* 0x003fd80001107983 */ /* 0x000f240000300a00 */
[----:B------:R-:W2:Y:S02]  /*2f060*/  LDL.LU.64 R26, [R1+0x3fd0] ;  /* 0x003fd000011a7983 */ /* 0x000ea40000300a00 */
[----:B------:R-:W4:Y:S02]  /*2f070*/  LDL.LU.64 R24, [R1+0x3fc8] ;  /* 0x003fc80001187983 */ /* 0x000f240000300a00 */
[----:B----4-:R-:W-:Y:S01]  /*2f080*/  HMMA.16816.F32.BF16 R12, R12, R24, R16 ;  /* 0x000000180c0c723c */ /* 0x010fe20000041810 */
[----:B------:R-:W4:Y:S01]  /*2f090*/  LDL.LU.64 R18, [R1+0x3fc0] ;  /* 0x003fc00001127983 */ /* 0x000f220000300a00 */
[----:B------:R-:W4:Y:S02]  /*2f0a0*/  LDL.LU.64 R16, [R1+0x3fb8] ;  /* 0x003fb80001107983 */ /* 0x000f240000300a00 */
[----:B--2---:R-:W-:Y:S02]  /*2f0b0*/  STL.64 [R1+0x3f60], R26 ;  /* 0x003f601a01007387 */ /* 0x004fe40000100a00 */
[----:B------:R0:W-:Y:S02]  /*2f0c0*/  STL.64 [R1+0x3f58], R24 ;  /* 0x003f581801007387 */ /* 0x0001e40000100a00 */
[----:B0-----:R-:W-:-:S02]  /*2f0d0*/  IMAD.MOV.U32 R24, RZ, RZ, R11 ;  /* 0x000000ffff187224 */ /* 0x001fc400078e000b */
[----:B------:R-:W-:Y:S11]  /*2f0e0*/  IMAD.MOV.U32 R25, RZ, RZ, R10 ;  /* 0x000000ffff197224 */ /* 0x000ff600078e000a */
[----:B------:R-:W-:Y:S02]  /*2f0f0*/  @!UPT UIADD3 URZ, URZ, URZ, URZ ;  /* 0x0000003f3f3ff290 */ /* 0x000fe4000fffe03f */
[----:B------:R-:W-:Y:S01]  /*2f100*/  STL.64 [R1+0x1f0], R12 ;  /* 0x0001f00c01007387 */ /* 0x000fe20000100a00 */
[----:B------:R-:W-:Y:S02]  /*2f110*/  STL.64 [R1+0x1f8], R14 ;  /* 0x0001f80e01007387 */ /* 0x000fe40000100a00 */
[----:B------:R0:W-:Y:S02]  /*2f120*/  STL.64 [R1+0x3f78], R24 ;  /* 0x003f781801007387 */ /* 0x0001e40000100a00 */
[----:B0-----:R-:W-:Y:S02]  /*2f130*/  IMAD.MOV.U32 R24, RZ, RZ, R3 ;  /* 0x000000ffff187224 */ /* 0x001fe400078e0003 */
[----:B------:R-:W-:-:S05]  /*2f140*/  IMAD.MOV.U32 R25, RZ, RZ, R2 ;  /* 0x000000ffff197224 */ /* 0x000fca00078e0002 */
[----:B------:R0:W-:Y:S01]  /*2f150*/  STL.64 [R1+0x3f90], R24 ;  /* 0x003f901801007387 */ /* 0x0001e20000100a00 */
[----:B------:R-:W2:Y:S03]  /*2f160*/  LDL.64 R12, [R1+0x20] ;  /* 0x00002000010c7983 */ /* 0x000ea60000100a00 */
[----:B0-----:R-:W2:Y:S01]  /*2f170*/  LDL.64 R24, [R1+0x50] ;  /* 0x0000500001187983 */ /* 0x001ea20000100a00 */
[C---:B----4-:R-:W-:Y:S03]  /*2f180*/  HMMA.16816.F32.BF16 R8, R16.reuse, R8, R20 ;  /* 0x000000081008723c */ /* 0x050fe60000041814 */
[----:B------:R-:W2:Y:S01]  /*2f190*/  LDL.LU.64 R22, [R1+0x3fb0] ;  /* 0x003fb00001167983 */ /* 0x000ea20000300a00 */
[----:B------:R-:W2:Y:S11]  /*2f1a0*/  LDL.LU.64 R20, [R1+0x3fa8] ;  /* 0x003fa80001147983 */ /* 0x000eb60000300a00 */
[----:B------:R-:W-:Y:S08]  /*2f1b0*/  @!UPT UIADD3 URZ, URZ, URZ, URZ ;  /* 0x0000003f3f3ff290 */ /* 0x000ff0000fffe03f */
[----:B------:R0:W-:Y:S01]  /*2f1c0*/  STL.64 [R1+0x1e0], R8 ;  /* 0x0001e00801007387 */ /* 0x0001e20000100a00 */
[----:B------:R-:W-:Y:S03]  /*2f1d0*/  STL.64 [R1+0x1e8], R10 ;  /* 0x0001e80a01007387 */ /* 0x000fe60000100a00 */
[----:B0-----:R-:W4:Y:S01]  /*2f1e0*/  LDL.LU.64 R8, [R1+0x3fa0] ;  /* 0x003fa00001087983 */ /* 0x001f220000300a00 */
[C---:B--2---:R-:W-:Y:S11]  /*2f1f0*/  HMMA.16816.F32.BF16 R20, R16.reuse, R24, R20 ;  /* 0x000000181014723c */ /* 0x044ff60000041814 */
[----:B------:R-:W-:Y:S11]  /*2f200*/  @!UPT UIADD3 URZ, URZ, URZ, URZ ;  /* 0x0000003f3f3ff290 */ /* 0x000ff6000fffe03f */
[----:B------:R-:W-:Y:S01]  /*2f210*/  @!UPT UIADD3 URZ, URZ, URZ, URZ ;  /* 0x0000003f3f3ff290 */ /* 0x000fe2000fffe03f */
[----:B------:R0:W-:Y:S01]  /*2f220*/  STL.64 [R1+0x1d0], R20 ;  /* 0x0001d01401007387 */ /* 0x0001e20000100a00 */
[----:B------:R1:W-:Y:S03]  /*2f230*/  STL.64 [R1+0x1d8], R22 ;  /* 0x0001d81601007387 */ /* 0x0003e60000100a00 */
[----:B0-----:R-:W3:Y:S01]  /*2f240*/  LDL.LU.64 R20, [R1+0x3f98] ;  /* 0x003f980001147983 */ /* 0x001ee20000300a00 */
[----:B------:R-:W-:Y:S02]  /*2f250*/  IMAD.MOV.U32 R11, RZ, RZ, R24 ;  /* 0x000000ffff0b7224 */ /* 0x000fe400078e0018 */
[----:B------:R-:W-:Y:S01]  /*2f260*/  IMAD.MOV.U32 R10, RZ, RZ, R25 ;  /* 0x000000ffff0a7224 */ /* 0x000fe200078e0019 */
[C---:B---3--:R-:W-:Y:S01]  /*2f270*/  HMMA.16816.F32.BF16 R4, R16.reuse, R20, R4 ;  /* 0x000000141004723c */ /* 0x048fe20000041804 */
[----:B------:R-:W-:Y:S02]  /*2f280*/  IMAD.MOV.U32 R3, RZ, RZ, R20 ;  /* 0x000000ffff037224 */ /* 0x000fe400078e0014 */
[----:B------:R-:W-:Y:S11]  /*2f290*/  IMAD.MOV.U32 R2, RZ, RZ, R21 ;  /* 0x000000ffff027224 */ /* 0x000ff600078e0015 */
[----:B------:R-:W-:Y:S09]  /*2f2a0*/  @!UPT UIADD3 URZ, URZ, URZ, URZ ;  /* 0x0000003f3f3ff290 */ /* 0x000ff2000fffe03f */
[----:B------:R-:W-:Y:S01]  /*2f2b0*/  STL.64 [R1+0x1c0], R4 ;  /* 0x0001c00401007387 */ /* 0x000fe20000100a00 */
[----:B------:R-:W-:Y:S02]  /*2f2c0*/  STL.64 [R1+0x1c8], R6 ;  /* 0x0001c80601007387 */ /* 0x000fe40000100a00 */
[----:B------:R-:W4:Y:S02]  /*2f2d0*/  LDL.LU.64 R24, [R1+0xa50] ;  /* 0x000a500001187983 */ /* 0x000f240000300a00 */
[----:B------:R-:W4:Y:S01]  /*2f2e0*/  LDL.LU.64 R26, [R1+0xa58] ;  /* 0x000a5800011a7983 */ /* 0x000f220000300a00 */
[----:B------:R-:W2:Y:S01]  /*2f2f0*/  LDL.LU.64 R20, [R1+0x280] ;  /* 0x0002800001147983 */ /* 0x000ea20000300a00 */
[----:B-1----:R-:W3:Y:S03]  /*2f300*/  LDL.LU.64 R22, [R1+0x288] ;  /* 0x0002880001167983 */ /* 0x002ee60000300a00 */
[----:B---3--:R-:W-:Y:S01]  /*2f310*/  STL.64 [R1+0x3f70], R22 ;  /* 0x003f701601007387 */ /* 0x008fe20000100a00 */
[----:B--2---:R0:W-:Y:S03]  /*2f320*/  STL.64 [R1+0x3f68], R20 ;  /* 0x003f681401007387 */ /* 0x0041e60000100a00 */
[----:B0-----:R-:W2:Y:S01]  /*2f330*/  LDL.LU.64 R20, [R1+0x410] ;  /* 0x0004100001147983 */ /* 0x001ea20000300a00 */
[----:B------:R-:W3:Y:S01]  /*2f340*/  LDL.LU.64 R22, [R1+0x418] ;  /* 0x0004180001167983 */ /* 0x000ee20000300a00 */
[----:B----4-:R-:W-:Y:S02]  /*2f350*/  HMMA.16816.F32.BF16 R24, R16, R8, R24 ;  /* 0x000000081018723c */ /* 0x010fe40000041818 */
[----:B---3--:R-:W-:Y:S01]  /*2f360*/  STL.64 [R1+0x3f88], R22 ;  /* 0x003f881601007387 */ /* 0x008fe20000100a00 */
[----:B--2---:R0:W-:Y:S03]  /*2f370*/  STL.64 [R1+0x3f80], R20 ;  /* 0x003f801401007387 */ /* 0x0041e60000100a00 */
[----:B0-----:R-:W2:Y:S01]  /*2f380*/  LDL.LU.64 R20, [R1+0x430] ;  /* 0x0004300001147983 */ /* 0x001ea20000300a00 */
[----:B------:R-:W2:Y:S02]  /*2f390*/  LDL.LU.64 R22, [R1+0x438] ;  /* 0x0004380001167983 */ /* 0x000ea40000300a00 */
[----:B------:R-:W3:Y:S02]  /*2f3a0*/  LDL.LU.64 R4, [R1+0x9e0] ;  /* 0x0009e00001047983 */ /* 0x000ee40000300a00 */
[----:B------:R-:W4:Y:S02]  /*2f3b0*/  LDL.LU.64 R6, [R1+0x9e8] ;  /* 0x0009e80001067983 */ /* 0x000f240000300a00 */
[----:B----4-:R-:W-:Y:S01]  /*2f3c0*/  STL.64 [R1+0x3f28], R6 ;  /* 0x003f280601007387 */ /* 0x010fe20000100a00 */
[----:B---3--:R0:W-:Y:S02]  /*2f3d0*/  STL.64 [R1+0x3f20], R4 ;  /* 0x003f200401007387 */ /* 0x0081e40000100a00 */
[----:B0-----:R-:W-:-:S02]  /*2f3e0*/  IMAD.MOV.U32 R4, RZ, RZ, R11 ;  /* 0x000000ffff047224 */ /* 0x001fc400078e000b */
[----:B------:R-:W-:-:S05]  /*2f3f0*/  IMAD.MOV.U32 R5, RZ, RZ, R10 ;  /* 0x000000ffff057224 */ /* 0x000fca00078e000a */
[----:B------:R0:W-:Y:S04]  /*2f400*/  STL.64 [R1+0x3f38], R4 ;  /* 0x003f380401007387 */ /* 0x0001e80000100a00 */
[----:B0-----:R-:W3:Y:S01]  /*2f410*/  LDL.64 R4, [R1+0x60] ;  /* 0x0000600001047983 */ /* 0x001ee20000100a00 */
[----:B------:R0:W-:Y:S02]  /*2f420*/  STL.64 [R1+0x1b0], R24 ;  /* 0x0001b01801007387 */ /* 0x0001e40000100a00 */
[----:B------:R-:W-:Y:S01]  /*2f430*/  STL.64 [R1+0x1b8], R26 ;  /* 0x0001b81a01007387 */ /* 0x000fe20000100a00 */
[----:B0-----:R-:W2:Y:S01]  /*2f440*/  LDL.LU.64 R24, [R1+0x3f90] ;  /* 0x003f900001187983 */ /* 0x001ea20000300a00 */
[----:B------:R0:W-:Y:S03]  /*2f450*/  STL.64 [R1+0x3f30], R8 ;  /* 0x003f300801007387 */ /* 0x0001e60000100a00 */
[----:B0-----:R-:W4:Y:S01]  /*2f460*/  LDL.LU.64 R8, [R1+0x450] ;  /* 0x0004500001087983 */ /* 0x001f220000300a00 */
[----:B------:R-:W4:Y:S02]  /*2f470*/  LDL.LU.64 R10, [R1+0x458] ;  /* 0x00045800010a7983 */ /* 0x000f240000300a00 */
[----:B------:R0:W-:Y:S01]  /*2f480*/  STL.64 [R1+0x3f40], R12 ;  /* 0x003f400c01007387 */ /* 0x0001e20000100a00 */
[C---:B--2---:R-:W-:Y:S08]  /*2f490*/  HMMA.16816.F32.BF16 R24, R16.reuse, R24, R20 ;  /* 0x000000181018723c */ /* 0x044ff00000041814 */
[C---:B----4-:R-:W-:Y:S01]  /*2f4a0*/  HMMA.16816.F32.BF16 R8, R16.reuse, R12, R8 ;  /* 0x0000000c1008723c */ /* 0x050fe20000041808 */
[----:B0-----:R-:W3:Y:S11]  /*2f4b0*/  LDL.LU.64 R12, [R1+0xa10] ;  /* 0x000a1000010c7983 */ /* 0x001ef60000300a00 */
[----:B------:R-:W-:Y:S11]  /*2f4c0*/  @!UPT UIADD3 URZ, URZ, URZ, URZ ;  /* 0x0000003f3f3ff290 */ /* 0x000ff6000fffe03f */
[----:B------:R0:W-:Y:S01]  /*2f4d0*/  STL.64 [R1+0x1a0], R8 ;  /* 0x0001a00801007387 */ /* 0x0001e20000100a00 */
[----:B------:R1:W-:Y:S02]  /*2f4e0*/  STL.64 [R1+0x1a8], R10 ;  /* 0x0001a80a01007387 */ /* 0x0003e40000100a00 */
[----:B------:R-:W3:Y:S01]  /*2f4f0*/  LDL.LU.64 R14, [R1+0xa18] ;  /* 0x000a1800010e7983 */ /* 0x000ee20000300a00 */
[----:B0-----:R-:W2:Y:S01]  /*2f500*/  LDL.LU.64 R8, [R1+0xa00] ;  /* 0x000a000001087983 */ /* 0x001ea20000300a00 */
[----:B-1----:R-:W2:Y:S02]  /*2f510*/  LDL.LU.64 R10, [R1+0xa08] ;  /* 0x000a0800010a7983 */ /* 0x002ea40000300a00 */
[----:B------:R-:W4:Y:S02]  /*2f520*/  LDL.LU.64 R22, [R1+0x3f88] ;  /* 0x003f880001167983 */ /* 0x000f240000300a00 */
[----:B------:R-:W4:Y:S01]  /*2f530*/  LDL.LU.64 R20, [R1+0x3f80] ;  /* 0x003f800001147983 */ /* 0x000f220000300a00 */
[----:B------:R0:W-:Y:S01]  /*2f540*/  STL.64 [R1+0x190], R24 ;  /* 0x0001901801007387 */ /* 0x0001e20000100a00 */
[----:B------:R4:W-:Y:S03]  /*2f550*/  STL.64 [R1+0x198], R26 ;  /* 0x0001981a01007387 */ /* 0x0009e60000100a00 */
[----:B0-----:R-:W4:Y:S02]  /*2f560*/  LDL.LU.64 R24, [R1+0x3f78] ;  /* 0x003f780001187983 */ /* 0x001f240000300a00 */
[C---:B----4-:R-:W-:Y:S02]  /*2f570*/  HMMA.16816.F32.BF16 R24, R16.reuse, R24, R20 ;  /* 0x000000181018723c */ /* 0x050fe40000041814 */
[----:B------:R-:W4:Y:S01]  /*2f580*/  LDL.LU.64 R22, [R1+0x3f70] ;  /* 0x003f700001167983 */ /* 0x000f220000300a00 */
[----:B------:R-:W4:Y:S11]  /*2f590*/  LDL.LU.64 R20, [R1+0x3f68] ;  /* 0x003f680001147983 */ /* 0x000f360000300a00 */
[----:B------:R-:W-:Y:S09]  /*2f5a0*/  @!UPT UIADD3 URZ, URZ, URZ, URZ ;  /* 0x0000003f3f3ff290 */ /* 0x000ff2000fffe03f */
[----:B------:R-:W-:Y:S01]  /*2f5b0*/  STL.64 [R1+0x180], R24 ;  /* 0x0001801801007387 */ /* 0x000fe20000100a00 */
[----:B------:R0:W-:Y:S03]  /*2f5c0*/  STL.64 [R1+0x188], R26 ;  /* 0x0001881a01007387 */ /* 0x0001e60000100a00 */
[----:B0-----:R-:W2:Y:S01]  /*2f5d0*/  LDL.LU.64 R26, [R1+0x3f60] ;  /* 0x003f6000011a7983 */ /* 0x001ea20000300a00 */
[----:B------:R-:W4:Y:S02]  /*2f5e0*/  LDL.LU.64 R24, [R1+0x3f58] ;  /* 0x003f580001187983 */ /* 0x000f240000300a00 */
[----:B----4-:R-:W-:Y:S01]  /*2f5f0*/  HMMA.16816.F32.BF16 R16, R16, R24, R20 ;  /* 0x000000181010723c */ /* 0x010fe20000041814 */
[----:B------:R-:W3:Y:S01]  /*2f600*/  LDL.LU.64 R22, [R1+0x3f50] ;  /* 0x003f500001167983 */ /* 0x000ee20000300a00 */
[----:B------:R-:W3:Y:S02]  /*2f610*/  LDL.LU.64 R20, [R1+0x3f48] ;  /* 0x003f480001147983 */ /* 0x000ee40000300a00 */
[----:B--2---:R-:W-:Y:S02]  /*2f620*/  STL.64 [R1+0x3ef8], R26 ;  /* 0x003ef81a01007387 */ /* 0x004fe40000100a00 */
[----:B------:R0:W-:Y:S11]  /*2f630*/  STL.64 [R1+0x3ef0], R24 ;  /* 0x003ef01801007387 */ /* 0x0001f60000100a00 */
[----:B------:R-:W-:Y:S06]  /*2f640*/  @!UPT UIADD3 URZ, URZ, URZ, URZ ;  /* 0x0000003f3f3ff290 */ /* 0x000fec000fffe03f */
[----:B------:R1:W-:Y:S01]  /*2f650*/  STL.64 [R1+0xb0], R16 ;  /* 0x0000b01001007387 */ /* 0x0003e20000100a00 */
[----:B------:R-:W-:Y:S02]  /*2f660*/  STL.64 [R1+0xb8], R18 ;  /* 0x0000b81201007387 */ /* 0x000fe40000100a00 */
[----:B0-----:R-:W2:Y:S02]  /*2f670*/  LDL.64 R24, [R1] ;  /* 0x0000000001187983 */ /* 0x001ea40000100a00 */
[----:B--2---:R0:W-:Y:S01]  /*2f680*/  STL.64 [R1+0x3f10], R24 ;  /* 0x003f101801007387 */ /* 0x0041e20000100a00 */
[----:B-1----:R-:W2:Y:S01]  /*2f690*/  LDL.64 R16, [R1+0x10] ;  /* 0x0000100001107983 */ /* 0x002ea20000100a00 */
[----:B---3--:R-:W-:Y:S01]  /*2f6a0*/  HMMA.16816.F32.BF16 R12, R20, R4, R12 ;  /* 0x00000004140c723c */ /* 0x008fe2000004180c */
[----:B0-----:R-:W-:Y:S02]  /*2f6b0*/  IMAD.MOV.U32 R24, RZ, RZ, R3 ;  /* 0x000000ffff187224 */ /* 0x001fe400078e0003 */
[----:B------:R-:W-:-:S02]  /*2f6c0*/  IMAD.MOV.U32 R25, RZ, RZ, R2 ;  /* 0x000000ffff197224 */ /* 0x000fc400078e0002 */
[----:B------:R-:W-:Y:S02]  /*2f6d0*/  IMAD.MOV.U32 R3, RZ, RZ, R4 ;  /* 0x000000ffff037224 */ /* 0x000fe400078e0004 */
[----:B------:R-:W-:Y:S01]  /*2f6e0*/  IMAD.MOV.U32 R2, RZ, RZ, R5 ;  /* 0x000000ffff027224 */ /* 0x000fe200078e0005 */
[----:B--2---:R0:W-:Y:S04]  /*2f6f0*/  STL.64 [R1+0x3f18], R16 ;  /* 0x003f181001007387 */ /* 0x0041e80000100a00 */
[----:B0-----:R-:W2:Y:S01]  /*2f700*/  LDL.LU.64 R16, [R1+0x9f0] ;  /* 0x0009f00001107983 */ /* 0x001ea20000300a00 */
[----:B------:R-:W2:Y:S10]  /*2f710*/  LDL.LU.64 R18, [R1+0x9f8] ;  /* 0x0009f80001127983 */ /* 0x000eb40000300a00 */
[----:B------:R0:W-:Y:S02]  /*2f720*/  STL.64 [R1+0xa0], R12 ;  /* 0x0000a00c01007387 */ /* 0x0001e40000100a00 */
[----:B------:R-:W-:Y:S01]  /*2f730*/  STL.64 [R1+0xa8], R14 ;  /* 0x0000a80e01007387 */ /* 0x000fe20000100a00 */
[----:B0-----:R-:W3:Y:S01]  /*2f740*/  LDL.LU.64 R12, [R1+0x3f40] ;  /* 0x003f4000010c7983 */ /* 0x001ee20000300a00 */
[----:B------:R-:W4:Y:S02]  /*2f750*/  LDL.LU.64 R4, [R1+0x3f38] ;  /* 0x003f380001047983 */ /* 0x000f240000300a00 */
[C---:B----4-:R-:W-:Y:S01]  /*2f760*/  HMMA.16816.F32.BF16 R4, R20.reuse, R4, R8 ;  /* 0x000000041404723c */ /* 0x050fe20000041808 */
[----:B------:R-:W4:Y:S11]  /*2f770*/  LDL.LU.64 R8, [R1+0x3f30] ;  /* 0x003f300001087983 */ /* 0x000f360000300a00 */
[----:B------:R-:W-:Y:S11]  /*2f780*/  @!UPT UIADD3 URZ, URZ, URZ, URZ ;  /* 0x0000003f3f3ff290 */ /* 0x000ff6000fffe03f */
[----:B------:R-:W-:Y:S01]  /*2f790*/  STL.64 [R1+0x90], R4 ;  /* 0x0000900401007387 */ /* 0x000fe20000100a00 */
[----:B------:R0:W-:Y:S03]  /*2f7a0*/  STL.64 [R1+0x98], R6 ;  /* 0x0000980601007387 */ /* 0x0001e60000100a00 */
[----:B0-----:R-:W4:Y:S01]  /*2f7b0*/  LDL.LU.64 R6, [R1+0x3f28] ;  /* 0x003f280001067983 */ /* 0x001f220000300a00 */
[----:B------:R-:W4:Y:S01]  /*2f7c0*/  LDL.LU.64 R4, [R1+0x3f20] ;  /* 0x003f200001047983 */ /* 0x000f220000300a00 */
[C---:B--2---:R-:W-:Y:S01]  /*2f7d0*/  HMMA.16816.F32.BF16 R24, R20.reuse, R24, R16 ;  /* 0x000000181418723c */ /* 0x044fe20000041810 */
[----:B------:R-:W3:Y:S11]  /*2f7e0*/  LDL.LU.64 R16, [R1+0x270] ;  /* 0x0002700001107983 */ /* 0x000ef60000300a00 */
[----:B------:R-:W-:Y:S11]  /*2f7f0*/  @!UPT UIADD3 URZ, URZ, URZ, URZ ;  /* 0x0000003f3f3ff290 */ /* 0x000ff6000fffe03f */
[----:B------:R0:W-:Y:S01]  /*2f800*/  STL.64 [R1+0x80], R24 ;  /* 0x0000801801007387 */ /* 0x0001e20000100a00 */
[----:B------:R1:W-:Y:S02]  /*2f810*/  STL.64 [R1+0x88], R26 ;  /* 0x0000881a01007387 */ /* 0x0003e40000100a00 */
[----:B------:R-:W3:Y:S01]  /*2f820*/  LDL.LU.64 R18, [R1+0x278] ;  /* 0x0002780001127983 */ /* 0x000ee20000300a00 */
[C---:B----4-:R-:W-:Y:S11]  /*2f830*/  HMMA.16816.F32.BF16 R4, R20.reuse, R8, R4 ;  /* 0x000000081404723c */ /* 0x050ff60000041804 */
[----:B------:R-:W-:Y:S11]  /*2f840*/  @!UPT UIADD3 URZ, URZ, URZ, URZ ;  /* 0x0000003f3f3ff290 */ /* 0x000ff6000fffe03f */
[----:B------:R-:W-:Y:S01]  /*2f850*/  @!UPT UIADD3 URZ, URZ, URZ, URZ ;  /* 0x0000003f3f3ff290 */ /* 0x000fe2000fffe03f */
[----:B------:R2:W-:Y:S01]  /*2f860*/  STL.64 [R1+0x70], R4 ;  /* 0x0000700401007387 */ /* 0x0005e20000100a00 */
[----:B------:R4:W-:Y:S02]  /*2f870*/  STL.64 [R1+0x78], R6 ;  /* 0x0000780601007387 */ /* 0x0009e40000100a00 */
[----:B0-----:R-:W3:Y:S02]  /*2f880*/  LDL.LU.64 R24, [R1+0x260] ;  /* 0x0002600001187983 */ /* 0x001ee40000300a00 */
[----:B-1----:R-:W3:Y:S01]  /*2f890*/  LDL.LU.64 R26, [R1+0x268] ;  /* 0x00026800011a7983 */ /* 0x002ee20000300a00 */
[----:B--2---:R-:W2:Y:S01]  /*2f8a0*/  LDL.LU.64 R4, [R1+0x100] ;  /* 0x0001000001047983 */ /* 0x004ea20000300a00 */
[----:B----4-:R-:W4:Y:S03]  /*2f8b0*/  LDL.LU.64 R6, [R1+0x108] ;  /* 0x0001080001067983 */ /* 0x010f260000300a00 */
[----:B----4-:R-:W-:Y:S01]  /*2f8c0*/  STL.64 [R1+0x3f08], R6 ;  /* 0x003f080601007387 */ /* 0x010fe20000100a00 */
[----:B--2---:R0:W-:Y:S03]  /*2f8d0*/  STL.64 [R1+0x3f00], R4 ;  /* 0x003f000401007387 */ /* 0x0041e60000100a00 */
[----:B0-----:R-:W2:Y:S01]  /*2f8e0*/  LDL.LU.64 R4, [R1+0x110] ;  /* 0x0001100001047983 */ /* 0x001ea20000300a00 */
[----:B------:R-:W2:Y:S02]  /*2f8f0*/  LDL.LU.64 R6, [R1+0x118] ;  /* 0x0001180001067983 */ /* 0x000ea40000300a00 */
[----:B------:R0:W-:Y:S02]  /*2f900*/  STL.64 [R1+0x3eb0], R8 ;  /* 0x003eb00801007387 */ /* 0x0001e40000100a00 */
[----:B0-----:R-:W4:Y:S01]  /*2f910*/  LDL.64 R8, [R1+0x40] ;  /* 0x0000400001087983 */ /* 0x001f220000100a00 */
[C---:B---3--:R-:W-:Y:S03]  /*2f920*/  HMMA.16816.F32.BF16 R16, R20.reuse, R12, R16 ;  /* 0x0000000c1410723c */ /* 0x048fe60000041810 */
[----:B----4-:R0:W-:Y:S04]  /*2f930*/  STL.64 [R1+0x3eb8], R8 ;  /* 0x003eb80801007387 */ /* 0x0101e80000100a00 */
[----:B0-----:R-:W3:Y:S01]  /*2f940*/  LDL.LU.64 R8, [R1+0xd20] ;  /* 0x000d200001087983 */ /* 0x001ee20000300a00 */
[----:B------:R-:W4:Y:S03]  /*2f950*/  LDL.LU.64 R10, [R1+0xd28] ;  /* 0x000d2800010a7983 */ /* 0x000f260000300a00 */
[----:B----4-:R-:W-:Y:S01]  /*2f960*/  STL.64 [R1+0x3ec8], R10 ;  /* 0x003ec80a01007387 */ /* 0x010fe20000100a00 */
[----:B---3--:R-:W-:Y:S11]  /*2f970*/  STL.64 [R1+0x3ec0], R8 ;  /* 0x003ec00801007387 */ /* 0x008ff60000100a00 */
[----:B------:R0:W-:Y:S02]  /*2f980*/  STL.64 [R1+0x170], R16 ;  /* 0x0001701001007387 */ /* 0x0001e40000100a00 */
[----:B------:R-:W-:Y:S01]  /*2f990*/  STL.64 [R1+0x178], R18 ;  /* 0x0001781201007387 */ /* 0x000fe20000100a00 */
[----:B0-----:R-:W3:Y:S01]  /*2f9a0*/  LDL.LU.64 R16, [R1+0x3f18] ;  /* 0x003f180001107983 */ /* 0x001ee20000300a00 */
[----:B------:R0:W-:Y:S03]  /*2f9b0*/  STL.64 [R1+0x3ea8], R12 ;  /* 0x003ea80c01007387 */ /* 0x0001e60000100a00 */
[----:B0-----:R-:W4:Y:S01]  /*2f9c0*/  LDL.LU.64 R12, [R1+0xd00] ;  /* 0x000d0000010c7983 */ /* 0x001f220000300a00 */
[----:B------:R-:W2:Y:S01]  /*2f9d0*/  LDL.LU.64 R14, [R1+0xd08] ;  /* 0x000d0800010e7983 */ /* 0x000ea20000300a00 */
[C---:B---3--:R-:W-:Y:S02]  /*2f9e0*/  HMMA.16816.F32.BF16 R24, R20.reuse, R16, R24 ;  /* 0x000000101418723c */ /* 0x048fe40000041818 */
[----:B--2---:R-:W-:Y:S01]  /*2f9f0*/  STL.64 [R1+0x3ed8], R14 ;  /* 0x003ed80e01007387 */ /* 0x004fe20000100a00 */
[----:B----4-:R0:W-:Y:S03]  /*2fa00*/  STL.64 [R1+0x3ed0], R12 ;  /* 0x003ed00c01007387 */ /* 0x0101e60000100a00 */
[----:B0-----:R-:W2:Y:S01]  /*2fa10*/  LDL.LU.64 R12, [R1+0xd50] ;  /* 0x000d5000010c7983 */ /* 0x001ea20000300a00 */
[----:B------:R-:W2:Y:S11]  /*2fa20*/  LDL.LU.64 R14, [R1+0xd58] ;  /* 0x000d5800010e7983 */ /* 0x000eb60000300a00 */
[----:B------:R-:W-:Y:S05]  /*2fa30*/  @!UPT UIADD3 URZ, URZ, URZ, URZ ;  /* 0x0000003f3f3ff290 */ /* 0x000fea000fffe03f */
[----:B------:R0:W-:Y:S02]  /*2fa40*/  STL.64 [R1+0x320], R24 ;  /* 0x0003201801007387 */ /* 0x0001e40000100a00 */
[----:B------:R-:W-:Y:S01]  /*2fa50*/  STL.64 [R1+0x328], R26 ;  /* 0x0003281a01007387 */ /* 0x000fe20000100a00 */
[----:B0-----:R-:W3:Y:S02]  /*2fa60*/  LDL.LU.64 R24, [R1+0x3f10] ;  /* 0x003f100001187983 */ /* 0x001ee40000300a00 */
[----:B---3--:R-:W-:Y:S01]  /*2fa70*/  HMMA.16816.F32.BF16 R4, R20, R24, R4 ;  /* 0x000000181404723c */ /* 0x008fe20000041804 */
[----:B------:R-:W-:Y:S02]  /*2fa80*/  IMAD.MOV.U32 R19, RZ, RZ, R24 ;  /* 0x000000ffff137224 */ /* 0x000fe400078e0018 */
[----:B------:R-:W-:Y:S11]  /*2fa90*/  IMAD.MOV.U32 R18, RZ, RZ, R25 ;  /* 0x000000ffff127224 */ /* 0x000ff600078e0019 */
[----:B------:R-:W-:Y:S09]  /*2faa0*/  @!UPT UIADD3 URZ, URZ, URZ, URZ ;  /* 0x0000003f3f3ff290 */ /* 0x000ff2000fffe03f */
[----:B------:R-:W-:Y:S01]  /*2fab0*/  STL.64 [R1+0x4e0], R4 ;  /* 0x0004e00401007387 */ /* 0x000fe20000100a00 */
[----:B------:R0:W-:Y:S03]  /*2fac0*/  STL.64 [R1+0x4e8], R6 ;  /* 0x0004e80601007387 */ /* 0x0001e60000100a00 */
[----:B0-----:R-:W3:Y:S01]  /*2fad0*/  LDL.LU.64 R6, [R1+0x3f08] ;  /* 0x003f080001067983 */ /* 0x001ee20000300a00 */
[----:B------:R-:W3:Y:S02]  /*2fae0*/  LDL.LU.64 R4, [R1+0x3f00] ;  /* 0x003f000001047983 */ /* 0x000ee40000300a00 */
[----:B------:R-:W4:Y:S02]  /*2faf0*/  LDL.LU.64 R26, [R1+0x3ef8] ;  /* 0x003ef800011a7983 */ /* 0x000f240000300a00 */
[----:B------:R-:W3:Y:S02]  /*2fb00*/  LDL.LU.64 R24, [R1+0x3ef0] ;  /* 0x003ef00001187983 */ /* 0x000ee40000300a00 */
[----:B------:R-:W-:-:S02]  /*2fb10*/  IMAD.MOV.U32 R8, RZ, RZ, R3 ;  /* 0x000000ffff087224 */ /* 0x000fc400078e0003 */
[----:B------:R-:W-:Y:S01]  /*2fb20*/  IMAD.MOV.U32 R9, RZ, RZ, R2 ;  /* 0x000000ffff097224 */ /* 0x000fe200078e0002 */
[----:B---3--:R-:W-:Y:S01]  /*2fb30*/  HMMA.16816.F32.BF16 R20, R20, R24, R4 ;  /* 0x000000181414723c */ /* 0x008fe20000041804 */
[----:B------:R-:W2:Y:S01]  /*2fb40*/  LDL.LU.64 R6, [R1+0x3ee8] ;  /* 0x003ee80001067983 */ /* 0x000ea20000300a00 */
[----:B------:R-:W2:Y:S11]  /*2fb50*/  LDL.LU.64 R4, [R1+0x3ee0] ;  /* 0x003ee00001047983 */ /* 0x000eb60000300a00 */
[----:B------:R-:W-:Y:S10]  /*2fb60*/  @!UPT UIADD3 URZ, URZ, URZ, URZ ;  /* 0x0000003f3f3ff290 */ /* 0x000ff4000fffe03f */
[----:B------:R0:W-:Y:S01]  /*2fb70*/  STL.64 [R1+0x4d0], R20 ;  /* 0x0004d01401007387 */ /* 0x0001e20000100a00 */
[----:B------:R1:W-:Y:S03]  /*2fb80*/  STL.64 [R1+0x4d8], R22 ;  /* 0x0004d81601007387 */ /* 0x0003e60000100a00 */
[----:B0-----:R-:W3:Y:S01]  /*2fb90*/  LDL.LU.64 R20, [R1+0xd10] ;  /* 0x000d100001147983 */ /* 0x001ee20000300a00 */
[----:B-1----:R-:W3:Y:S02]  /*2fba0*/  LDL.LU.64 R22, [R1+0xd18] ;  /* 0x000d180001167983 */ /* 0x002ee40000300a00 */
[----:B----4-:R-:W-:Y:S02]  /*2fbb0*/  STL.64 [R1+0x3ea0], R26 ;  /* 0x003ea01a01007387 */ /* 0x010fe40000100a00 */
[----:B------:R0:W-:Y:S02]  /*2fbc0*/  STL.64 [R1+0x3e98], R24 ;  /* 0x003e981801007387 */ /* 0x0001e40000100a00 */
[----:B0-----:R-:W4:Y:S01]  /*2fbd0*/  LDL.64 R24, [R1+0x50] ;  /* 0x0000500001187983 */ /* 0x001f220000100a00 */
[C---:B--2---:R-:W-:Y:S03]  /*2fbe0*/  HMMA.16816.F32.BF16 R8, R4.reuse, R8, R12 ;  /* 0x000000080408723c */ /* 0x044fe6000004180c */
[----:B------:R-:W2:Y:S01]  /*2fbf0*/  LDL.LU.64 R14, [R1+0x3ed8] ;  /* 0x003ed800010e7983 */ /* 0x000ea20000300a00 */
[----:B------:R-:W2:Y:S11]  /*2fc00*/  LDL.LU.64 R12, [R1+0x3ed0] ;  /* 0x003ed000010c7983 */ /* 0x000eb60000300a00 */
[----:B------:R-:W-:Y:S08]  /*2fc10*/  @!UPT UIADD3 URZ, URZ, URZ, URZ ;  /* 0x0000003f3f3ff290 */ /* 0x000ff0000fffe03f */
[----:B------:R-:W-:Y:S01]  /*2fc20*/  STL.64 [R1+0x6e0], R8 ;  /* 0x0006e00801007387 */ /* 0x000fe20000100a00 */
[----:B------:R0:W-:Y:S03]  /*2fc30*/  STL.64 [R1+0x6e8], R10 ;  /* 0x0006e80a01007387 */ /* 0x0001e60000100a00 */
[----:B0-----:R-:W4:Y:S01]  /*2fc40*/  LDL.LU.64 R10, [R1+0x3ec8] ;  /* 0x003ec800010a7983 */ /* 0x001f220000300a00 */
[----:B------:R-:W4:Y:S02]  /*2fc50*/  LDL.LU.64 R8, [R1+0x3ec0] ;  /* 0x003ec00001087983 */ /* 0x000f240000300a00 */
[C---:B----4-:R-:W-:Y:S11]  /*2fc60*/  HMMA.16816.F32.BF16 R8, R4.reuse, R24, R8 ;  /* 0x000000180408723c */ /* 0x050ff60000041808 */
[----:B------:R-:W-:Y:S11]  /*2fc70*/  @!UPT UIADD3 URZ, URZ, URZ, URZ ;  /* 0x0000003f3f3ff290 */ /* 0x000ff6000fffe03f */
[----:B------:R-:W-:Y:S01]  /*2fc80*/  @!UPT UIADD3 URZ, URZ, URZ, URZ ;  /* 0x0000003f3f3ff290 */ /* 0x000fe2000fffe03f */
[----:B------:R0:W-:Y:S01]  /*2fc90*/  STL.64 [R1+0x6d0], R8 ;  /* 0x0006d00801007387 */ /* 0x0001e20000100a00 */
[----:B------:R-:W-:Y:S03]  /*2fca0*/  STL.64 [R1+0x6d8], R10 ;  /* 0x0006d80a01007387 */ /* 0x000fe60000100a00 */
[----:B0-----:R-:W3:Y:S01]  /*2fcb0*/  LDL.LU.64 R8, [R1+0x3eb8] ;  /* 0x003eb80001087983 */ /* 0x001ee20000300a00 */
[----:B------:R-:W-:Y:S02]  /*2fcc0*/  IMAD.MOV.U32 R3, RZ, RZ, R24 ;  /* 0x000000ffff037224 */ /* 0x000fe400078e0018 */
[----:B------:R-:W-:Y:S02]  /*2fcd0*/  IMAD.MOV.U32 R2, RZ, RZ, R25 ;  /* 0x000000ffff027224 */ /* 0x000fe400078e0019 */
[----:B------:R-:W4:Y:S01]  /*2fce0*/  LDL.LU.64 R24, [R1+0x910] ;  /* 0x0009100001187983 */ /* 0x000f220000300a00 */
[----:B------:R-:W4:Y:S01]  /*2fcf0*/  LDL.LU.64 R26, [R1+0x918] ;  /* 0x00091800011a7983 */ /* 0x000f220000300a00 */
[C---:B---3--:R-:W-:Y:S11]  /*2fd00*/  HMMA.16816.F32.BF16 R20, R4.reuse, R8, R20 ;  /* 0x000000080414723c */ /* 0x048ff60000041814 */
[----:B------:R-:W-:Y:S11]  /*2fd10*/  @!UPT UIADD3 URZ, URZ, URZ, URZ ;  /* 0x0000003f3f3ff290 */ /* 0x000ff6000fffe03f */
[----:B------:R-:W-:Y:S01]  /*2fd20*/  @!UPT UIADD3 URZ, URZ, URZ, URZ ;  /* 0x0000003f3f3ff290 */ /* 0x000fe2000fffe03f */
[----:B------:R0:W-:Y:S01]  /*2fd30*/  STL.64 [R1+0x6c0], R20 ;  /* 0x0006c01401007387 */ /* 0x0001e20000100a00 */
[----:B------:R-:W-:Y:S02]  /*2fd40*/  STL.64 [R1+0x6c8], R22 ;  /* 0x0006c81601007387 */ /* 0x000fe40000100a00 */
[----:B0-----:R-:W-:Y:S02]  /*2fd50*/  IMAD.MOV.U32 R21, RZ, RZ, R8 ;  /* 0x000000ffff157224 */ /* 0x001fe400078e0008 */
[----:B------:R-:W-:Y:S02]  /*2fd60*/  IMAD.MOV.U32 R20, RZ, RZ, R9 ;  /* 0x000000ffff147224 */ /* 0x000fe400078e0009 */
[----:B------:R-:W2:Y:S02]  /*2fd70*/  LDL.LU.64 R8, [R1+0x3eb0] ;  /* 0x003eb00001087983 */ /* 0x000ea40000300a00 */
[C---:B--2---:R-:W-:Y:S02]  /*2fd80*/  HMMA.16816.F32.BF16 R8, R4.reuse, R8, R12 ;  /* 0x000000080408723c */ /* 0x044fe4000004180c */
[----:B------:R-:W2:Y:S11]  /*2fd90*/  LDL.LU.64 R12, [R1+0x3ea8] ;  /* 0x003ea800010c7983 */ /* 0x000eb60000300a00 */
[----:B------:R-:W-:Y:S10]  /*2fda0*/  @!UPT UIADD3 URZ, URZ, URZ, URZ ;  /* 0x0000003f3f3ff290 */ /* 0x000ff4000fffe03f */
[----:B------:R-:W-:Y:S01]  /*2fdb0*/  STL.64 [R1+0x6b0], R8 ;  /* 0x0006b00801007387 */ /* 0x000fe20000100a00 */
[----:B------:R-:W-:Y:S02]  /*2fdc0*/  STL.64 [R1+0x6b8], R10 ;  /* 0x0006b80a01007387 */ /* 0x000fe40000100a00 */
[----:B------:R-:W0:Y:S02]  /*2fdd0*/  LDSM.16.MT88.4 R8, [R0+0x80] ;  /* 0x000080000008783b */ /* 0x000e240000004200 */
[----:B0-----:R-:W-:Y:S02]  /*2fde0*/  STL.64 [R1+0x3e90], R10 ;  /* 0x003e900a01007387 */ /* 0x001fe40000100a00 */
[----:B------:R0:W-:Y:S02]  /*2fdf0*/  STL.64 [R1+0x3e88], R8 ;  /* 0x003e880801007387 */ /* 0x0001e40000100a00 */
[----:B0-----:R-:W2:Y:S01]  /*2fe00*/  LDL.LU.64 R8, [R1+0x930] ;  /* 0x0009300001087983 */ /* 0x001ea20000300a00 */
[----:B------:R-:W2:Y:S01]  /*2fe10*/  LDL.LU.64 R10, [R1+0x938] ;  /* 0x00093800010a7983 */ /* 0x000ea20000300a00 */
[C---:B----4-:R-:W-:Y:S08]  /*2fe20*/  HMMA.16816.F32.BF16 R24, R4.reuse, R16, R24 ;  /* 0x000000100418723c */ /* 0x050ff00000041818 */
[----:B--2---:R-:W-:Y:S11]  /*2fe30*/  HMMA.16816.F32.BF16 R8, R4, R12, R8 ;  /* 0x0000000c0408723c */ /* 0x004ff60000041808 */
[----:B------:R-:W-:Y:S11]  /*2fe40*/  @!UPT UIADD3 URZ, URZ, URZ, URZ ;  /* 0x0000003f3f3ff290 */ /* 0x000ff6000fffe03f */
[----:B------:R-:W-:Y:S01]  /*2fe50*/  @!UPT UIADD3 URZ, URZ, URZ, URZ ;  /* 0x0000003f3f3ff290 */ /* 0x000fe2000fffe03f */
[----:B------:R0:W-:Y:S02]  /*2fe60*/  STL.64 [R1+0x6a0], R8 ;  /* 0x0006a00801007387 */ /* 0x0001e40000100a00 */
[----:B0-----:R-:W-:Y:S02]  /*2fe70*/  IMAD.MOV.U32 R9, RZ, RZ, R12 ;  /* 0x000000ffff097224 */ /* 0x001fe400078e000c */
[----:B------:R-:W-:Y:S02]  /*2fe80*/  IMAD.MOV.U32 R8, RZ, RZ, R13 ;  /* 0x000000ffff087224 */ /* 0x000fe400078e000d */
[----:B------:R-:W0:Y:S04]  /*2fe90*/  LDSM.16.MT88.4 R12, [R0+0x100] ;  /* 0x00010000000c783b */ /* 0x000e280000004200 */
[----:B------:R1:W-:Y:S02]  /*2fea0*/  STL.64 [R1+0x6a8], R10 ;  /* 0x0006a80a01007387 */ /* 0x0003e40000100a00 */
[----:B-1----:R-:W-:-:S02]  /*2feb0*/  IMAD.MOV.U32 R11, RZ, RZ, R16 ;  /* 0x000000ffff0b7224 */ /* 0x002fc400078e0010 */
[----:B------:R-:W-:Y:S01]  /*2fec0*/  IMAD.MOV.U32 R10, RZ, RZ, R17 ;  /* 0x000000ffff0a7224 */ /* 0x000fe200078e0011 */
[----:B0-----:R-:W-:Y:S01]  /*2fed0*/  STL.64 [R1+0x3df8], R14 ;  /* 0x003df80e01007387 */ /* 0x001fe20000100a00 */
[----:B------:R0:W-:Y:S02]  /*2fee0*/  STL.64 [R1+0x3df0], R12 ;  /* 0x003df00c01007387 */ /* 0x0001e40000100a00 */
[----:B0-----:R-:W-:Y:S02]  /*2fef0*/  IMAD.MOV.U32 R12, RZ, RZ, R19 ;  /* 0x000000ffff0c7224 */ /* 0x001fe400078e0013 */
[----:B------:R-:W-:Y:S02]  /*2ff00*/  IMAD.MOV.U32 R13, RZ, RZ, R18 ;  /* 0x000000ffff0d7224 */ /* 0x000fe400078e0012 */
[----:B------:R-:W0:Y:S04]  /*2ff10*/  LDSM.16.MT88.4 R16, [R0+0x180] ;  /* 0x000180000010783b */ /* 0x000e280000004200 */
[----:B------:R-:W-:Y:S01]  /*2ff20*/  STL.64 [R1+0x690], R24 ;  /* 0x0006901801007387 */ /* 0x000fe20000100a00 */
[----:B------:R1:W-:Y:S03]  /*2ff30*/  STL.64 [R1+0x698], R26 ;  /* 0x0006981a01007387 */ /* 0x0003e60000100a00 */
[----:B-1----:R-:W2:Y:S01]  /*2ff40*/  LDL.LU.64 R26, [R1+0x3ea0] ;  /* 0x003ea000011a7983 */ /* 0x002ea20000300a00 */
[----:B------:R-:W3:Y:S03]  /*2ff50*/  LDL.LU.64 R24, [R1+0x3e98] ;  /* 0x003e980001187983 */ /* 0x000ee60000300a00 */
[----:B0-----:R-:W-:Y:S01]  /*2ff60*/  STL.64 [R1+0x3d90], R18 ;  /* 0x003d901201007387 */ /* 0x001fe20000100a00 */
[----:B------:R0:W-:Y:S03]  /*2ff70*/  STL.64 [R1+0x3d88], R16 ;  /* 0x003d881001007387 */ /* 0x0001e60000100a00 */
[----:B0-----:R-:W4:Y:S01]  /*2ff80*/  LDL.LU.64 R16, [R1+0x960] ;  /* 0x0009600001107983 */ /* 0x001f220000300a00 */
[----:B------:R-:W4:Y:S02]  /*2ff90*/  LDL.LU.64 R18, [R1+0x968] ;  /* 0x0009680001127983 */ /* 0x000f240000300a00 */
[----:B----4-:R-:W-:Y:S01]  /*2ffa0*/  HMMA.16816.F32.BF16 R16, R4, R12, R16 ;  /* 0x0000000c0410723c */ /* 0x010fe20000041810 */
[----:B------:R-:W4:Y:S01]  /*2ffb0*/  LDL.LU.64 R12, [R1+0x590] ;  /* 0x00059000010c7983 */ /* 0x000f220000300a00 */
[----:B------:R-:W2:Y:S11]  /*2ffc0*/  LDL.LU.64 R14, [R1+0x598] ;  /* 0x00059800010e7983 */ /* 0x000eb60000300a00 */
[----:B------:R-:W-:Y:S10]  /*2ffd0*/  @!UPT UIADD3 URZ, URZ, URZ, URZ ;  /* 0x0000003f3f3ff290 */ /* 0x000ff4000fffe03f */
[----:B------:R-:W-:Y:S01]  /*2ffe0*/  STL.64 [R1+0x680], R16 ;  /* 0x0006801001007387 */ /* 0x000fe20000100a00 */
[----:B------:R-:W-:Y:S03]  /*2fff0*/  STL.64 [R1+0x688], R18 ;  /* 0x0006881201007387 */ /* 0x000fe60000100a00 */
[----:B--2---:R-:W-:Y:S01]  /*30000*/  STL.64 [R1+0x3e08], R14 ;  /* 0x003e080e01007387 */ /* 0x004fe20000100a00 */
[----:B----4-:R0:W-:Y:S02]  /*30010*/  STL.64 [R1+0x3e00], R12 ;  /* 0x003e000c01007387 */ /* 0x0101e40000100a00 */
[----:B0-----:R-:W-:Y:S02]  /*30020*/  IMAD.MOV.U32 R12, RZ, RZ, R11 ;  /* 0x000000ffff0c7224 */ /* 0x001fe400078e000b */
[----:B------:R-:W-:-:S05]  /*30030*/  IMAD.MOV.U32 R13, RZ, RZ, R10 ;  /* 0x000000ffff0d7224 */ /* 0x000fca00078e000a */
[----:B------:R0:W-:Y:S02]  /*30040*/  STL.64 [R1+0x3e20], R12 ;  /* 0x003e200c01007387 */ /* 0x0001e40000100a00 */
[----:B0-----:R-:W-:Y:S02]  /*30050*/  IMAD.MOV.U32 R12, RZ, RZ, R9 ;  /* 0x000000ffff0c7224 */ /* 0x001fe400078e0009 */
[----:B------:R-:W-:-:S05]  /*30060*/  IMAD.MOV.U32 R13, RZ, RZ, R8 ;  /* 0x000000ffff0d7224 */ /* 0x000fca00078e0008 */
[----:B------:R0:W-:Y:S04]  /*30070*/  STL.64 [R1+0x3e38], R12 ;  /* 0x003e380c01007387 */ /* 0x0001e80000100a00 */
[----:B0-----:R-:W2:Y:S04]  /*30080*/  LDL.64 R12, [R1+0x30] ;  /* 0x00003000010c7983 */ /* 0x001ea80000100a00 */
[----:B--2---:R0:W-:Y:S01]  /*30090*/  STL.64 [R1+0x3e50], R12 ;  /* 0x003e500c01007387 */ /* 0x0041e20000100a00 */
[----:B------:R-:W3:Y:S02]  /*300a0*/  LDL.LU.64 R8, [R1+0x950] ;  /* 0x0009500001087983 */ /* 0x000ee40000300a00 */
[----:B------:R-:W3:Y:S02]  /*300b0*/  LDL.LU.64 R10, [R1+0x958] ;  /* 0x00095800010a7983 */ /* 0x000ee40000300a00 */
[----:B0-----:R-:W-:-:S02]  /*300c0*/  IMAD.MOV.U32 R12, RZ, RZ, R21 ;  /* 0x000000ffff0c7224 */ /* 0x001fc400078e0015 */
[----:B------:R-:W-:Y:S02]  /*300d0*/  IMAD.MOV.U32 R13, RZ, RZ, R20 ;  /* 0x000000ffff0d7224 */ /* 0x000fe400078e0014 */
[----:B------:R-:W0:Y:S04]  /*300e0*/  LDSM.16.MT88.4 R20, [R0+0x200] ;  /* 0x000200000014783b */ /* 0x000e280000004200 */
[----:B------:R1:W-:Y:S02]  /*300f0*/  STL.64 [R1+0x3e68], R12 ;  /* 0x003e680c01007387 */ /* 0x0003e40000100a00 */
[----:B-1----:R-:W-:Y:S02]  /*30100*/  IMAD.MOV.U32 R12, RZ, RZ, R3 ;  /* 0x000000ffff0c7224 */ /* 0x002fe400078e0003 */
[----:B------:R-:W-:-:S05]  /*30110*/  IMAD.MOV.U32 R13, RZ, RZ, R2 ;  /* 0x000000ffff0d7224 */ /* 0x000fca00078e0002 */
[----:B------:R1:W-:Y:S04]  /*30120*/  STL.64 [R1+0x3e80], R12 ;  /* 0x003e800c01007387 */ /* 0x0003e80000100a00 */
[----:B-1----:R-:W2:Y:S01]  /*30130*/  LDL.LU.64 R12, [R1+0xd30] ;  /* 0x000d3000010c7983 */ /* 0x002ea20000300a00 */
[----:B------:R-:W2:Y:S02]  /*30140*/  LDL.LU.64 R14, [R1+0xd38] ;  /* 0x000d3800010e7983 */ /* 0x000ea40000300a00 */
[----:B------:R-:W4:Y:S02]  /*30150*/  LDL.LU.64 R16, [R1+0x880] ;  /* 0x0008800001107983 */ /* 0x000f240000300a00 */
[----:B------:R-:W2:Y:S02]  /*30160*/  LDL.LU.64 R18, [R1+0x888] ;  /* 0x0008880001127983 */ /* 0x000ea40000300a00 */
[----:B--2---:R-:W-:Y:S01]  /*30170*/  STL.64 [R1+0x3e18], R18 ;  /* 0x003e181201007387 */ /* 0x004fe20000100a00 */
[----:B----4-:R1:W-:Y:S03]  /*30180*/  STL.64 [R1+0x3e10], R16 ;  /* 0x003e101001007387 */ /* 0x0103e60000100a00 */
[----:B-1----:R-:W2:Y:S01]  /*30190*/  LDL.LU.64 R16, [R1+0x5a0] ;  /* 0x0005a00001107983 */ /* 0x002ea20000300a00 */
[----:B------:R-:W4:Y:S03]  /*301a0*/  LDL.LU.64 R18, [R1+0x5a8] ;  /* 0x0005a80001127983 */ /* 0x000f260000300a00 */
[----:B----4-:R-:W-:Y:S01]  /*301b0*/  STL.64 [R1+0x3e30], R18 ;  /* 0x003e301201007387 */ /* 0x010fe20000100a00 */
[----:B--2---:R1:W-:Y:S03]  /*301c0*/  STL.64 [R1+0x3e28], R16 ;  /* 0x003e281001007387 */ /* 0x0043e60000100a00 */
[----:B-1----:R-:W2:Y:S01]  /*301d0*/  LDL.LU.64 R16, [R1+0x5b0] ;  /* 0x0005b00001107983 */ /* 0x002ea20000300a00 */
[----:B------:R-:W4:Y:S03]  /*301e0*/  LDL.LU.64 R18, [R1+0x5b8] ;  /* 0x0005b80001127983 */ /* 0x000f260000300a00 */
[----:B----4-:R-:W-:Y:S01]  /*301f0*/  STL.64 [R1+0x3e48], R18 ;  /* 0x003e481201007387 */ /* 0x010fe20000100a00 */
[----:B--2---:R1:W-:Y:S03]  /*30200*/  STL.64 [R1+0x3e40], R16 ;  /* 0x003e401001007387 */ /* 0x0043e60000100a00 */
[----:B-1----:R-:W2:Y:S01]  /*30210*/  LDL.LU.64 R16, [R1+0xca0] ;  /* 0x000ca00001107983 */ /* 0x002ea20000300a00 */
[----:B------:R-:W4:Y:S01]  /*30220*/  LDL.LU.64 R18, [R1+0xca8] ;  /* 0x000ca80001127983 */ /* 0x000f220000300a00 */
[----:B---3--:R-:W-:Y:S02]  /*30230*/  HMMA.16816.F32.BF16 R4, R4, R24, R8 ;  /* 0x000000180404723c */ /* 0x008fe40000041808 */
[----:B----4-:R-:W-:Y:S01]  /*30240*/  STL.64 [R1+0x3e60], R18 ;  /* 0x003e601201007387 */ /* 0x010fe20000100a00 */
[----:B--2---:R1:W-:Y:S03]  /*30250*/  STL.64 [R1+0x3e58], R16 ;  /* 0x003e581001007387 */ /* 0x0043e60000100a00 */
[----:B-1----:R-:W2:Y:S01]  /*30260*/  LDL.LU.64 R16, [R1+0xcb0] ;  /* 0x000cb00001107983 */ /* 0x002ea20000300a00 */
[----:B------:R-:W3:Y:S03]  /*30270*/  LDL.LU.64 R18, [R1+0xcb8] ;  /* 0x000cb80001127983 */ /* 0x000ee60000300a00 */
[----:B---3--:R-:W-:Y:S01]  /*30280*/  STL.64 [R1+0x3e78], R18 ;  /* 0x003e781201007387 */ /* 0x008fe20000100a00 */
[----:B--2---:R1:W-:Y:S03]  /*30290*/  STL.64 [R1+0x3e70], R16 ;  /* 0x003e701001007387 */ /* 0x0043e60000100a00 */
[----:B-1----:R-:W2:Y:S01]  /*302a0*/  LDL.LU.64 R16, [R1+0xcc0] ;  /* 0x000cc00001107983 */ /* 0x002ea20000300a00 */
[----:B------:R-:W2:Y:S02]  /*302b0*/  LDL.LU.64 R18, [R1+0xcc8] ;  /* 0x000cc80001127983 */ /* 0x000ea40000300a00 */
[----:B0-----:R-:W-:Y:S02]  /*302c0*/  STL.64 [R1+0x3d18], R22 ;  /* 0x003d181601007387 */ /* 0x001fe40000100a00 */
[----:B------:R0:W-:Y:S02]  /*302d0*/  STL.64 [R1+0x3d10], R20 ;  /* 0x003d101401007387 */ /* 0x0001e40000100a00 */
[----:B0-----:R-:W3:Y:S01]  /*302e0*/  LDL.64 R20, [R1] ;  /* 0x0000000001147983 */ /* 0x001ee20000100a00 */
[----:B------:R-:W4:Y:S02]  /*302f0*/  LDL.LU.64 R10, [R1+0x3e90] ;  /* 0x003e9000010a7983 */ /* 0x000f240000300a00 */
[----:B------:R-:W4:Y:S02]  /*30300*/  LDL.LU.64 R8, [R1+0x3e88] ;  /* 0x003e880001087983 */ /* 0x000f240000300a00 */
[----:B------:R-:W-:Y:S01]  /*30310*/  STL.64 [R1+0x600], R4 ;  /* 0x0006000401007387 */ /* 0x000fe20000100a00 */
[----:B------:R-:W-:Y:S02]  /*30320*/  STL.64 [R1+0x608], R6 ;  /* 0x0006080601007387 */ /* 0x000fe40000100a00 */
[----:B------:R-:W0:Y:S02]  /*30330*/  LDSM.16.MT88.4 R4, [R0+0x280] ;  /* 0x000280000004783b */ /* 0x000e240000004200 */
[----:B0-----:R-:W-:Y:S02]  /*30340*/  STL.64 [R1+0x3cb0], R6 ;  /* 0x003cb00601007387 */ /* 0x001fe40000100a00 */
[----:B------:R0:W-:Y:S02]  /*30350*/  STL.64 [R1+0x3ca8], R4 ;  /* 0x003ca80401007387 */ /* 0x0001e40000100a00 */
[----:B0-----:R-:W4:Y:S02]  /*30360*/  LDL.64 R4, [R1+0x60] ;  /* 0x0000600001047983 */ /* 0x001f240000100a00 */
[C---:B----4-:R-:W-:Y:S11]  /*30370*/  HMMA.16816.F32.BF16 R12, R8.reuse, R4, R12 ;  /* 0x00000004080c723c */ /* 0x050ff6000004180c */
[----:B------:R-:W-:Y:S11]  /*30380*/  @!UPT UIADD3 URZ, URZ, URZ, URZ ;  /* 0x0000003f3f3ff290 */ /* 0x000ff6000fffe03f */
[----:B------:R-:W-:Y:S01]  /*30390*/  @!UPT UIADD3 URZ, URZ, URZ, URZ ;  /* 0x0000003f3f3ff290 */ /* 0x000fe2000fffe03f */
[----:B------:R0:W-:Y:S01]  /*303a0*/  STL.64 [R1+0x5f0], R12 ;  /* 0x0005f00c01007387 */ /* 0x0001e20000100a00 */
[----:B------:R2:W-:Y:S03]  /*303b0*/  STL.64 [R1+0x5f8], R14 ;  /* 0x0005f80e01007387 */ /* 0x0005e60000100a00 */
[----:B0-----:R-:W2:Y:S02]  /*303c0*/  LDL.LU.64 R12, [R1+0x3e80] ;  /* 0x003e8000010c7983 */ /* 0x001ea40000300a00 */
[C---:B--2---:R-:W-:Y:S02]  /*303d0*/  HMMA.16816.F32.BF16 R12, R8.reuse, R12, R16 ;  /* 0x0000000c080c723c */ /* 0x044fe40000041810 */
[----:B------:R-:W2:Y:S01]  /*303e0*/  LDL.LU.64 R18, [R1+0x3e78] ;  /* 0x003e780001127983 */ /* 0x000ea20000300a00 */
[----:B------:R-:W2:Y:S11]  /*303f0*/  LDL.LU.64 R16, [R1+0x3e70] ;  /* 0x003e700001107983 */ /* 0x000eb60000300a00 */
[----:B------:R-:W-:Y:S09]  /*30400*/  @!UPT UIADD3 URZ, URZ, URZ, URZ ;  /* 0x0000003f3f3ff290 */ /* 0x000ff2000fffe03f */
        /* <DEDUP_REMOVED lines=8> */
[----:B------:R-:W-:Y:S03]  /*30490*/  STL.64 [R1+0x5d8], R14 ;  /* 0x0005d80e01007387 */ /* 0x000fe60000100a00 */
[----:B0-----:R-:W2:Y:S02]  /*304a0*/  LDL.LU.64 R12, [R1+0x3e50] ;  /* 0x003e5000010c7983 */ /* 0x001ea40000300a00 */
[C---:B--2---:R-:W-:Y:S01]  /*304b0*/  HMMA.16816.F32.BF16 R16, R8.reuse, R12, R16 ;  /* 0x0000000c0810723c */ /* 0x044fe20000041810 */
[----:B------:R-:W-:Y:S02]  /*304c0*/  IMAD.MOV.U32 R3, RZ, RZ, R12 ;  /* 0x000000ffff037224 */ /* 0x000fe400078e000c */
[----:B------:R-:W-:Y:S11]  /*304d0*/  IMAD.MOV.U32 R2, RZ, RZ, R13 ;  /* 0x000000ffff027224 */ /* 0x000ff600078e000d */
[----:B------:R-:W-:Y:S09]  /*304e0*/  @!UPT UIADD3 URZ, URZ, URZ, URZ ;  /* 0x0000003f3f3ff290 */ /* 0x000ff2000fffe03f */
[----:B------:R-:W-:Y:S01]  /*304f0*/  STL.64 [R1+0x5c0], R16 ;  /* 0x0005c01001007387 */ /* 0x000fe20000100a00 */
[----:B------:R0:W-:Y:S03]  /*30500*/  STL.64 [R1+0x5c8], R18 ;  /* 0x0005c81201007387 */ /* 0x0001e60000100a00 */
[----:B0-----:R-:W2:Y:S01]  /*30510*/  LDL.LU.64 R18, [R1+0x3e48] ;  /* 0x003e480001127983 */ /* 0x001ea20000300a00 */
[----:B------:R-:W2:Y:S02]  /*30520*/  LDL.LU.64 R16, [R1+0x3e40] ;  /* 0x003e400001107983 */ /* 0x000ea40000300a00 */
[----:B------:R-:W2:Y:S02]  /*30530*/  LDL.LU.64 R12, [R1+0x3e38] ;  /* 0x003e3800010c7983 */ /* 0x000ea40000300a00 */
[C---:B--2---:R-:W-:Y:S01]  /*30540*/  HMMA.16816.F32.BF16 R12, R8.reuse, R12, R16 ;  /* 0x0000000c080c723c */ /* 0x044fe20000041810 */
[----:B------:R-:W2:Y:S01]  /*30550*/  LDL.LU.64 R18, [R1+0x3e30] ;  /* 0x003e300001127983 */ /* 0x000ea20000300a00 */
[----:B------:R-:W2:Y:S11]  /*30560*/  LDL.LU.64 R16, [R1+0x3e28] ;  /* 0x003e280001107983 */ /* 0x000eb60000300a00 */
[----:B------:R-:W-:Y:S10]  /*30570*/  @!UPT UIADD3 URZ, URZ, URZ, URZ ;  /* 0x0000003f3f3ff290 */ /* 0x000ff4000fffe03f */
[----:B------:R0:W-:Y:S01]  /*30580*/  STL.64 [R1+0x5b0], R12 ;  /* 0x0005b00c01007387 */ /* 0x0001e20000100a00 */
[----:B------:R2:W-:Y:S03]  /*30590*/  STL.64 [R1+0x5b8], R14 ;  /* 0x0005b80e01007387 */ /* 0x0005e60000100a00 */
[----:B0-----:R-:W2:Y:S02]  /*305a0*/  LDL.LU.64 R12, [R1+0x3e20] ;  /* 0x003e2000010c7983 */ /* 0x001ea40000300a00 */
[C---:B--2---:R-:W-:Y:S02]  /*305b0*/  HMMA.16816.F32.BF16 R12, R8.reuse, R12, R16 ;  /* 0x0000000c080c723c */ /* 0x044fe40000041810 */
[----:B------:R-:W2:Y:S01]  /*305c0*/  LDL.LU.64 R18, [R1+0x3e18] ;  /* 0x003e180001127983 */ /* 0x000ea20000300a00 */
[----:B------:R-:W2:Y:S11]  /*305d0*/  LDL.LU.64 R16, [R1+0x3e10] ;  /* 0x003e100001107983 */ /* 0x000eb60000300a00 */
[----:B------:R-:W-:Y:S09]  /*305e0*/  @!UPT UIADD3 URZ, URZ, URZ, URZ ;  /* 0x0000003f3f3ff290 */ /* 0x000ff2000fffe03f */
[----:B------:R-:W-:Y:S01]  /*305f0*/  STL.64 [R1+0x5a0], R12 ;  /* 0x0005a00c01007387 */ /* 0x000fe20000100a00 */
[----:B------:R0:W-:Y:S03]  /*30600*/  STL.64 [R1+0x5a8], R14 ;  /* 0x0005a80e01007387 */ /* 0x0001e60000100a00 */
[----:B0-----:R-:W3:Y:S01]  /*30610*/  LDL.LU.64 R14, [R1+0x3e08] ;  /* 0x003e0800010e7983 */ /* 0x001ee20000300a00 */
[----:B------:R-:W3:Y:S02]  /*30620*/  LDL.LU.64 R12, [R1+0x3e00] ;  /* 0x003e0000010c7983 */ /* 0x000ee40000300a00 */
[C---:B---3--:R-:W-:Y:S08]  /*30630*/  HMMA.16816.F32.BF16 R12, R8.reuse, R20, R12 ;  /* 0x00000014080c723c */ /* 0x048ff0000004180c */
[----:B--2---:R-:W-:Y:S11]  /*30640*/  HMMA.16816.F32.BF16 R8, R8, R24, R16 ;  /* 0x000000180808723c */ /* 0x004ff60000041810 */
[----:B------:R-:W-:Y:S04]  /*30650*/  @!UPT UIADD3 URZ, URZ, URZ, URZ ;  /* 0x0000003f3f3ff290 */ /* 0x000fe8000fffe03f */
[----:B------:R-:W-:Y:S01]  /*30660*/  STL.64 [R1+0x590], R12 ;  /* 0x0005900c01007387 */ /* 0x000fe20000100a00 */
[----:B------:R0:W-:Y:S03]  /*30670*/  STL.64 [R1+0x598], R14 ;  /* 0x0005980e01007387 */ /* 0x0001e60000100a00 */
[----:B0-----:R-:W2:Y:S01]  /*30680*/  LDL.LU.64 R14, [R1+0x3df8] ;  /* 0x003df800010e7983 */ /* 0x001ea20000300a00 */
[----:B------:R-:W2:Y:S02]  /*30690*/  LDL.LU.64 R12, [R1+0x3df0] ;  /* 0x003df000010c7983 */ /* 0x000ea40000300a00 */
[----:B------:R-:W-:Y:S02]  /*306a0*/  STL.64 [R1+0x3d98], R20 ;  /* 0x003d981401007387 */ /* 0x000fe40000100a00 */
[----:B------:R-:W2:Y:S01]  /*306b0*/  LDL.LU.64 R16, [R1+0xc80] ;  /* 0x000c800001107983 */ /* 0x000ea20000300a00 */
[----:B------:R-:W2:Y:S01]  /*306c0*/  LDL.LU.64 R18, [R1+0xc88] ;  /* 0x000c880001127983 */ /* 0x000ea20000300a00 */
[----:B------:R-:W-:Y:S02]  /*306d0*/  STL.64 [R1+0x450], R8 ;  /* 0x0004500801007387 */ /* 0x000fe40000100a00 */
[----:B------:R-:W-:Y:S02]  /*306e0*/  STL.64 [R1+0x458], R10 ;  /* 0x0004580a01007387 */ /* 0x000fe40000100a00 */
[----:B------:R-:W-:Y:S01]  /*306f0*/  STL.64 [R1+0x3da8], R26 ;  /* 0x003da81a01007387 */ /* 0x000fe20000100a00 */
[----:B------:R0:W-:Y:S04]  /*30700*/  STL.64 [R1+0x3da0], R24 ;  /* 0x003da01801007387 */ /* 0x0001e80000100a00 */
[----:B0-----:R-:W3:Y:S04]  /*30710*/  LDL.64 R24, [R1+0x20] ;  /* 0x0000200001187983 */ /* 0x001ee80000100a00 */
[----:B---3--:R0:W-:Y:S04]  /*30720*/  STL.64 [R1+0x3db8], R24 ;  /* 0x003db81801007387 */ /* 0x0081e80000100a00 */
[----:B0-----:R-:W3:Y:S01]  /*30730*/  LDL.LU.64 R24, [R1+0xc20] ;  /* 0x000c200001187983 */ /* 0x001ee20000300a00 */
[----:B------:R-:W4:Y:S02]  /*30740*/  LDL.LU.64 R26, [R1+0xc28] ;  /* 0x000c2800011a7983 */ /* 0x000f240000300a00 */
[----:B------:R-:W-:Y:S01]  /*30750*/  IMAD.MOV.U32 R8, RZ, RZ, R3 ;  /* 0x000000ffff087224 */ /* 0x000fe200078e0003 */
[----:B----4-:R-:W-:Y:S01]  /*30760*/  STL.64 [R1+0x3dc8], R26 ;  /* 0x003dc81a01007387 */ /* 0x010fe20000100a00 */
[----:B---3--:R0:W-:Y:S03]  /*30770*/  STL.64 [R1+0x3dc0], R24 ;  /* 0x003dc01801007387 */ /* 0x0081e60000100a00 */
[----:B0-----:R-:W3:Y:S01]  /*30780*/  LDL.64 R24, [R1+0x40] ;  /* 0x0000400001187983 */ /* 0x001ee20000100a00 */
[----:B------:R-:W-:-:S03]  /*30790*/  IMAD.MOV.U32 R9, RZ, RZ, R2 ;  /* 0x000000ffff097224 */ /* 0x000fc600078e0002 */
[----:B---3--:R0:W-:Y:S04]  /*307a0*/  STL.64 [R1+0x3dd8], R24 ;  /* 0x003dd81801007387 */ /* 0x0081e80000100a00 */
[----:B0-----:R-:W3:Y:S01]  /*307b0*/  LDL.64 R24, [R1+0x50] ;  /* 0x0000500001187983 */ /* 0x001ee20000100a00 */
[----:B------:R0:W-:Y:S03]  /*307c0*/  STL.64 [R1+0x3dd0], R8 ;  /* 0x003dd00801007387 */ /* 0x0001e60000100a00 */
[----:B0-----:R-:W4:Y:S01]  /*307d0*/  LDL.LU.64 R8, [R1+0xc30] ;  /* 0x000c300001087983 */ /* 0x001f220000300a00 */
[----:B------:R-:W3:Y:S01]  /*307e0*/  LDL.LU.64 R10, [R1+0xc38] ;  /* 0x000c3800010a7983 */ /* 0x000ee20000300a00 */
[C---:B--2---:R-:W-:Y:S02]  /*307f0*/  HMMA.16816.F32.BF16 R16, R12.reuse, R4, R16 ;  /* 0x000000040c10723c */ /* 0x044fe40000041810 */
[----:B---3--:R-:W-:Y:S01]  /*30800*/  STL.64 [R1+0x3de8], R10 ;  /* 0x003de80a01007387 */ /* 0x008fe20000100a00 */
[----:B----4-:R0:W-:Y:S03]  /*30810*/  STL.64 [R1+0x3de0], R8 ;  /* 0x003de00801007387 */ /* 0x0101e60000100a00 */
[----:B0-----:R-:W2:Y:S01]  /*30820*/  LDL.LU.64 R8, [R1+0xc40] ;  /* 0x000c400001087983 */ /* 0x001ea20000300a00 */
[----:B------:R-:W2:Y:S02]  /*30830*/  LDL.LU.64 R10, [R1+0xc48] ;  /* 0x000c4800010a7983 */ /* 0x000ea40000300a00 */
[----:B------:R0:W-:Y:S02]  /*30840*/  STL.64 [R1+0x3db0], R4 ;  /* 0x003db00401007387 */ /* 0x0001e40000100a00 */
[----:B------:R-:W-:Y:S01]  /*30850*/  IMAD.MOV.U32 R3, RZ, RZ, R24 ;  /* 0x000000ffff037224 */ /* 0x000fe200078e0018 */
[----:B0-----:R-:W3:Y:S11]  /*30860*/  LDL.LU.64 R4, [R1+0x870] ;  /* 0x0008700001047983 */ /* 0x001ef60000300a00 */
[----:B------:R0:W-:Y:S02]  /*30870*/  STL.64 [R1+0x430], R16 ;  /* 0x0004301001007387 */ /* 0x0001e40000100a00 */
[----:B------:R1:W-:Y:S02]  /*30880*/  STL.64 [R1+0x438], R18 ;  /* 0x0004381201007387 */ /* 0x0003e40000100a00 */
[----:B------:R-:W3:Y:S01]  /*30890*/  LDL.LU.64 R6, [R1+0x878] ;  /* 0x0008780001067983 */ /* 0x000ee20000300a00 */
[----:B------:R-:W4:Y:S01]  /*308a0*/  LDL.LU.64 R20, [R1+0x820] ;  /* 0x0008200001147983 */ /* 0x000f220000300a00 */
[----:B------:R-:W4:Y:S02]  /*308b0*/  LDL.LU.64 R22, [R1+0x828] ;  /* 0x0008280001167983 */ /* 0x000f240000300a00 */
[----:B------:R-:W-:Y:S01]  /*308c0*/  IMAD.MOV.U32 R2, RZ, RZ, R25 ;  /* 0x000000ffff027224 */ /* 0x000fe200078e0019 */
[----:B0-----:R-:W3:Y:S01]  /*308d0*/  LDL.LU.64 R16, [R1+0x810] ;  /* 0x0008100001107983 */ /* 0x001ee20000300a00 */
[----:B-1----:R-:W3:Y:S01]  /*308e0*/  LDL.LU.64 R18, [R1+0x818] ;  /* 0x0008180001127983 */ /* 0x002ee20000300a00 */
[C---:B--2---:R-:W-:Y:S11]  /*308f0*/  HMMA.16816.F32.BF16 R8, R12.reuse, R24, R8 ;  /* 0x000000180c08723c */ /* 0x044ff60000041808 */
[----:B------:R-:W-:Y:S11]  /*30900*/  @!UPT UIADD3 URZ, URZ, URZ, URZ ;  /* 0x0000003f3f3ff290 */ /* 0x000ff6000fffe03f */
[----:B------:R-:W-:Y:S01]  /*30910*/  @!UPT UIADD3 URZ, URZ, URZ, URZ ;  /* 0x0000003f3f3ff290 */ /* 0x000fe2000fffe03f */
[----:B------:R-:W-:Y:S01]  /*30920*/  STL.64 [R1+0x420], R8 ;  /* 0x0004200801007387 */ /* 0x000fe20000100a00 */
[----:B------:R0:W-:Y:S03]  /*30930*/  STL.64 [R1+0x428], R10 ;  /* 0x0004280a01007387 */ /* 0x0001e60000100a00 */
[----:B0-----:R-:W2:Y:S01]  /*30940*/  LDL.LU.64 R10, [R1+0x3de8] ;  /* 0x003de800010a7983 */ /* 0x001ea20000300a00 */
[----:B------:R-:W2:Y:S02]  /*30950*/  LDL.LU.64 R8, [R1+0x3de0] ;  /* 0x003de00001087983 */ /* 0x000ea40000300a00 */
[----:B------:R-:W2:Y:S02]  /*30960*/  LDL.LU.64 R24, [R1+0x3dd8] ;  /* 0x003dd80001187983 */ /* 0x000ea40000300a00 */
[C---:B--2---:R-:W-:Y:S11]  /*30970*/  HMMA.16816.F32.BF16 R8, R12.reuse, R24, R8 ;  /* 0x000000180c08723c */ /* 0x044ff60000041808 */
[----:B------:R-:W-:Y:S11]  /*30980*/  @!UPT UIADD3 URZ, URZ, URZ, URZ ;  /* 0x0000003f3f3ff290 */ /* 0x000ff6000fffe03f */
[----:B------:R-:W-:Y:S01]  /*30990*/  @!UPT UIADD3 URZ, URZ, URZ, URZ ;  /* 0x0000003f3f3ff290 */ /* 0x000fe2000fffe03f */
[----:B------:R0:W-:Y:S01]  /*309a0*/  STL.64 [R1+0x410], R8 ;  /* 0x0004100801007387 */ /* 0x0001e20000100a00 */
[----:B------:R1:W-:Y:S03]  /*309b0*/  STL.64 [R1+0x418], R10 ;  /* 0x0004180a01007387 */ /* 0x0003e60000100a00 */
[----:B0-----:R-:W2:Y:S01]  /*309c0*/  LDL.LU.64 R8, [R1+0x3dd0] ;  /* 0x003dd00001087983 */ /* 0x001ea20000300a00 */
[----:B-1----:R-:W-:Y:S02]  /*309d0*/  IMAD.MOV.U32 R11, RZ, RZ, R24 ;  /* 0x000000ffff0b7224 */ /* 0x002fe400078e0018 */
[----:B------:R-:W-:Y:S02]  /*309e0*/  IMAD.MOV.U32 R10, RZ, RZ, R25 ;  /* 0x000000ffff0a7224 */ /* 0x000fe400078e0019 */
[----:B------:R-:W2:Y:S01]  /*309f0*/  LDL.LU.64 R26, [R1+0x3dc8] ;  /* 0x003dc800011a7983 */ /* 0x000ea20000300a00 */
[----:B------:R-:W2:Y:S02]  /*30a00*/  LDL.LU.64 R24, [R1+0x3dc0] ;  /* 0x003dc00001187983 */ /* 0x000ea40000300a00 */
[----:B--2---:R-:W-:Y:S11]  /*30a10*/  HMMA.16816.F32.BF16 R24, R12, R8, R24 ;  /* 0x000000080c18723c */ /* 0x004ff60000041818 */
        /* <DEDUP_REMOVED lines=8> */
[----:B------:R0:W-:Y:S02]  /*30aa0*/  STL.64 [R1+0x3d68], R8 ;  /* 0x003d680801007387 */ /* 0x0001e40000100a00 */
[----:B0-----:R-:W-:Y:S02]  /*30ab0*/  IMAD.MOV.U32 R8, RZ, RZ, R3 ;  /* 0x000000ffff087224 */ /* 0x001fe400078e0003 */
[----:B------:R-:W-:-:S05]  /*30ac0*/  IMAD.MOV.U32 R9, RZ, RZ, R2 ;  /* 0x000000ffff097224 */ /* 0x000fca00078e0002 */
[----:B------:R0:W-:Y:S04]  /*30ad0*/  STL.64 [R1+0x3d80], R8 ;  /* 0x003d800801007387 */ /* 0x0001e80000100a00 */
[----:B0-----:R-:W4:Y:S01]  /*30ae0*/  LDL.64 R8, [R1+0x10] ;  /* 0x0000100001087983 */ /* 0x001f220000100a00 */
[C---:B---3--:R-:W-:Y:S01]  /*30af0*/  HMMA.16816.F32.BF16 R4, R12.reuse, R24, R4 ;  /* 0x000000180c04723c */ /* 0x048fe20000041804 */
[----:B------:R-:W-:Y:S02]  /*30b00*/  IMAD.MOV.U32 R3, RZ, RZ, R24 ;  /* 0x000000ffff037224 */ /* 0x000fe400078e0018 */
[----:B------:R-:W-:Y:S11]  /*30b10*/  IMAD.MOV.U32 R2, RZ, RZ, R25 ;  /* 0x000000ffff027224 */ /* 0x000ff600078e0019 */
[----:B------:R-:W-:Y:S09]  /*30b20*/  @!UPT UIADD3 URZ, URZ, URZ, URZ ;  /* 0x0000003f3f3ff290 */ /* 0x000ff2000fffe03f */
[----:B------:R0:W-:Y:S01]  /*30b30*/  STL.64 [R1+0x3f0], R4 ;  /* 0x0003f00401007387 */ /* 0x0001e20000100a00 */
[----:B------:R-:W-:Y:S03]  /*30b40*/  STL.64 [R1+0x3f8], R6 ;  /* 0x0003f80601007387 */ /* 0x000fe60000100a00 */
[----:B0-----:R-:W2:Y:S01]  /*30b50*/  LDL.LU.64 R4, [R1+0x3db0] ;  /* 0x003db00001047983 */ /* 0x001ea20000300a00 */
[----:B------:R-:W3:Y:S02]  /*30b60*/  LDL.LU.64 R26, [R1+0x3da8] ;  /* 0x003da800011a7983 */ /* 0x000ee40000300a00 */
[----:B------:R-:W2:Y:S01]  /*30b70*/  LDL.LU.64 R24, [R1+0x3da0] ;  /* 0x003da00001187983 */ /* 0x000ea20000300a00 */
[C---:B----4-:R-:W-:Y:S11]  /*30b80*/  HMMA.16816.F32.BF16 R20, R12.reuse, R8, R20 ;  /* 0x000000080c14723c */ /* 0x050ff60000041814 */
[----:B------:R-:W-:Y:S11]  /*30b90*/  @!UPT UIADD3 URZ, URZ, URZ, URZ ;  /* 0x0000003f3f3ff290 */ /* 0x000ff6000fffe03f */
[----:B------:R-:W-:Y:S01]  /*30ba0*/  @!UPT UIADD3 URZ, URZ, URZ, URZ ;  /* 0x0000003f3f3ff290 */ /* 0x000fe2000fffe03f */
[----:B------:R0:W-:Y:S01]  /*30bb0*/  STL.64 [R1+0x3e0], R20 ;  /* 0x0003e01401007387 */ /* 0x0001e20000100a00 */
[----:B------:R-:W-:Y:S03]  /*30bc0*/  STL.64 [R1+0x3e8], R22 ;  /* 0x0003e81601007387 */ /* 0x000fe60000100a00 */
[----:B0-----:R-:W4:Y:S01]  /*30bd0*/  LDL.LU.64 R20, [R1+0x3d98] ;  /* 0x003d980001147983 */ /* 0x001f220000300a00 */
[----:B------:R-:W-:Y:S02]  /*30be0*/  IMAD.MOV.U32 R7, RZ, RZ, R8 ;  /* 0x000000ffff077224 */ /* 0x000fe400078e0008 */
[----:B------:R-:W-:Y:S02]  /*30bf0*/  IMAD.MOV.U32 R6, RZ, RZ, R9 ;  /* 0x000000ffff067224 */ /* 0x000fe400078e0009 */
[----:B----4-:R-:W-:Y:S01]  /*30c00*/  HMMA.16816.F32.BF16 R8, R12, R20, R16 ;  /* 0x000000140c08723c */ /* 0x010fe20000041810 */
[----:B------:R-:W2:Y:S01]  /*30c10*/  LDL.LU.64 R16, [R1+0x800] ;  /* 0x0008000001107983 */ /* 0x000ea20000300a00 */
[----:B------:R-:W2:Y:S11]  /*30c20*/  LDL.LU.64 R18, [R1+0x808] ;  /* 0x0008080001127983 */ /* 0x000eb60000300a00 */
[----:B------:R-:W-:Y:S10]  /*30c30*/  @!UPT UIADD3 URZ, URZ, URZ, URZ ;  /* 0x0000003f3f3ff290 */ /* 0x000ff4000fffe03f */
[----:B------:R0:W-:Y:S01]  /*30c40*/  STL.64 [R1+0x3d0], R8 ;  /* 0x0003d00801007387 */ /* 0x0001e20000100a00 */
[----:B------:R1:W-:Y:S02]  /*30c50*/  STL.64 [R1+0x3d8], R10 ;  /* 0x0003d80a01007387 */ /* 0x0003e40000100a00 */
[----:B------:R4:W-:Y:S01]  /*30c60*/  STL.64 [R1+0x3d20], R20 ;  /* 0x003d201401007387 */ /* 0x0009e20000100a00 */
[----:B0-----:R-:W2:Y:S01]  /*30c70*/  LDL.LU.64 R8, [R1+0xc00] ;  /* 0x000c000001087983 */ /* 0x001ea20000300a00 */
[----:B-1----:R-:W2:Y:S02]  /*30c80*/  LDL.LU.64 R10, [R1+0xc08] ;  /* 0x000c0800010a7983 */ /* 0x002ea40000300a00 */
[----:B----4-:R-:W-:Y:S02]  /*30c90*/  IMAD.MOV.U32 R20, RZ, RZ, R7 ;  /* 0x000000ffff147224 */ /* 0x010fe400078e0007 */
[----:B------:R-:W-:-:S05]  /*30ca0*/  IMAD.MOV.U32 R21, RZ, RZ, R6 ;  /* 0x000000ffff157224 */ /* 0x000fca00078e0006 */
[----:B------:R0:W-:Y:S04]  /*30cb0*/  STL.64 [R1+0x3d38], R20 ;  /* 0x003d381401007387 */ /* 0x0001e80000100a00 */
[----:B0-----:R-:W4:Y:S01]  /*30cc0*/  LDL.LU.64 R20, [R1+0x780] ;  /* 0x0007800001147983 */ /* 0x001f220000300a00 */
[----:B------:R-:W2:Y:S03]  /*30cd0*/  LDL.LU.64 R22, [R1+0x788] ;  /* 0x0007880001167983 */ /* 0x000ea60000300a00 */
[----:B--2---:R-:W-:Y:S01]  /*30ce0*/  STL.64 [R1+0x3d48], R22 ;  /* 0x003d481601007387 */ /* 0x004fe20000100a00 */
[----:B----4-:R0:W-:Y:S03]  /*30cf0*/  STL.64 [R1+0x3d40], R20 ;  /* 0x003d401401007387 */ /* 0x0101e60000100a00 */
[----:B0-----:R-:W2:Y:S01]  /*30d00*/  LDL.LU.64 R20, [R1+0xb50] ;  /* 0x000b500001147983 */ /* 0x001ea20000300a00 */
[----:B------:R-:W4:Y:S03]  /*30d10*/  LDL.LU.64 R22, [R1+0xb58] ;  /* 0x000b580001167983 */ /* 0x000f260000300a00 */
[----:B----4-:R-:W-:Y:S01]  /*30d20*/  STL.64 [R1+0x3d60], R22 ;  /* 0x003d601601007387 */ /* 0x010fe20000100a00 */
[----:B--2---:R0:W-:Y:S03]  /*30d30*/  STL.64 [R1+0x3d58], R20 ;  /* 0x003d581401007387 */ /* 0x0041e60000100a00 */
[----:B0-----:R-:W2:Y:S01]  /*30d40*/  LDL.LU.64 R20, [R1+0xb60] ;  /* 0x000b600001147983 */ /* 0x001ea20000300a00 */
[----:B------:R-:W4:Y:S01]  /*30d50*/  LDL.LU.64 R22, [R1+0xb68] ;  /* 0x000b680001167983 */ /* 0x000f220000300a00 */
[----:B------:R-:W-:Y:S02]  /*30d60*/  HMMA.16816.F32.BF16 R12, R12, R24, R16 ;  /* 0x000000180c0c723c */ /* 0x000fe40000041810 */
[----:B----4-:R-:W-:Y:S01]  /*30d70*/  STL.64 [R1+0x3d78], R22 ;  /* 0x003d781601007387 */ /* 0x010fe20000100a00 */
[----:B--2---:R0:W-:Y:S03]  /*30d80*/  STL.64 [R1+0x3d70], R20 ;  /* 0x003d701401007387 */ /* 0x0041e60000100a00 */
[----:B0-----:R-:W2:Y:S01]  /*30d90*/  LDL.LU.64 R20, [R1+0xb70] ;  /* 0x000b700001147983 */ /* 0x001ea20000300a00 */
[----:B------:R-:W2:Y:S02]  /*30da0*/  LDL.LU.64 R22, [R1+0xb78] ;  /* 0x000b780001167983 */ /* 0x000ea40000300a00 */
[----:B------:R-:W4:Y:S02]  /*30db0*/  LDL.LU.64 R18, [R1+0x3d90] ;  /* 0x003d900001127983 */ /* 0x000f240000300a00 */
[----:B------:R-:W4:Y:S01]  /*30dc0*/  LDL.LU.64 R16, [R1+0x3d88] ;  /* 0x003d880001107983 */ /* 0x000f220000300a00 */
[----:B---3--:R-:W-:Y:S01]  /*30dd0*/  STL.64 [R1+0x3d30], R26 ;  /* 0x003d301a01007387 */ /* 0x008fe20000100a00 */
[----:B------:R0:W-:Y:S10]  /*30de0*/  STL.64 [R1+0x3d28], R24 ;  /* 0x003d281801007387 */ /* 0x0001f40000100a00 */
[----:B------:R-:W-:Y:S02]  /*30df0*/  STL.64 [R1+0x280], R12 ;  /* 0x0002800c01007387 */ /* 0x000fe40000100a00 */
[----:B------:R-:W-:Y:S01]  /*30e00*/  STL.64 [R1+0x288], R14 ;  /* 0x0002880e01007387 */ /* 0x000fe20000100a00 */
[----:B0-----:R-:W3:Y:S01]  /*30e10*/  LDL.LU.64 R24, [R1+0x770] ;  /* 0x0007700001187983 */ /* 0x001ee20000300a00 */
[----:B------:R-:W3:Y:S01]  /*30e20*/  LDL.LU.64 R26, [R1+0x778] ;  /* 0x00077800011a7983 */ /* 0x000ee20000300a00 */
        /* <DEDUP_REMOVED lines=20> */
[C---:B--2---:R-:W-:Y:S11]  /*30f70*/  HMMA.16816.F32.BF16 R20, R16.reuse, R8, R20 ;  /* 0x000000081014723c */ /* 0x044ff60000041814 */
[----:B------:R-:W-:Y:S11]  /*30f80*/  @!UPT UIADD3 URZ, URZ, URZ, URZ ;  /* 0x0000003f3f3ff290 */ /* 0x000ff6000fffe03f */
[----:B------:R-:W-:Y:S01]  /*30f90*/  @!UPT UIADD3 URZ, URZ, URZ, URZ ;  /* 0x0000003f3f3ff290 */ /* 0x000fe2000fffe03f */
[----:B------:R-:W-:Y:S01]  /*30fa0*/  STL.64 [R1+0x240], R20 ;  /* 0x0002401401007387 */ /* 0x000fe20000100a00 */
[----:B------:R0:W-:Y:S03]  /*30fb0*/  STL.64 [R1+0x248], R22 ;  /* 0x0002481601007387 */ /* 0x0001e60000100a00 */
[----:B0-----:R-:W2:Y:S01]  /*30fc0*/  LDL.LU.64 R22, [R1+0x3d48] ;  /* 0x003d480001167983 */ /* 0x001ea20000300a00 */
[----:B------:R-:W2:Y:S02]  /*30fd0*/  LDL.LU.64 R20, [R1+0x3d40] ;  /* 0x003d400001147983 */ /* 0x000ea40000300a00 */
[----:B------:R-:W-:Y:S02]  /*30fe0*/  IMAD.MOV.U32 R12, RZ, RZ, R3 ;  /* 0x000000ffff0c7224 */ /* 0x000fe400078e0003 */
[----:B------:R-:W-:Y:S01]  /*30ff0*/  IMAD.MOV.U32 R13, RZ, RZ, R2 ;  /* 0x000000ffff0d7224 */ /* 0x000fe200078e0002 */
[----:B------:R0:W-:Y:S04]  /*31000*/  STL.64 [R1+0x3d08], R8 ;  /* 0x003d080801007387 */ /* 0x0001e80000100a00 */
[----:B0-----:R-:W4:Y:S01]  /*31010*/  LDL.LU.64 R8, [R1+0x760] ;  /* 0x0007600001087983 */ /* 0x001f220000300a00 */
[----:B------:R-:W4:Y:S01]  /*31020*/  LDL.LU.64 R10, [R1+0x768] ;  /* 0x00076800010a7983 */ /* 0x000f220000300a00 */
[C---:B--2---:R-:W-:Y:S11]  /*31030*/  HMMA.16816.F32.BF16 R20, R16.reuse, R12, R20 ;  /* 0x0000000c1014723c */ /* 0x044ff60000041814 */
[----:B------:R-:W-:Y:S11]  /*31040*/  @!UPT UIADD3 URZ, URZ, URZ, URZ ;  /* 0x0000003f3f3ff290 */ /* 0x000ff6000fffe03f */
[----:B------:R-:W-:Y:S01]  /*31050*/  @!UPT UIADD3 URZ, URZ, URZ, URZ ;  /* 0x0000003f3f3ff290 */ /* 0x000fe2000fffe03f */
[----:B------:R0:W-:Y:S01]  /*31060*/  STL.64 [R1+0x230], R20 ;  /* 0x0002301401007387 */ /* 0x0001e20000100a00 */
[----:B------:R-:W-:Y:S03]  /*31070*/  STL.64 [R1+0x238], R22 ;  /* 0x0002381601007387 */ /* 0x000fe60000100a00 */
[----:B0-----:R-:W3:Y:S01]  /*31080*/  LDL.LU.64 R20, [R1+0x3d38] ;  /* 0x003d380001147983 */ /* 0x001ee20000300a00 */
[----:B------:R0:W-:Y:S03]  /*31090*/  STL.64 [R1+0x3d00], R12 ;  /* 0x003d000c01007387 */ /* 0x0001e60000100a00 */
[----:B0-----:R-:W2:Y:S01]  /*310a0*/  LDL.LU.64 R12, [R1+0x740] ;  /* 0x00074000010c7983 */ /* 0x001ea20000300a00 */
[----:B------:R-:W2:Y:S01]  /*310b0*/  LDL.LU.64 R14, [R1+0x748] ;  /* 0x00074800010e7983 */ /* 0x000ea20000300a00 */
[C---:B---3--:R-:W-:Y:S02]  /*310c0*/  HMMA.16816.F32.BF16 R20, R16.reuse, R20, R24 ;  /* 0x000000141014723c */ /* 0x048fe40000041818 */
[----:B------:R-:W3:Y:S01]  /*310d0*/  LDL.LU.64 R26, [R1+0x3d30] ;  /* 0x003d3000011a7983 */ /* 0x000ee20000300a00 */
[----:B------:R-:W2:Y:S11]  /*310e0*/  LDL.LU.64 R24, [R1+0x3d28] ;  /* 0x003d280001187983 */ /* 0x000eb60000300a00 */
[----:B------:R-:W-:Y:S09]  /*310f0*/  @!UPT UIADD3 URZ, URZ, URZ, URZ ;  /* 0x0000003f3f3ff290 */ /* 0x000ff2000fffe03f */
[----:B------:R0:W-:Y:S01]  /*31100*/  STL.64 [R1+0x220], R20 ;  /* 0x0002201401007387 */ /* 0x0001e20000100a00 */
[----:B------:R1:W-:Y:S03]  /*31110*/  STL.64 [R1+0x228], R22 ;  /* 0x0002281601007387 */ /* 0x0003e60000100a00 */
[----:B0-----:R-:W4:Y:S02]  /*31120*/  LDL.LU.64 R20, [R1+0x3d20] ;  /* 0x003d200001147983 */ /* 0x001f240000300a00 */
[C---:B----4-:R-:W-:Y:S08]  /*31130*/  HMMA.16816.F32.BF16 R8, R16.reuse, R20, R8 ;  /* 0x000000141008723c */ /* 0x050ff00000041808 */
[----:B--2---:R-:W-:Y:S01]  /*31140*/  HMMA.16816.F32.BF16 R16, R16, R24, R12 ;  /* 0x000000181010723c */ /* 0x004fe2000004180c */
[----:B------:R-:W-:-:S02]  /*31150*/  IMAD.MOV.U32 R2, RZ, RZ, R20 ;  /* 0x000000ffff027224 */ /* 0x000fc400078e0014 */
[----:B------:R-:W-:Y:S11]  /*31160*/  IMAD.MOV.U32 R29, RZ, RZ, R21 ;  /* 0x000000ffff1d7224 */ /* 0x000ff600078e0015 */
[----:B------:R-:W-:Y:S01]  /*31170*/  @!UPT UIADD3 URZ, URZ, URZ, URZ ;  /* 0x0000003f3f3ff290 */ /* 0x000fe2000fffe03f */
[----:B------:R0:W-:Y:S01]  /*31180*/  STL.64 [R1+0x210], R8 ;  /* 0x0002100801007387 */ /* 0x0001e20000100a00 */
[----:B------:R2:W-:Y:S02]  /*31190*/  STL.64 [R1+0x218], R10 ;  /* 0x0002180a01007387 */ /* 0x0005e40000100a00 */
[----:B-1----:R-:W4:Y:S02]  /*311a0*/  LDL.LU.64 R22, [R1+0x3d18] ;  /* 0x003d180001167983 */ /* 0x002f240000300a00 */
[----:B------:R-:W4:Y:S01]  /*311b0*/  LDL.LU.64 R20, [R1+0x3d10] ;  /* 0x003d100001147983 */ /* 0x000f220000300a00 */
[----:B0-----:R-:W4:Y:S01]  /*311c0*/  LDL.LU.64 R8, [R1+0xb10] ;  /* 0x000b100001087983 */ /* 0x001f220000300a00 */
[----:B--2---:R-:W4:Y:S02]  /*311d0*/  LDL.LU.64 R10, [R1+0xb18] ;  /* 0x000b1800010a7983 */ /* 0x004f240000300a00 */
[----:B------:R-:W2:Y:S02]  /*311e0*/  LDL.LU.64 R12, [R1+0xaf0] ;  /* 0x000af000010c7983 */ /* 0x000ea40000300a00 */
[----:B------:R-:W2:Y:S01]  /*311f0*/  LDL.LU.64 R14, [R1+0xaf8] ;  /* 0x000af800010e7983 */ /* 0x000ea20000300a00 */
[----:B------:R-:W-:Y:S01]  /*31200*/  STL.64 [R1+0x110], R16 ;  /* 0x0001101001007387 */ /* 0x000fe20000100a00 */
[----:B------:R-:W-:Y:S02]  /*31210*/  STL.64 [R1+0x118], R18 ;  /* 0x0001181201007387 */ /* 0x000fe40000100a00 */
[----:B---3--:R-:W-:Y:S02]  /*31220*/  STL.64 [R1+0x3cc0], R26 ;  /* 0x003cc01a01007387 */ /* 0x008fe40000100a00 */
[----:B------:R0:W-:Y:S02]  /*31230*/  STL.64 [R1+0x3cb8], R24 ;  /* 0x003cb81801007387 */ /* 0x0001e40000100a00 */
[----:B0-----:R-:W3:Y:S01]  /*31240*/  LDL.LU.64 R24, [R1+0xad0] ;  /* 0x000ad00001187983 */ /* 0x001ee20000300a00 */
[----:B------:R-:W2:Y:S03]  /*31250*/  LDL.LU.64 R26, [R1+0xad8] ;  /* 0x000ad800011a7983 */ /* 0x000ea60000300a00 */
[----:B--2---:R-:W-:Y:S01]  /*31260*/  STL.64 [R1+0x3ce8], R26 ;  /* 0x003ce81a01007387 */ /* 0x004fe20000100a00 */
[----:B---3--:R0:W-:Y:S03]  /*31270*/  STL.64 [R1+0x3ce0], R24 ;  /* 0x003ce01801007387 */ /* 0x0081e60000100a00 */
[----:B0-----:R-:W2:Y:S01]  /*31280*/  LDL.64 R24, [R1+0x40] ;  /* 0x0000400001187983 */ /* 0x001ea20000100a00 */
[C---:B----4-:R-:W-:Y:S03]  /*31290*/  HMMA.16816.F32.BF16 R8, R20.reuse, R4, R8 ;  /* 0x000000041408723c */ /* 0x050fe60000041808 */
[----:B--2---:R0:W-:Y:S04]  /*312a0*/  STL.64 [R1+0x3cf8], R24 ;  /* 0x003cf81801007387 */ /* 0x0041e80000100a00 */
[----:B0-----:R-:W2:Y:S01]  /*312b0*/  LDL.64 R24, [R1+0x50] ;  /* 0x0000500001187983 */ /* 0x001ea20000100a00 */
[----:B------:R-:W3:Y:S02]  /*312c0*/  LDL.LU.64 R16, [R1+0x10] ;  /* 0x0000100001107983 */ /* 0x000ee40000300a00 */
[----:B------:R-:W-:Y:S01]  /*312d0*/  IMAD.MOV.U32 R3, RZ, RZ, R5 ;  /* 0x000000ffff037224 */ /* 0x000fe200078e0005 */
[----:B--2---:R-:W-:Y:S01]  /*312e0*/  HMMA.16816.F32.BF16 R12, R20, R24, R12 ;  /* 0x00000018140c723c */ /* 0x004fe2000004180c */
[----:B---3--:R0:W-:Y:S04]  /*312f0*/  STL.64 [R1+0x3cf0], R16 ;  /* 0x003cf01001007387 */ /* 0x0081e80000100a00 */
[----:B0-----:R-:W2:Y:S01]  /*31300*/  LDL.LU.64 R16, [R1+0xae0] ;  /* 0x000ae00001107983 */ /* 0x001ea20000300a00 */
[----:B------:R-:W2:Y:S06]  /*31310*/  LDL.LU.64 R18, [R1+0xae8] ;  /* 0x000ae80001127983 */ /* 0x000eac0000300a00 */
[----:B------:R0:W-:Y:S02]  /*31320*/  STL.64 [R1+0x100], R8 ;  /* 0x0001000801007387 */ /* 0x0001e40000100a00 */
[----:B------:R1:W-:Y:S01]  /*31330*/  STL.64 [R1+0x108], R10 ;  /* 0x0001080a01007387 */ /* 0x0003e20000100a00 */
[----:B0-----:R-:W3:Y:S01]  /*31340*/  LDL.LU.64 R8, [R1+0x3d08] ;  /* 0x003d080001087983 */ /* 0x001ee20000300a00 */
[----:B-1----:R-:W-:-:S02]  /*31350*/  IMAD.MOV.U32 R10, RZ, RZ, R4 ;  /* 0x000000ffff0a7224 */ /* 0x002fc400078e0004 */
[----:B------:R-:W4:Y:S02]  /*31360*/  LDL.LU.64 R4, [R1+0x730] ;  /* 0x0007300001047983 */ /* 0x000f240000300a00 */
[----:B------:R-:W4:Y:S03]  /*31370*/  LDL.LU.64 R6, [R1+0x738] ;  /* 0x0007380001067983 */ /* 0x000f260000300a00 */
[----:B------:R0:W-:Y:S01]  /*31380*/  STL.64 [R1+0xf0], R12 ;  /* 0x0000f00c01007387 */ /* 0x0001e20000100a00 */
[----:B------:R1:W-:Y:S02]  /*31390*/  STL.64 [R1+0xf8], R14 ;  /* 0x0000f80e01007387 */ /* 0x0003e40000100a00 */
[----:B------:R-:W-:Y:S01]  /*313a0*/  IMAD.MOV.U32 R11, RZ, RZ, R25 ;  /* 0x000000ffff0b7224 */ /* 0x000fe200078e0019 */
[----:B0-----:R-:W4:Y:S01]  /*313b0*/  LDL.LU.64 R12, [R1+0x3d00] ;  /* 0x003d0000010c7983 */ /* 0x001f220000300a00 */
[----:B-1----:R-:W-:-:S02]  /*313c0*/  IMAD.MOV.U32 R14, RZ, RZ, R24 ;  /* 0x000000ffff0e7224 */ /* 0x002fc400078e0018 */
[----:B------:R-:W2:Y:S02]  /*313d0*/  LDL.LU.64 R24, [R1+0x3cf8] ;  /* 0x003cf80001187983 */ /* 0x000ea40000300a00 */
[C---:B--2---:R-:W-:Y:S01]  /*313e0*/  HMMA.16816.F32.BF16 R16, R20.reuse, R24, R16 ;  /* 0x000000181410723c */ /* 0x044fe20000041810 */
[----:B------:R-:W-:Y:S11]  /*313f0*/  IMAD.MOV.U32 R15, RZ, RZ, R25 ;  /* 0x000000ffff0f7224 */ /* 0x000ff600078e0019 */
[----:B------:R-:W-:Y:S11]  /*31400*/  @!UPT UIADD3 URZ, URZ, URZ, URZ ;  /* 0x0000003f3f3ff290 */ /* 0x000ff6000fffe03f */
[----:B------:R0:W-:Y:S01]  /*31410*/  STL.64 [R1+0xe0], R16 ;  /* 0x0000e01001007387 */ /* 0x0001e20000100a00 */
[----:B------:R1:W-:Y:S03]  /*31420*/  STL.64 [R1+0xe8], R18 ;  /* 0x0000e81201007387 */ /* 0x0003e60000100a00 */
[----:B0-----:R-:W2:Y:S01]  /*31430*/  LDL.LU.64 R16, [R1+0x3cf0] ;  /* 0x003cf00001107983 */ /* 0x001ea20000300a00 */
[----:B-1----:R-:W-:Y:S02]  /*31440*/  IMAD.MOV.U32 R18, RZ, RZ, R24 ;  /* 0x000000ffff127224 */ /* 0x002fe400078e0018 */
[----:B------:R-:W3:Y:S02]  /*31450*/  LDL.LU.64 R26, [R1+0x3ce8] ;  /* 0x003ce800011a7983 */ /* 0x000ee40000300a00 */
[----:B------:R-:W3:Y:S01]  /*31460*/  LDL.LU.64 R24, [R1+0x3ce0] ;  /* 0x003ce00001187983 */ /* 0x000ee20000300a00 */
[C---:B----4-:R-:W-:Y:S08]  /*31470*/  HMMA.16816.F32.BF16 R4, R20.reuse, R12, R4 ;  /* 0x0000000c1404723c */ /* 0x050ff00000041804 */
[----:B---3--:R-:W-:Y:S11]  /*31480*/  HMMA.16816.F32.BF16 R24, R20, R8, R24 ;  /* 0x000000081418723c */ /* 0x008ff60000041818 */
[----:B------:R-:W-:Y:S11]  /*31490*/  @!UPT UIADD3 URZ, URZ, URZ, URZ ;  /* 0x0000003f3f3ff290 */ /* 0x000ff6000fffe03f */
[----:B------:R-:W-:Y:S01]  /*314a0*/  @!UPT UIADD3 URZ, URZ, URZ, URZ ;  /* 0x0000003f3f3ff290 */ /* 0x000fe2000fffe03f */
[----:B------:R0:W-:Y:S01]  /*314b0*/  STL.64 [R1+0xd0], R24 ;  /* 0x0000d01801007387 */ /* 0x0001e20000100a00 */
[----:B------:R-:W-:Y:S02]  /*314c0*/  STL.64 [R1+0xd8], R26 ;  /* 0x0000d81a01007387 */ /* 0x000fe40000100a00 */
[----:B0-----:R-:W-:Y:S02]  /*314d0*/  IMAD.MOV.U32 R24, RZ, RZ, R2 ;  /* 0x000000ffff187224 */ /* 0x001fe400078e0002 */
[----:B------:R-:W-:Y:S01]  /*314e0*/  IMAD.MOV.U32 R25, RZ, RZ, R29 ;  /* 0x000000ffff197224 */ /* 0x000fe200078e001d */
[----:B------:R-:W3:Y:S04]  /*314f0*/  LDL.LU R2, [R1+0x3cd8] ;  /* 0x003cd80001027983 */ /* 0x000ee80000300800 */
[----:B------:R-:W-:Y:S01]  /*31500*/  STL.64 [R1+0x3cd0], R24 ;  /* 0x003cd01801007387 */ /* 0x000fe20000100a00 */
[----:B------:R0:W-:Y:S02]  /*31510*/  STL.64 [R1+0x3c60], R8 ;  /* 0x003c600801007387 */ /* 0x0001e40000100a00 */
[----:B0-----:R-:W-:-:S02]  /*31520*/  IMAD.MOV.U32 R8, RZ, RZ, R18 ;  /* 0x000000ffff087224 */ /* 0x001fc400078e0012 */
[----:B------:R-:W-:-:S05]  /*31530*/  IMAD.MOV.U32 R9, RZ, RZ, R15 ;  /* 0x000000ffff097224 */ /* 0x000fca00078e000f */
[----:B------:R0:W-:Y:S02]  /*31540*/  STL.64 [R1+0x3c78], R8 ;  /* 0x003c780801007387 */ /* 0x0001e40000100a00 */
[----:B0-----:R-:W-:Y:S02]  /*31550*/  IMAD.MOV.U32 R8, RZ, RZ, R14 ;  /* 0x000000ffff087224 */ /* 0x001fe400078e000e */
[----:B------:R-:W-:-:S05]  /*31560*/  IMAD.MOV.U32 R9, RZ, RZ, R11 ;  /* 0x000000ffff097224 */ /* 0x000fca00078e000b */
[----:B------:R0:W-:Y:S02]  /*31570*/  STL.64 [R1+0x3c90], R8 ;  /* 0x003c900801007387 */ /* 0x0001e40000100a00 */
[----:B0-----:R-:W-:Y:S02]  /*31580*/  IMAD.MOV.U32 R8, RZ, RZ, R10 ;  /* 0x000000ffff087224 */ /* 0x001fe400078e000a */
[----:B------:R-:W-:-:S05]  /*31590*/  IMAD.MOV.U32 R9, RZ, RZ, R3 ;  /* 0x000000ffff097224 */ /* 0x000fca00078e0003 */
[----:B------:R0:W-:Y:S01]  /*315a0*/  STL.64 [R1+0x3cc8], R8 ;  /* 0x003cc80801007387 */ /* 0x0001e20000100a00 */
[----:B------:R-:W2:Y:S02]  /*315b0*/  LDL.LU.64 R24, [R1+0x720] ;  /* 0x0007200001187983 */ /* 0x000ea40000300a00 */
[----:B------:R-:W2:Y:S02]  /*315c0*/  LDL.LU.64 R26, [R1+0x728] ;  /* 0x00072800011a7983 */ /* 0x000ea40000300a00 */
[----:B------:R1:W-:Y:S01]  /*315d0*/  STL.64 [R1+0xc0], R4 ;  /* 0x0000c00401007387 */ /* 0x0003e20000100a00 */
[----:B------:R4:W-:Y:S04]  /*315e0*/  STL.64 [R1+0xc8], R6 ;  /* 0x0000c80601007387 */ /* 0x0009e80000100a00 */
[----:B0-----:R-:W2:Y:S01]  /*315f0*/  LDL.LU.64 R8, [R1+0x710] ;  /* 0x0007100001087983 */ /* 0x001ea20000300a00 */
[----:B------:R-:W2:Y:S02]  /*31600*/  LDL.LU.64 R10, [R1+0x718] ;  /* 0x00071800010a7983 */ /* 0x000ea40000300a00 */
[----:B-1----:R-:W2:Y:S01]  /*31610*/  LDL.LU.64 R4, [R1+0x6f0] ;  /* 0x0006f00001047983 */ /* 0x002ea20000300a00 */
[----:B----4-:R-:W4:Y:S01]  /*31620*/  LDL.LU.64 R6, [R1+0x6f8] ;  /* 0x0006f80001067983 */ /* 0x010f220000300a00 */
        /* <DEDUP_REMOVED lines=11> */
[----:B------:R-:W2:Y:S03]  /*316e0*/  LDL.LU.64 R14, [R1+0x7e8] ;  /* 0x0007e800010e7983 */ /* 0x000ea60000300a00 */
[----:B--2---:R-:W-:Y:S01]  /*316f0*/  STL.64 [R1+0x3ca0], R14 ;  /* 0x003ca00e01007387 */ /* 0x004fe20000100a00 */
[----:B------:R0:W-:Y:S03]  /*31700*/  STL.64 [R1+0x3c98], R12 ;  /* 0x003c980c01007387 */ /* 0x0001e60000100a00 */
[----:B0-----:R-:W2:Y:S01]  /*31710*/  LDL.LU.64 R12, [R1+0x7f0] ;  /* 0x0007f000010c7983 */ /* 0x001ea20000300a00 */
[----:B------:R-:W2:Y:S08]  /*31720*/  LDL.LU.64 R14, [R1+0x7f8] ;  /* 0x0007f800010e7983 */ /* 0x000eb00000300a00 */
[----:B------:R0:W-:Y:S02]  /*31730*/  STL.64 [R1+0x200], R24 ;  /* 0x0002001801007387 */ /* 0x0001e40000100a00 */
[----:B------:R-:W-:Y:S01]  /*31740*/  STL.64 [R1+0x208], R26 ;  /* 0x0002081a01007387 */ /* 0x000fe20000100a00 */
[----:B0-----:R-:W2:Y:S01]  /*31750*/  LDL.LU.64 R24, [R1+0x3cd0] ;  /* 0x003cd00001187983 */ /* 0x001ea20000300a00 */
[----:B------:R0:W-:Y:S03]  /*31760*/  STL.64 [R1+0x3c50], R16 ;  /* 0x003c501001007387 */ /* 0x0001e60000100a00 */
[----:B0-----:R-:W3:Y:S01]  /*31770*/  LDL.LU.64 R16, [R1+0x700] ;  /* 0x0007000001107983 */ /* 0x001ee20000300a00 */
[----:B------:R-:W3:Y:S01]  /*31780*/  LDL.LU.64 R18, [R1+0x708] ;  /* 0x0007080001127983 */ /* 0x000ee20000300a00 */
[C---:B--2---:R-:W-:Y:S02]  /*31790*/  HMMA.16816.F32.BF16 R24, R20.reuse, R24, R8 ;  /* 0x000000181418723c */ /* 0x044fe40000041808 */
[----:B------:R-:W2:Y:S11]  /*317a0*/  LDL.LU.64 R8, [R1+0x3cc8] ;  /* 0x003cc80001087983 */ /* 0x000eb60000300a00 */
[----:B------:R-:W-:Y:S10]  /*317b0*/  @!UPT UIADD3 URZ, URZ, URZ, URZ ;  /* 0x0000003f3f3ff290 */ /* 0x000ff4000fffe03f */
[----:B------:R-:W-:Y:S01]  /*317c0*/  STL.64 [R1+0x3b0], R24 ;  /* 0x0003b01801007387 */ /* 0x000fe20000100a00 */
[----:B------:R0:W-:Y:S03]  /*317d0*/  STL.64 [R1+0x3b8], R26 ;  /* 0x0003b81a01007387 */ /* 0x0001e60000100a00 */
[----:B0-----:R-:W2:Y:S01]  /*317e0*/  LDL.LU.64 R26, [R1+0x3cc0] ;  /* 0x003cc000011a7983 */ /* 0x001ea20000300a00 */
[----:B------:R-:W4:Y:S02]  /*317f0*/  LDL.LU.64 R24, [R1+0x3cb8] ;  /* 0x003cb80001187983 */ /* 0x000f240000300a00 */
[----:B----4-:R-:W-:Y:S01]  /*31800*/  HMMA.16816.F32.BF16 R20, R20, R24, R4 ;  /* 0x000000181414723c */ /* 0x010fe20000041804 */
[----:B------:R-:W2:Y:S01]  /*31810*/  LDL.LU.64 R6, [R1+0x3cb0] ;  /* 0x003cb00001067983 */ /* 0x000ea20000300a00 */
[----:B------:R-:W2:Y:S11]  /*31820*/  LDL.LU.64 R4, [R1+0x3ca8] ;  /* 0x003ca80001047983 */ /* 0x000eb60000300a00 */
[----:B------:R-:W-:Y:S10]  /*31830*/  @!UPT UIADD3 URZ, URZ, URZ, URZ ;  /* 0x0000003f3f3ff290 */ /* 0x000ff4000fffe03f */
[----:B------:R0:W-:Y:S01]  /*31840*/  STL.64 [R1+0x3a0], R20 ;  /* 0x0003a01401007387 */ /* 0x0001e20000100a00 */
[----:B------:R-:W-:Y:S03]  /*31850*/  STL.64 [R1+0x3a8], R22 ;  /* 0x0003a81601007387 */ /* 0x000fe60000100a00 */
[----:B0-----:R-:W4:Y:S01]  /*31860*/  LDL.LU.64 R20, [R1] ;  /* 0x0000000001147983 */ /* 0x001f220000300a00 */
[C---:B--2---:R-:W-:Y:S03]  /*31870*/  HMMA.16816.F32.BF16 R8, R4.reuse, R8, R12 ;  /* 0x000000080408723c */ /* 0x044fe6000004180c */
[----:B------:R-:W2:Y:S01]  /*31880*/  LDL.LU.64 R14, [R1+0x3ca0] ;  /* 0x003ca000010e7983 */ /* 0x000ea20000300a00 */
[----:B------:R-:W2:Y:S11]  /*31890*/  LDL.LU.64 R12, [R1+0x3c98] ;  /* 0x003c9800010c7983 */ /* 0x000eb60000300a00 */
[----:B------:R-:W-:Y:S08]  /*318a0*/  @!UPT UIADD3 URZ, URZ, URZ, URZ ;  /* 0x0000003f3f3ff290 */ /* 0x000ff0000fffe03f */
        /* <DEDUP_REMOVED lines=18> */
[----:B------:R-:W3:Y:S11]  /*319d0*/  LDL.LU.64 R12, [R1+0x3c58] ;  /* 0x003c5800010c7983 */ /* 0x000ef60000300a00 */
[----:B------:R-:W-:Y:S10]  /*319e0*/  @!UPT UIADD3 URZ, URZ, URZ, URZ ;  /* 0x0000003f3f3ff290 */ /* 0x000ff4000fffe03f */
[----:B------:R-:W-:Y:S01]  /*319f0*/  STL.64 [R1+0x7f0], R8 ;  /* 0x0007f00801007387 */ /* 0x000fe20000100a00 */
[----:B------:R-:W-:Y:S02]  /*31a00*/  STL.64 [R1+0x7f8], R10 ;  /* 0x0007f80a01007387 */ /* 0x000fe40000100a00 */
[----:B------:R-:W-:Y:S01]  /*31a10*/  LDSM.16.MT88.4 R8, [R0+0x300] ;  /* 0x000300000008783b */ /* 0x000fe20000004200 */
[----:B---3--:R-:W-:Y:S01]  /*31a20*/  HMMA.16816.F32.BF16 R12, R4, R12, R16 ;  /* 0x0000000c040c723c */ /* 0x008fe20000041810 */
[----:B------:R-:W2:Y:S11]  /*31a30*/  LDL.LU.64 R16, [R1+0x3c50] ;  /* 0x003c500001107983 */ /* 0x000eb60000300a00 */
[----:B------:R-:W-:Y:S11]  /*31a40*/  @!UPT UIADD3 URZ, URZ, URZ, URZ ;  /* 0x0000003f3f3ff290 */ /* 0x000ff6000fffe03f */
[----:B------:R-:W-:Y:S01]  /*31a50*/  STL.64 [R1+0x7e0], R12 ;  /* 0x0007e00c01007387 */ /* 0x000fe20000100a00 */
[----:B------:R-:W-:Y:S02]  /*31a60*/  STL.64 [R1+0x7e8], R14 ;  /* 0x0007e80e01007387 */ /* 0x000fe40000100a00 */
[----:B------:R-:W0:Y:S02]  /*31a70*/  LDSM.16.MT88.4 R12, [R0+0x380] ;  /* 0x00038000000c783b */ /* 0x000e240000004200 */
[----:B0-----:R-:W-:Y:S02]  /*31a80*/  STL.64 [R1+0x3be0], R14 ;  /* 0x003be00e01007387 */ /* 0x001fe40000100a00 */
[----:B------:R0:W-:Y:S02]  /*31a90*/  STL.64 [R1+0x3bd8], R12 ;  /* 0x003bd80c01007387 */ /* 0x0001e40000100a00 */
[----:B0-----:R-:W3:Y:S01]  /*31aa0*/  LDL.LU.64 R12, [R1+0x750] ;  /* 0x00075000010c7983 */ /* 0x001ee20000300a00 */
[----:B------:R-:W3:Y:S02]  /*31ab0*/  LDL.LU.64 R14, [R1+0x758] ;  /* 0x00075800010e7983 */ /* 0x000ee40000300a00 */
[----:B--2---:R-:W-:-:S02]  /*31ac0*/  IMAD.MOV.U32 R3, RZ, RZ, R16 ;  /* 0x000000ffff037224 */ /* 0x004fc400078e0010 */
[----:B------:R-:W-:Y:S01]  /*31ad0*/  IMAD.MOV.U32 R0, RZ, RZ, R17 ;  /* 0x000000ffff007224 */ /* 0x000fe200078e0011 */
[----:B---3--:R-:W-:Y:S01]  /*31ae0*/  HMMA.16816.F32.BF16 R12, R4, R16, R12 ;  /* 0x00000010040c723c */ /* 0x008fe2000004180c */
[----:B------:R-:W0:Y:S11]  /*31af0*/  LDSM.16.MT88.4 R16, [R28+0x4000] ;  /* 0x004000001c10783b */ /* 0x000e360000004200 */
[----:B------:R-:W-:Y:S11]  /*31b00*/  @!UPT UIADD3 URZ, URZ, URZ, URZ ;  /* 0x0000003f3f3ff290 */ /* 0x000ff6000fffe03f */
[----:B------:R1:W-:Y:S01]  /*31b10*/  STL.64 [R1+0x7d0], R12 ;  /* 0x0007d00c01007387 */ /* 0x0003e20000100a00 */
[----:B------:R2:W-:Y:S03]  /*31b20*/  STL.64 [R1+0x7d8], R14 ;  /* 0x0007d80e01007387 */ /* 0x0005e60000100a00 */
[----:B-1----:R-:W3:Y:S01]  /*31b30*/  LDL.LU.64 R12, [R1+0x790] ;  /* 0x00079000010c7983 */ /* 0x002ee20000300a00 */
[----:B--2---:R-:W3:Y:S03]  /*31b40*/  LDL.LU.64 R14, [R1+0x798] ;  /* 0x00079800010e7983 */ /* 0x004ee60000300a00 */
[----:B0-----:R-:W-:Y:S01]  /*31b50*/  STL.64 [R1+0x3b38], R18 ;  /* 0x003b381201007387 */ /* 0x001fe20000100a00 */
[----:B------:R0:W-:Y:S02]  /*31b60*/  STL.64 [R1+0x3b30], R16 ;  /* 0x003b301001007387 */ /* 0x0001e40000100a00 */
[----:B0-----:R-:W-:-:S02]  /*31b70*/  IMAD.MOV.U32 R16, RZ, RZ, R3 ;  /* 0x000000ffff107224 */ /* 0x001fc400078e0003 */
[----:B------:R-:W-:-:S05]  /*31b80*/  IMAD.MOV.U32 R17, RZ, RZ, R0 ;  /* 0x000000ffff117224 */ /* 0x000fca00078e0000 */
[----:B------:R0:W-:Y:S04]  /*31b90*/  STL.64 [R1+0x3c48], R16 ;  /* 0x003c481001007387 */ /* 0x0001e80000100a00 */
[----:B0-----:R-:W2:Y:S01]  /*31ba0*/  LDL.LU.64 R16, [R1+0x7a0] ;  /* 0x0007a00001107983 */ /* 0x001ea20000300a00 */
[----:B------:R-:W2:Y:S02]  /*31bb0*/  LDL.LU.64 R18, [R1+0x7a8] ;  /* 0x0007a80001127983 */ /* 0x000ea40000300a00 */
[----:B----4-:R-:W-:Y:S02]  /*31bc0*/  IMAD.MOV.U32 R3, RZ, RZ, R20 ;  /* 0x000000ffff037224 */ /* 0x010fe400078e0014 */
[----:B------:R-:W-:Y:S01]  /*31bd0*/  IMAD.MOV.U32 R0, RZ, RZ, R21 ;  /* 0x000000ffff007224 */ /* 0x000fe200078e0015 */
[C---:B--2---:R-:W-:Y:S01]  /*31be0*/  HMMA.16816.F32.BF16 R16, R4.reuse, R20, R16 ;  /* 0x000000140410723c */ /* 0x044fe20000041810 */
[----:B------:R-:W0:Y:S11]  /*31bf0*/  LDSM.16.MT88.4 R20, [R28+0x4080] ;  /* 0x004080001c14783b */ /* 0x000e360000004200 */
[----:B------:R-:W-:Y:S11]  /*31c00*/  @!UPT UIADD3 URZ, URZ, URZ, URZ ;  /* 0x0000003f3f3ff290 */ /* 0x000ff6000fffe03f */
[----:B------:R-:W-:Y:S01]  /*31c10*/  STL.64 [R1+0x7c0], R16 ;  /* 0x0007c01001007387 */ /* 0x000fe20000100a00 */
[----:B------:R-:W-:Y:S03]  /*31c20*/  STL.64 [R1+0x7c8], R18 ;  /* 0x0007c81201007387 */ /* 0x000fe60000100a00 */
[----:B0-----:R-:W-:Y:S01]  /*31c30*/  STL [R1+0x3aa0], R21 ;  /* 0x003aa01501007387 */ /* 0x001fe20000100800 */
[----:B------:R-:W-:Y:S02]  /*31c40*/  STL [R1+0x3a9c], R22 ;  /* 0x003a9c1601007387 */ /* 0x000fe40000100800 */
[----:B------:R-:W-:Y:S02]  /*31c50*/  STL [R1+0x3a98], R23 ;  /* 0x003a981701007387 */ /* 0x000fe40000100800 */
[----:B------:R0:W-:Y:S02]  /*31c60*/  STL [R1+0x3b10], R20 ;  /* 0x003b101401007387 */ /* 0x0001e40000100800 */
[----:B0-----:R-:W2:Y:S04]  /*31c70*/  LDL.LU.64 R20, [R1+0x20] ;  /* 0x0000200001147983 */ /* 0x001ea80000300a00 */
[----:B--2---:R0:W-:Y:S04]  /*31c80*/  STL.64 [R1+0x3c00], R20 ;  /* 0x003c001401007387 */ /* 0x0041e80000100a00 */
[----:B0-----:R-:W2:Y:S01]  /*31c90*/  LDL.LU.64 R20, [R1+0x30] ;  /* 0x0000300001147983 */ /* 0x001ea20000300a00 */
[----:B---3--:R-:W-:Y:S03]  /*31ca0*/  HMMA.16816.F32.BF16 R4, R4, R24, R12 ;  /* 0x000000180404723c */ /* 0x008fe6000004180c */
[----:B--2---:R0:W-:Y:S04]  /*31cb0*/  STL.64 [R1+0x3c18], R20 ;  /* 0x003c181401007387 */ /* 0x0041e80000100a00 */
[----:B0-----:R-:W2:Y:S04]  /*31cc0*/  LDL.LU.64 R20, [R1+0x40] ;  /* 0x0000400001147983 */ /* 0x001ea80000300a00 */
[----:B--2---:R-:W-:Y:S01]  /*31cd0*/  STL.64 [R1+0x3c30], R20 ;  /* 0x003c301401007387 */ /* 0x004fe20000100a00 */
[----:B------:R-:W2:Y:S02]  /*31ce0*/  LDL.LU.64 R16, [R1+0xa80] ;  /* 0x000a800001107983 */ /* 0x000ea40000300a00 */
[----:B------:R-:W2:Y:S09]  /*31cf0*/  LDL.LU.64 R18, [R1+0xa88] ;  /* 0x000a880001127983 */ /* 0x000eb20000300a00 */
[----:B------:R-:W-:Y:S01]  /*31d00*/  STL.64 [R1+0x7a0], R4 ;  /* 0x0007a00401007387 */ /* 0x000fe20000100a00 */
[----:B------:R-:W-:Y:S01]  /*31d10*/  STL.64 [R1+0x7a8], R6 ;  /* 0x0007a80601007387 */ /* 0x000fe20000100a00 */
[----:B------:R-:W-:Y:S02]  /*31d20*/  STL.64 [R1+0x3bf0], R26 ;  /* 0x003bf01a01007387 */ /* 0x000fe40000100a00 */
[----:B------:R0:W-:Y:S02]  /*31d30*/  STL.64 [R1+0x3be8], R24 ;  /* 0x003be81801007387 */ /* 0x0001e40000100a00 */
[----:B------:R-:W1:Y:S01]  /*31d40*/  LDSM.16.MT88.4 R4, [R28+0x4100] ;  /* 0x004100001c04783b */ /* 0x000e620000004200 */
[----:B0-----:R-:W2:Y:S03]  /*31d50*/  LDL.LU.64 R24, [R1+0x60] ;  /* 0x0000600001187983 */ /* 0x001ea60000300a00 */
[----:B------:R-:W3:Y:S02]  /*31d60*/  LDL.LU.64 R20, [R1+0xa40] ;  /* 0x000a400001147983 */ /* 0x000ee40000300a00 */
[----:B------:R-:W3:Y:S02]  /*31d70*/  LDL.LU.64 R22, [R1+0xa48] ;  /* 0x000a480001167983 */ /* 0x000ee40000300a00 */
[----:B------:R-:W4:Y:S01]  /*31d80*/  LDL.LU.64 R12, [R1+0x8c0] ;  /* 0x0008c000010c7983 */ /* 0x000f220000300a00 */
[----:B------:R-:W2:Y:S04]  /*31d90*/  LDL.LU.64 R14, [R1+0x8c8] ;  /* 0x0008c800010e7983 */ /* 0x000ea80000300a00 */
        /* <DEDUP_REMOVED lines=8> */
[C---:B------:R-:W-:Y:S02]  /*31e20*/  HMMA.16816.F32.BF16 R16, R8.reuse, R24, R16 ;  /* 0x000000180810723c */ /* 0x040fe40000041810 */
[----:B----4-:R-:W-:Y:S01]  /*31e30*/  STL.64 [R1+0x3c40], R14 ;  /* 0x003c400e01007387 */ /* 0x010fe20000100a00 */
[----:B--2---:R0:W-:Y:S03]  /*31e40*/  STL.64 [R1+0x3c38], R12 ;  /* 0x003c380c01007387 */ /* 0x0041e60000100a00 */
[----:B0-----:R-:W3:Y:S01]  /*31e50*/  LDL.LU.64 R12, [R1+0x50] ;  /* 0x00005000010c7983 */ /* 0x001ee20000300a00 */
[----:B-1----:R0:W-:Y:S02]  /*31e60*/  STL.64 [R1+0x3a28], R6 ;  /* 0x003a280601007387 */ /* 0x0021e40000100a00 */
[----:B------:R-:W-:Y:S01]  /*31e70*/  STL.64 [R1+0x3a20], R4 ;  /* 0x003a200401007387 */ /* 0x000fe20000100a00 */
[----:B0-----:R-:W2:Y:S11]  /*31e80*/  LDL R6, [R1+0x8] ;  /* 0x0000080001067983 */ /* 0x001eb60000100800 */
[----:B------:R-:W-:Y:S02]  /*31e90*/  @!UPT UIADD3 URZ, URZ, URZ, URZ ;  /* 0x0000003f3f3ff290 */ /* 0x000fe4000fffe03f */
[----:B------:R0:W-:Y:S02]  /*31ea0*/  STL.64 [R1+0x790], R16 ;  /* 0x0007901001007387 */ /* 0x0001e40000100a00 */
[----:B------:R1:W-:Y:S01]  /*31eb0*/  STL.64 [R1+0x798], R18 ;  /* 0x0007981201007387 */ /* 0x0003e20000100a00 */
[----:B0-----:R-:W4:Y:S01]  /*31ec0*/  LDL.LU.64 R16, [R1+0x3c48] ;  /* 0x003c480001107983 */ /* 0x001f220000300a00 */
[----:B-1----:R-:W-:Y:S02]  /*31ed0*/  IMAD.MOV.U32 R19, RZ, RZ, R24 ;  /* 0x000000ffff137224 */ /* 0x002fe400078e0018 */
[----:B------:R-:W-:Y:S02]  /*31ee0*/  IMAD.MOV.U32 R18, RZ, RZ, R25 ;  /* 0x000000ffff127224 */ /* 0x000fe400078e0019 */
[----:B------:R-:W2:Y:S01]  /*31ef0*/  LDL.LU.64 R14, [R1+0x3c40] ;  /* 0x003c4000010e7983 */ /* 0x000ea20000300a00 */
[----:B---3--:R-:W-:Y:S01]  /*31f00*/  HMMA.16816.F32.BF16 R20, R8, R12, R20 ;  /* 0x0000000c0814723c */ /* 0x008fe20000041814 */
[----:B------:R-:W-:-:S02]  /*31f10*/  IMAD.MOV.U32 R25, RZ, RZ, R12 ;  /* 0x000000ffff197224 */ /* 0x000fc400078e000c */
[----:B------:R-:W-:Y:S02]  /*31f20*/  IMAD.MOV.U32 R24, RZ, RZ, R13 ;  /* 0x000000ffff187224 */ /* 0x000fe400078e000d */
[----:B------:R-:W2:Y:S11]  /*31f30*/  LDL.LU.64 R12, [R1+0x3c38] ;  /* 0x003c3800010c7983 */ /* 0x000eb60000300a00 */
[----:B------:R-:W-:Y:S07]  /*31f40*/  @!UPT UIADD3 URZ, URZ, URZ, URZ ;  /* 0x0000003f3f3ff290 */ /* 0x000fee000fffe03f */
[----:B------:R0:W-:Y:S01]  /*31f50*/  STL.64 [R1+0x780], R20 ;  /* 0x0007801401007387 */ /* 0x0001e20000100a00 */
[----:B------:R-:W-:Y:S03]  /*31f60*/  STL [R1+0x788], R22 ;  /* 0x0007881601007387 */ /* 0x000fe60000100800 */
[----:B0-----:R-:W2:Y:S01]  /*31f70*/  LDL.LU.64 R20, [R1+0x3c30] ;  /* 0x003c300001147983 */ /* 0x001ea20000300a00 */
[----:B------:R-:W-:Y:S02]  /*31f80*/  IMAD.MOV.U32 R7, RZ, RZ, R2 ;  /* 0x000000ffff077224 */ /* 0x000fe400078e0002 */
[----:B------:R-:W-:-:S05]  /*31f90*/  IMAD.MOV.U32 R2, RZ, RZ, R23 ;  /* 0x000000ffff027224 */ /* 0x000fca00078e0017 */
[----:B------:R-:W-:Y:S01]  /*31fa0*/  STL [R1+0x3488], R2 ;  /* 0x0034880201007387 */ /* 0x000fe20000100800 */
        /* <DEDUP_REMOVED lines=9> */
[----:B--2---:R-:W-:Y:S01]  /*32040*/  HMMA.16816.F32.BF16 R12, R8, R20, R12 ;  /* 0x00000014080c723c */ /* 0x004fe2000004180c */
[----:B------:R-:W-:-:S02]  /*32050*/  IMAD.MOV.U32 R28, RZ, RZ, R20 ;  /* 0x000000ffff1c7224 */ /* 0x000fc400078e0014 */
[----:B------:R-:W-:Y:S11]  /*32060*/  IMAD.MOV.U32 R29, RZ, RZ, R21 ;  /* 0x000000ffff1d7224 */ /* 0x000ff600078e0015 */
[----:B------:R-:W-:Y:S09]  /*32070*/  @!UPT UIADD3 URZ, URZ, URZ, URZ ;  /* 0x0000003f3f3ff290 */ /* 0x000ff2000fffe03f */
[----:B------:R-:W-:Y:S01]  /*32080*/  STL.64 [R1+0x760], R12 ;  /* 0x0007600c01007387 */ /* 0x000fe20000100a00 */
[----:B------:R0:W-:Y:S03]  /*32090*/  STL.64 [R1+0x768], R14 ;  /* 0x0007680e01007387 */ /* 0x0001e60000100a00 */
[----:B0-----:R-:W2:Y:S01]  /*320a0*/  LDL.LU.64 R14, [R1+0x3c10] ;  /* 0x003c1000010e7983 */ /* 0x001ea20000300a00 */
[----:B------:R-:W2:Y:S02]  /*320b0*/  LDL.LU.64 R12, [R1+0x3c08] ;  /* 0x003c0800010c7983 */ /* 0x000ea40000300a00 */
[----:B------:R-:W2:Y:S02]  /*320c0*/  LDL.LU.64 R20, [R1+0x3c00] ;  /* 0x003c000001147983 */ /* 0x000ea40000300a00 */
[----:B------:R-:W-:Y:S02]  /*320d0*/  IMAD.MOV.U32 R4, RZ, RZ, R3 ;  /* 0x000000ffff047224 */ /* 0x000fe400078e0003 */
[----:B------:R-:W-:Y:S01]  /*320e0*/  IMAD.MOV.U32 R5, RZ, RZ, R0 ;  /* 0x000000ffff057224 */ /* 0x000fe200078e0000 */
[----:B--2---:R-:W-:Y:S01]  /*320f0*/  HMMA.16816.F32.BF16 R12, R8, R20, R12 ;  /* 0x00000014080c723c */ /* 0x004fe2000004180c */
[----:B------:R-:W-:-:S02]  /*32100*/  IMAD.MOV.U32 R0, RZ, RZ, R20 ;  /* 0x000000ffff007224 */ /* 0x000fc400078e0014 */
[----:B------:R-:W-:Y:S11]  /*32110*/  IMAD.MOV.U32 R3, RZ, RZ, R21 ;  /* 0x000000ffff037224 */ /* 0x000ff600078e0015 */
[----:B------:R-:W-:Y:S09]  /*32120*/  @!UPT UIADD3 URZ, URZ, URZ, URZ ;  /* 0x0000003f3f3ff290 */ /* 0x000ff2000fffe03f */
[----:B------:R0:W-:Y:S01]  /*32130*/  STL.64 [R1+0x750], R12 ;  /* 0x0007500c01007387 */ /* 0x0001e20000100a00 */
[----:B------:R1:W-:Y:S02]  /*32140*/  STL [R1+0x758], R14 ;  /* 0x0007580e01007387 */ /* 0x0003e40000100800 */
[----:B------:R-:W-:Y:S01]  /*32150*/  IMAD.MOV.U32 R2, RZ, RZ, R15 ;  /* 0x000000ffff027224 */ /* 0x000fe200078e000f */
[----:B0-----:R-:W4:Y:S01]  /*32160*/  LDL.LU.64 R12, [R1+0x8b0] ;  /* 0x0008b000010c7983 */ /* 0x001f220000300a00 */
[----:B-1----:R-:W4:Y:S02]  /*32170*/  LDL.LU.64 R14, [R1+0x8b8] ;  /* 0x0008b800010e7983 */ /* 0x002f240000300a00 */
[----:B------:R-:W2:Y:S02]  /*32180*/  LDL.LU.64 R20, [R1+0x840] ;  /* 0x0008400001147983 */ /* 0x000ea40000300a00 */
[----:B------:R-:W3:Y:S01]  /*32190*/  LDL.LU.64 R22, [R1+0x848] ;  /* 0x0008480001167983 */ /* 0x000ee20000300a00 */
[----:B----4-:R-:W-:Y:S01]  /*321a0*/  HMMA.16816.F32.BF16 R12, R8, R16, R12 ;  /* 0x00000010080c723c */ /* 0x010fe2000004180c */
[----:B---3--:R-:W-:Y:S01]  /*321b0*/  STL.64 [R1+0x3b78], R22 ;  /* 0x003b781601007387 */ /* 0x008fe20000100a00 */
[----:B--2---:R0:W-:Y:S02]  /*321c0*/  STL.64 [R1+0x3b70], R20 ;  /* 0x003b701401007387 */ /* 0x0041e40000100a00 */
[----:B0-----:R-:W-:-:S02]  /*321d0*/  IMAD.MOV.U32 R20, RZ, RZ, R28 ;  /* 0x000000ffff147224 */ /* 0x001fc400078e001c */
[----:B------:R-:W-:Y:S01]  /*321e0*/  IMAD.MOV.U32 R21, RZ, RZ, R29 ;  /* 0x000000ffff157224 */ /* 0x000fe200078e001d */
[----:B------:R-:W2:Y:S01]  /*321f0*/  LDL.LU R28, [R1+0x3bfc] ;  /* 0x003bfc00011c7983 */ /* 0x000ea20000300800 */
[----:B------:R-:W3:Y:S03]  /*32200*/  LDL.LU R29, [R1+0x3bf8] ;  /* 0x003bf800011d7983 */ /* 0x000ee60000300800 */
[----:B------:R0:W-:Y:S02]  /*32210*/  STL.64 [R1+0x3b88], R20 ;  /* 0x003b881401007387 */ /* 0x0001e40000100a00 */
[----:B0-----:R-:W-:Y:S02]  /*32220*/  IMAD.MOV.U32 R20, RZ, RZ, R27 ;  /* 0x000000ffff147224 */ /* 0x001fe400078e001b */
[----:B------:R-:W-:-:S05]  /*32230*/  IMAD.MOV.U32 R21, RZ, RZ, R26 ;  /* 0x000000ffff157224 */ /* 0x000fca00078e001a */
[----:B------:R0:W-:Y:S02]  /*32240*/  STL.64 [R1+0x3ba0], R20 ;  /* 0x003ba01401007387 */ /* 0x0001e40000100a00 */
[----:B0-----:R-:W-:Y:S02]  /*32250*/  IMAD.MOV.U32 R20, RZ, RZ, R25 ;  /* 0x000000ffff147224 */ /* 0x001fe400078e0019 */
[----:B------:R-:W-:-:S05]  /*32260*/  IMAD.MOV.U32 R21, RZ, RZ, R24 ;  /* 0x000000ffff157224 */ /* 0x000fca00078e0018 */
[----:B------:R0:W-:Y:S01]  /*32270*/  STL.64 [R1+0x3bb8], R20 ;  /* 0x003bb81401007387 */ /* 0x0001e20000100a00 */
[----:B------:R-:W-:Y:S02]  /*32280*/  STL [R1+0x34c0], R2 ;  /* 0x0034c00201007387 */ /* 0x000fe40000100800 */
[----:B------:R-:W4:Y:S02]  /*32290*/  LDL.LU.64 R24, [R1+0x8a0] ;  /* 0x0008a00001187983 */ /* 0x000f240000300a00 */
[----:B------:R-:W4:Y:S01]  /*322a0*/  LDL.LU.64 R26, [R1+0x8a8] ;  /* 0x0008a800011a7983 */ /* 0x000f220000300a00 */
[----:B------:R1:W-:Y:S01]  /*322b0*/  STL.64 [R1+0x740], R12 ;  /* 0x0007400c01007387 */ /* 0x0003e20000100a00 */
[----:B------:R1:W-:Y:S02]  /*322c0*/  STL.64 [R1+0x748], R14 ;  /* 0x0007480e01007387 */ /* 0x0003e40000100a00 */
[----:B0-----:R-:W-:Y:S02]  /*322d0*/  IMAD.MOV.U32 R20, RZ, RZ, R19 ;  /* 0x000000ffff147224 */ /* 0x001fe400078e0013 */
[----:B------:R-:W-:Y:S01]  /*322e0*/  IMAD.MOV.U32 R21, RZ, RZ, R18 ;  /* 0x000000ffff157224 */ /* 0x000fe200078e0012 */
[----:B-1----:R-:W2:Y:S01]  /*322f0*/  LDL.LU.64 R12, [R1+0x7b0] ;  /* 0x0007b000010c7983 */ /* 0x002ea20000300a00 */
[----:B------:R-:W2:Y:S02]  /*32300*/  LDL.LU.64 R14, [R1+0x7b8] ;  /* 0x0007b800010e7983 */ /* 0x000ea40000300a00 */
[----:B------:R0:W-:Y:S02]  /*32310*/  STL.64 [R1+0x3b80], R16 ;  /* 0x003b801001007387 */ /* 0x0001e40000100a00 */
[----:B0-----:R-:W2:Y:S01]  /*32320*/  LDL.LU.64 R16, [R1+0x940] ;  /* 0x0009400001107983 */ /* 0x001ea20000300a00 */
[----:B------:R-:W2:Y:S03]  /*32330*/  LDL.LU.64 R18, [R1+0x948] ;  /* 0x0009480001127983 */ /* 0x000ea60000300a00 */
[----:B--2---:R-:W-:Y:S01]  /*32340*/  STL.64 [R1+0x3b98], R18 ;  /* 0x003b981201007387 */ /* 0x004fe20000100a00 */
[----:B------:R0:W-:Y:S03]  /*32350*/  STL.64 [R1+0x3b90], R16 ;  /* 0x003b901001007387 */ /* 0x0001e60000100a00 */
[----:B0-----:R-:W2:Y:S01]  /*32360*/  LDL.LU.64 R16, [R1+0x970] ;  /* 0x0009700001107983 */ /* 0x001ea20000300a00 */
[----:B------:R-:W2:Y:S01]  /*32370*/  LDL.LU.64 R18, [R1+0x978] ;  /* 0x0009780001127983 */ /* 0x000ea20000300a00 */
[C---:B----4-:R-:W-:Y:S02]  /*32380*/  HMMA.16816.F32.BF16 R24, R8.reuse, R4, R24 ;  /* 0x000000040818723c */ /* 0x050fe40000041818 */
[----:B--2---:R-:W-:Y:S01]  /*32390*/  STL.64 [R1+0x3bb0], R18 ;  /* 0x003bb01201007387 */ /* 0x004fe20000100a00 */
[----:B------:R0:W-:Y:S03]  /*323a0*/  STL.64 [R1+0x3ba8], R16 ;  /* 0x003ba81001007387 */ /* 0x0001e60000100a00 */
[----:B0-----:R-:W2:Y:S01]  /*323b0*/  LDL.LU.64 R16, [R1+0x990] ;  /* 0x0009900001107983 */ /* 0x001ea20000300a00 */
[----:B------:R-:W4:Y:S11]  /*323c0*/  LDL.LU.64 R18, [R1+0x998] ;  /* 0x0009980001127983 */ /* 0x000f360000300a00 */
[----:B------:R-:W-:Y:S06]  /*323d0*/  @!UPT UIADD3 URZ, URZ, URZ, URZ ;  /* 0x0000003f3f3ff290 */ /* 0x000fec000fffe03f */
[----:B------:R-:W-:Y:S01]  /*323e0*/  IMAD.MOV.U32 R2, RZ, RZ, R27 ;  /* 0x000000ffff027224 */ /* 0x000fe200078e001b */
[----:B----4-:R-:W-:Y:S01]  /*323f0*/  STL.64 [R1+0x3bc8], R18 ;  /* 0x003bc81201007387 */ /* 0x010fe20000100a00 */
[----:B--2---:R0:W-:Y:S03]  /*32400*/  STL.64 [R1+0x3bc0], R16 ;  /* 0x003bc01001007387 */ /* 0x0041e60000100a00 */
[----:B0-----:R-:W2:Y:S01]  /*32410*/  LDL.LU.64 R16, [R1+0x9d0] ;  /* 0x0009d00001107983 */ /* 0x001ea20000300a00 */
[----:B------:R-:W2:Y:S02]  /*32420*/  LDL.LU.64 R18, [R1+0x9d8] ;  /* 0x0009d80001127983 */ /* 0x000ea40000300a00 */
[----:B------:R-:W-:Y:S02]  /*32430*/  STL.64 [R1+0x730], R24 ;  /* 0x0007301801007387 */ /* 0x000fe40000100a00 */
[----:B------:R0:W-:Y:S02]  /*32440*/  STL [R1+0x738], R26 ;  /* 0x0007381a01007387 */ /* 0x0001e40000100800 */
[----:B0-----:R-:W4:Y:S01]  /*32450*/  LDL.LU.64 R26, [R1+0x3bf0] ;  /* 0x003bf000011a7983 */ /* 0x001f220000300a00 */
[----:B------:R-:W2:Y:S02]  /*32460*/  LDL.LU.64 R24, [R1+0x3be8] ;  /* 0x003be80001187983 */ /* 0x000ea40000300a00 */
[----:B------:R-:W-:Y:S01]  /*32470*/  STL [R1+0x34c4], R2 ;  /* 0x0034c40201007387 */ /* 0x000fe20000100800 */
[----:B--2---:R-:W-:Y:S01]  /*32480*/  HMMA.16816.F32.BF16 R8, R8, R24, R12 ;  /* 0x000000180808723c */ /* 0x004fe2000004180c */
[----:B------:R-:W2:Y:S01]  /*32490*/  LDL.LU.64 R14, [R1+0x3be0] ;  /* 0x003be000010e7983 */ /* 0x000ea20000300a00 */
[----:B------:R-:W2:Y:S11]  /*324a0*/  LDL.LU.64 R12, [R1+0x3bd8] ;  /* 0x003bd800010c7983 */ /* 0x000eb60000300a00 */
[----:B------:R-:W-:Y:S10]  /*324b0*/  @!UPT UIADD3 URZ, URZ, URZ, URZ ;  /* 0x0000003f3f3ff290 */ /* 0x000ff4000fffe03f */
[----:B------:R0:W-:Y:S01]  /*324c0*/  STL.64 [R1+0x710], R8 ;  /* 0x0007100801007387 */ /* 0x0001e20000100a00 */
[----:B------:R-:W-:Y:S02]  /*324d0*/  STL.64 [R1+0x718], R10 ;  /* 0x0007180a01007387 */ /* 0x000fe40000100a00 */
[----:B0-----:R-:W-:Y:S02]  /*324e0*/  IMAD.MOV.U32 R8, RZ, RZ, R0 ;  /* 0x000000ffff087224 */ /* 0x001fe400078e0000 */
[----:B------:R-:W-:Y:S01]  /*324f0*/  IMAD.MOV.U32 R9, RZ, RZ, R3 ;  /* 0x000000ffff097224 */ /* 0x000fe200078e0003 */
[----:B------:R-:W3:Y:S01]  /*32500*/  LDL.LU R0, [R1+0x3bd4] ;  /* 0x003bd40001007983 */ /* 0x000ee20000300800 */
[----:B------:R-:W3:Y:S02]  /*32510*/  LDL.LU R3, [R1+0x3bd0] ;  /* 0x003bd00001037983 */ /* 0x000ee40000300800 */
[----:B----4-:R-:W-:Y:S02]  /*32520*/  STL.64 [R1+0x3b50], R26 ;  /* 0x003b501a01007387 */ /* 0x010fe40000100a00 */
[----:B------:R0:W-:Y:S02]  /*32530*/  STL.64 [R1+0x3b48], R24 ;  /* 0x003b481801007387 */ /* 0x0001e40000100a00 */
[----:B0-----:R-:W4:Y:S01]  /*32540*/  LDL.LU.64 R24, [R1+0x830] ;  /* 0x0008300001187983 */ /* 0x001f220000300a00 */
[----:B------:R-:W4:Y:S01]  /*32550*/  LDL.LU.64 R26, [R1+0x838] ;  /* 0x00083800011a7983 */ /* 0x000f220000300a00 */
[----:B--2---:R-:W-:Y:S02]  /*32560*/  HMMA.16816.F32.BF16 R20, R12, R20, R16 ;  /* 0x000000140c14723c */ /* 0x004fe40000041810 */
[----:B------:R-:W2:Y:S01]  /*32570*/  LDL.LU.64 R18, [R1+0x3bc8] ;  /* 0x003bc80001127983 */ /* 0x000ea20000300a00 */
[----:B------:R-:W2:Y:S11]  /*32580*/  LDL.LU.64 R16, [R1+0x3bc0] ;  /* 0x003bc00001107983 */ /* 0x000eb60000300a00 */
[----:B------:R-:W-:Y:S09]  /*32590*/  @!UPT UIADD3 URZ, URZ, URZ, URZ ;  /* 0x0000003f3f3ff290 */ /* 0x000ff2000fffe03f */
[----:B------:R0:W-:Y:S01]  /*325a0*/  STL.64 [R1+0x700], R20 ;  /* 0x0007001401007387 */ /* 0x0001e20000100a00 */
[----:B------:R2:W-:Y:S03]  /*325b0*/  STL [R1+0x708], R22 ;  /* 0x0007081601007387 */ /* 0x0005e60000100800 */
[----:B0-----:R-:W2:Y:S01]  /*325c0*/  LDL.LU.64 R20, [R1+0x3bb8] ;  /* 0x003bb80001147983 */ /* 0x001ea20000300a00 */
[----:B------:R-:W-:-:S05]  /*325d0*/  IMAD.MOV.U32 R2, RZ, RZ, R23 ;  /* 0x000000ffff027224 */ /* 0x000fca00078e0017 */
[----:B------:R-:W-:Y:S01]  /*325e0*/  STL [R1+0x34e8], R2 ;  /* 0x0034e80201007387 */ /* 0x000fe20000100800 */
        /* <DEDUP_REMOVED lines=15> */
[----:B------:R-:W2:Y:S11]  /*326e0*/  LDL.LU.64 R16, [R1+0x3b80] ;  /* 0x003b800001107983 */ /* 0x000eb60000300a00 */
[----:B------:R-:W-:Y:S10]  /*326f0*/  @!UPT UIADD3 URZ, URZ, URZ, URZ ;  /* 0x0000003f3f3ff290 */ /* 0x000ff4000fffe03f */
[----:B------:R-:W-:Y:S01]  /*32700*/  STL.64 [R1+0x7b0], R20 ;  /* 0x0007b01401007387 */ /* 0x000fe20000100a00 */
[----:B------:R0:W-:Y:S03]  /*32710*/  STL.64 [R1+0x7b8], R22 ;  /* 0x0007b81601007387 */ /* 0x0001e60000100a00 */
[----:B0-----:R-:W2:Y:S01]  /*32720*/  LDL.LU.64 R22, [R1+0x3b78] ;  /* 0x003b780001167983 */ /* 0x001ea20000300a00 */
[----:B------:R-:W2:Y:S01]  /*32730*/  LDL.LU.64 R20, [R1+0x3b70] ;  /* 0x003b700001147983 */ /* 0x000ea20000300a00 */
[C---:B----4-:R-:W-:Y:S01]  /*32740*/  HMMA.16816.F32.BF16 R24, R12.reuse, R8, R24 ;  /* 0x000000080c18723c */ /* 0x050fe20000041818 */
[----:B------:R-:W4:Y:S11]  /*32750*/  LDL.LU R8, [R1+0x460] ;  /* 0x0004600001087983 */ /* 0x000f360000300800 */
[----:B------:R-:W-:Y:S11]  /*32760*/  @!UPT UIADD3 URZ, URZ, URZ, URZ ;  /* 0x0000003f3f3ff290 */ /* 0x000ff6000fffe03f */
[----:B------:R-:W-:Y:S01]  /*32770*/  STL.64 [R1+0x830], R24 ;  /* 0x0008301801007387 */ /* 0x000fe20000100a00 */
[----:B------:R-:W-:Y:S01]  /*32780*/  STL.64 [R1+0x838], R26 ;  /* 0x0008381a01007387 */ /* 0x000fe20000100a00 */
[----:B--2---:R-:W-:Y:S11]  /*32790*/  HMMA.16816.F32.BF16 R16, R12, R16, R20 ;  /* 0x000000100c10723c */ /* 0x004ff60000041814 */
[----:B------:R-:W-:Y:S11]  /*327a0*/  @!UPT UIADD3 URZ, URZ, URZ, URZ ;  /* 0x0000003f3f3ff290 */ /* 0x000ff6000fffe03f */
[----:B------:R-:W-:Y:S01]  /*327b0*/  @!UPT UIADD3 URZ, URZ, URZ, URZ ;  /* 0x0000003f3f3ff290 */ /* 0x000fe2000fffe03f */
[----:B------:R-:W-:Y:S01]  /*327c0*/  STL.64 [R1+0x840], R16 ;  /* 0x0008401001007387 */ /* 0x000fe20000100a00 */
[----:B------:R-:W-:Y:S02]  /*327d0*/  STL.64 [R1+0x848], R18 ;  /* 0x0008481201007387 */ /* 0x000fe40000100a00 */
[----:B------:R-:W4:Y:S02]  /*327e0*/  LDL.LU R9, [R1+0x464] ;  /* 0x0004640001097983 */ /* 0x000f240000300800 */
[----:B---3--:R-:W-:Y:S02]  /*327f0*/  IMAD.MOV.U32 R10, RZ, RZ, R29 ;  /* 0x000000ffff0a7224 */ /* 0x008fe400078e001d */
[----:B------:R-:W-:Y:S01]  /*32800*/  IMAD.MOV.U32 R11, RZ, RZ, R28 ;  /* 0x000000ffff0b7224 */ /* 0x000fe200078e001c */
[----:B------:R-:W2:Y:S01]  /*32810*/  LDL.LU R29, [R1+0x3b6c] ;  /* 0x003b6c00011d7983 */ /* 0x000ea20000300800 */
[----:B------:R-:W3:Y:S03]  /*32820*/  LDL.LU R28, [R1+0x3b68] ;  /* 0x003b6800011c7983 */ /* 0x000ee60000300800 */
[----:B------:R0:W-:Y:S02]  /*32830*/  STL.64 [R1+0x3ab8], R10 ;  /* 0x003ab80a01007387 */ /* 0x0001e40000100a00 */
[----:B0-----:R-:W-:-:S02]  /*32840*/  IMAD.MOV.U32 R10, RZ, RZ, R3 ;  /* 0x000000ffff0a7224 */ /* 0x001fc400078e0003 */
[----:B------:R-:W-:Y:S01]  /*32850*/  IMAD.MOV.U32 R11, RZ, RZ, R0 ;  /* 0x000000ffff0b7224 */ /* 0x000fe200078e0000 */
[----:B----4-:R0:W-:Y:S04]  /*32860*/  STL.64 [R1+0x3ab0], R8 ;  /* 0x003ab00801007387 */ /* 0x0101e80000100a00 */
[----:B0-----:R-:W4:Y:S01]  /*32870*/  LDL.LU R8, [R1+0x470] ;  /* 0x0004700001087983 */ /* 0x001f220000300800 */
[----:B------:R-:W4:Y:S02]  /*32880*/  LDL.LU R9, [R1+0x474] ;  /* 0x0004740001097983 */ /* 0x000f240000300800 */
[----:B------:R-:W2:Y:S02]  /*32890*/  LDL.LU R3, [R1+0x3b64] ;  /* 0x003b640001037983 */ /* 0x000ea40000300800 */
[----:B------:R-:W2:Y:S01]  /*328a0*/  LDL.LU R0, [R1+0x3b60] ;  /* 0x003b600001007983 */ /* 0x000ea20000300800 */
[----:B------:R-:W2:Y:S01]  /*328b0*/  LDL.LU.64 R24, [R1+0x860] ;  /* 0x0008600001187983 */ /* 0x000ea20000300a00 */
[----:B------:R-:W2:Y:S02]  /*328c0*/  LDL.LU.64 R26, [R1+0x868] ;  /* 0x00086800011a7983 */ /* 0x000ea40000300a00 */
[----:B------:R-:W2:Y:S02]  /*328d0*/  LDL.LU R20, [R1+0x4b0] ;  /* 0x0004b00001147983 */ /* 0x000ea40000300800 */
[----:B------:R-:W2:Y:S01]  /*328e0*/  LDL.LU R21, [R1+0x4b4] ;  /* 0x0004b40001157983 */ /* 0x000ea20000300800 */
[----:B------:R-:W2:Y:S01]  /*328f0*/  LDL.LU R22, [R1+0x4b8] ;  /* 0x0004b80001167983 */ /* 0x000ea20000300800 */
[----:B------:R-:W2:Y:S03]  /*32900*/  LDL.LU R23, [R1+0x4bc] ;  /* 0x0004bc0001177983 */ /* 0x000ea60000300800 */
[----:B--2---:R0:W-:Y:S01]  /*32910*/  STL.64 [R1+0x3b20], R22 ;  /* 0x003b201601007387 */ /* 0x0041e20000100a00 */
[----:B------:R-:W-:Y:S03]  /*32920*/  STL.64 [R1+0x3b18], R20 ;  /* 0x003b181401007387 */ /* 0x000fe60000100a00 */
[----:B0-----:R-:W2:Y:S04]  /*32930*/  LDL R22, [R1+0x68] ;  /* 0x0000680001167983 */ /* 0x001ea80000100800 */
[----:B------:R-:W2:Y:S01]  /*32940*/  LDL R23, [R1+0x6c] ;  /* 0x00006c0001177983 */ /* 0x000ea20000100800 */
[----:B------:R-:W-:Y:S02]  /*32950*/  STL.64 [R1+0x3ac8], R10 ;  /* 0x003ac80a01007387 */ /* 0x000fe40000100a00 */
[----:B----4-:R0:W-:Y:S02]  /*32960*/  STL.64 [R1+0x3ac0], R8 ;  /* 0x003ac00801007387 */ /* 0x0101e40000100a00 */
[----:B0-----:R-:W4:Y:S01]  /*32970*/  LDL.LU R8, [R1+0x480] ;  /* 0x0004800001087983 */ /* 0x001f220000300800 */
[----:B------:R-:W4:Y:S02]  /*32980*/  LDL.LU R9, [R1+0x484] ;  /* 0x0004840001097983 */ /* 0x000f240000300800 */
[----:B---3--:R-:W-:-:S02]  /*32990*/  IMAD.MOV.U32 R10, RZ, RZ, R28 ;  /* 0x000000ffff0a7224 */ /* 0x008fc400078e001c */
[----:B------:R-:W-:Y:S01]  /*329a0*/  IMAD.MOV.U32 R11, RZ, RZ, R29 ;  /* 0x000000ffff0b7224 */ /* 0x000fe200078e001d */
[----:B------:R-:W3:Y:S01]  /*329b0*/  LDL.LU R28, [R1+0x3b5c] ;  /* 0x003b5c00011c7983 */ /* 0x000ee20000300800 */
[----:B------:R-:W2:Y:S03]  /*329c0*/  LDL.LU R29, [R1+0x3b58] ;  /* 0x003b5800011d7983 */ /* 0x000ea60000300800 */
[----:B------:R0:W-:Y:S04]  /*329d0*/  STL.64 [R1+0x3ae0], R10 ;  /* 0x003ae00a01007387 */ /* 0x0001e80000100a00 */
[----:B----4-:R-:W-:Y:S01]  /*329e0*/  STL.64 [R1+0x3ad8], R8 ;  /* 0x003ad80801007387 */ /* 0x010fe20000100a00 */
[----:B0-----:R-:W4:Y:S02]  /*329f0*/  LDL R10, [R1+0x38] ;  /* 0x00003800010a7983 */ /* 0x001f240000100800 */
[----:B------:R-:W4:Y:S02]  /*32a00*/  LDL R11, [R1+0x3c] ;  /* 0x00003c00010b7983 */ /* 0x000f240000100800 */
[----:B------:R-:W2:Y:S01]  /*32a10*/  LDL.LU.64 R16, [R1+0x850] ;  /* 0x0008500001107983 */ /* 0x000ea20000300a00 */
[----:B------:R-:W2:Y:S04]  /*32a20*/  LDL.LU.64 R18, [R1+0x858] ;  /* 0x0008580001127983 */ /* 0x000ea80000300a00 */
[----:B----4-:R0:W-:Y:S04]  /*32a30*/  STL.64 [R1+0x3af0], R10 ;  /* 0x003af00a01007387 */ /* 0x0101e80000100a00 */
[----:B0-----:R-:W4:Y:S01]  /*32a40*/  LDL.64 R10, [R1+0x48] ;  /* 0x00004800010a7983 */ /* 0x001f220000100a00 */
[C---:B------:R-:W-:Y:S03]  /*32a50*/  HMMA.16816.F32.BF16 R24, R12.reuse, R4, R24 ;  /* 0x000000040c18723c */ /* 0x040fe60000041818 */
[----:B----4-:R0:W-:Y:S04]  /*32a60*/  STL.64 [R1+0x3b08], R10 ;  /* 0x003b080a01007387 */ /* 0x0101e80000100a00 */
[----:B0-----:R-:W4:Y:S04]  /*32a70*/  LDL.64 R10, [R1+0x58] ;  /* 0x00005800010a7983 */ /* 0x001f280000100a00 */
[----:B----4-:R0:W-:Y:S01]  /*32a80*/  STL.64 [R1+0x3b28], R10 ;  /* 0x003b280a01007387 */ /* 0x0101e20000100a00 */
[----:B------:R-:W4:Y:S02]  /*32a90*/  LDL.LU R8, [R1+0x4c0] ;  /* 0x0004c00001087983 */ /* 0x000f240000300800 */
[----:B------:R-:W4:Y:S01]  /*32aa0*/  LDL.LU R9, [R1+0x4c4] ;  /* 0x0004c40001097983 */ /* 0x000f220000300800 */
[----:B0-----:R-:W4:Y:S01]  /*32ab0*/  LDL.LU R10, [R1+0x4c8] ;  /* 0x0004c800010a7983 */ /* 0x001f220000300800 */
[----:B------:R-:W4:Y:S07]  /*32ac0*/  LDL.LU R11, [R1+0x4cc] ;  /* 0x0004cc00010b7983 */ /* 0x000f2e0000300800 */
[----:B------:R-:W-:Y:S02]  /*32ad0*/  STL.64 [R1+0x880], R24 ;  /* 0x0008801801007387 */ /* 0x000fe40000100a00 */
[----:B------:R0:W-:Y:S02]  /*32ae0*/  STL.64 [R1+0x888], R26 ;  /* 0x0008881a01007387 */ /* 0x0001e40000100a00 */
[----:B0-----:R-:W2:Y:S01]  /*32af0*/  LDL.LU.64 R26, [R1+0x3b50] ;  /* 0x003b5000011a7983 */ /* 0x001ea20000300a00 */
[----:B------:R-:W2:Y:S02]  /*32b00*/  LDL.LU.64 R24, [R1+0x3b48] ;  /* 0x003b480001187983 */ /* 0x000ea40000300a00 */
[----:B------:R0:W-:Y:S02]  /*32b10*/  STL.64 [R1+0x3ad0], R6 ;  /* 0x003ad00601007387 */ /* 0x0001e40000100a00 */
[----:B0-----:R-:W2:Y:S04]  /*32b20*/  LDL.64 R6, [R1+0x28] ;  /* 0x0000280001067983 */ /* 0x001ea80000100a00 */
[----:B--2---:R0:W-:Y:S01]  /*32b30*/  STL.64 [R1+0x3ae8], R6 ;  /* 0x003ae80601007387 */ /* 0x0041e20000100a00 */
[----:B------:R-:W2:Y:S02]  /*32b40*/  LDL.LU R4, [R1+0x490] ;  /* 0x0004900001047983 */ /* 0x000ea40000300800 */
[----:B------:R-:W2:Y:S01]  /*32b50*/  LDL.LU R5, [R1+0x494] ;  /* 0x0004940001057983 */ /* 0x000ea20000300800 */
[----:B------:R-:W-:Y:S01]  /*32b60*/  HMMA.16816.F32.BF16 R12, R12, R24, R16 ;  /* 0x000000180c0c723c */ /* 0x000fe20000041810 */
[----:B0-----:R-:W-:-:S02]  /*32b70*/  IMAD.MOV.U32 R6, RZ, RZ, R0 ;  /* 0x000000ffff067224 */ /* 0x001fc400078e0000 */
[----:B------:R-:W-:Y:S01]  /*32b80*/  IMAD.MOV.U32 R7, RZ, RZ, R3 ;  /* 0x000000ffff077224 */ /* 0x000fe200078e0003 */
[----:B------:R-:W3:Y:S01]  /*32b90*/  LDL.LU R0, [R1+0x3b44] ;  /* 0x003b440001007983 */ /* 0x000ee20000300800 */
[----:B------:R-:W3:Y:S03]  /*32ba0*/  LDL.LU R3, [R1+0x3b40] ;  /* 0x003b400001037983 */ /* 0x000ee60000300800 */
[----:B------:R-:W-:Y:S04]  /*32bb0*/  STL.64 [R1+0x3b00], R6 ;  /* 0x003b000601007387 */ /* 0x000fe80000100a00 */
[----:B--2---:R0:W-:Y:S04]  /*32bc0*/  STL.64 [R1+0x3af8], R4 ;  /* 0x003af80401007387 */ /* 0x0041e80000100a00 */
[----:B0-----:R-:W2:Y:S01]  /*32bd0*/  LDL.LU R4, [R1+0x4a0] ;  /* 0x0004a00001047983 */ /* 0x001ea20000300800 */
[----:B------:R-:W4:Y:S02]  /*32be0*/  LDL.LU.64 R18, [R1+0x3b38] ;  /* 0x003b380001127983 */ /* 0x000f240000300a00 */
[----:B------:R-:W4:Y:S04]  /*32bf0*/  LDL.LU.64 R16, [R1+0x3b30] ;  /* 0x003b300001107983 */ /* 0x000f280000300a00 */
[----:B------:R-:W-:Y:S01]  /*32c00*/  STL.64 [R1+0x870], R12 ;  /* 0x0008700c01007387 */ /* 0x000fe20000100a00 */
[----:B------:R-:W-:Y:S01]  /*32c10*/  STL.64 [R1+0x878], R14 ;  /* 0x0008780e01007387 */ /* 0x000fe20000100a00 */
[C---:B----4-:R-:W-:Y:S03]  /*32c20*/  HMMA.16816.F32.BF16 R20, R16.reuse, R22, R8 ;  /* 0x000000161014723c */ /* 0x050fe60000041808 */
[----:B------:R-:W4:Y:S11]  /*32c30*/  LDL.LU.64 R10, [R1+0x3b28] ;  /* 0x003b2800010a7983 */ /* 0x000f360000300a00 */
[----:B------:R-:W-:Y:S09]  /*32c40*/  @!UPT UIADD3 URZ, URZ, URZ, URZ ;  /* 0x0000003f3f3ff290 */ /* 0x000ff2000fffe03f */
        /* <DEDUP_REMOVED lines=8> */
[----:B------:R1:W-:Y:S03]  /*32cd0*/  STL.64 [R1+0x858], R22 ;  /* 0x0008581601007387 */ /* 0x0003e60000100a00 */
[----:B0-----:R-:W4:Y:S01]  /*32ce0*/  LDL.LU R20, [R1+0x3b10] ;  /* 0x003b100001147983 */ /* 0x001f220000300800 */
[----:B-1----:R-:W-:Y:S02]  /*32cf0*/  IMAD.MOV.U32 R22, RZ, RZ, R10 ;  /* 0x000000ffff167224 */ /* 0x002fe400078e000a */
[----:B------:R-:W-:Y:S02]  /*32d00*/  IMAD.MOV.U32 R23, RZ, RZ, R11 ;  /* 0x000000ffff177224 */ /* 0x000fe400078e000b */
[----:B------:R-:W2:Y:S01]  /*32d10*/  LDL.LU.64 R10, [R1+0x3b08] ;  /* 0x003b0800010a7983 */ /* 0x000ea20000300a00 */
[----:B------:R-:W-:-:S02]  /*32d20*/  IMAD.MOV.U32 R5, RZ, RZ, R29 ;  /* 0x000000ffff057224 */ /* 0x000fc400078e001d */
[----:B---3--:R-:W-:Y:S02]  /*32d30*/  IMAD.MOV.U32 R6, RZ, RZ, R28 ;  /* 0x000000ffff067224 */ /* 0x008fe400078e001c */
[----:B------:R-:W-:Y:S01]  /*32d40*/  IMAD.MOV.U32 R7, RZ, RZ, R27 ;  /* 0x000000ffff077224 */ /* 0x000fe200078e001b */
[----:B------:R-:W3:Y:S06]  /*32d50*/  LDL R2, [R1+0x920] ;  /* 0x0009200001027983 */ /* 0x000eec0000100800 */
        /* <DEDUP_REMOVED lines=10> */
[----:B------:R-:W2:Y:S11]  /*32e00*/  LDL.LU.64 R6, [R1+0x3ae8] ;  /* 0x003ae80001067983 */ /* 0x000eb60000300a00 */
[----:B------:R-:W-:Y:S11]  /*32e10*/  @!UPT UIADD3 URZ, URZ, URZ, URZ ;  /* 0x0000003f3f3ff290 */ /* 0x000ff6000fffe03f */
[----:B------:R0:W-:Y:S01]  /*32e20*/  STL.64 [R1+0x4b0], R8 ;  /* 0x0004b00801007387 */ /* 0x0001e20000100a00 */
[----:B------:R-:W-:Y:S02]  /*32e30*/  IMAD.MOV.U32 R29, RZ, RZ, R10 ;  /* 0x000000ffff1d7224 */ /* 0x000fe400078e000a */
[----:B------:R-:W-:Y:S02]  /*32e40*/  IMAD.MOV.U32 R28, RZ, RZ, R11 ;  /* 0x000000ffff1c7224 */ /* 0x000fe400078e000b */
[----:B------:R-:W3:Y:S04]  /*32e50*/  LDL.LU.64 R10, [R1+0x3ae0] ;  /* 0x003ae000010a7983 */ /* 0x000ee80000300a00 */
[----:B0-----:R-:W3:Y:S01]  /*32e60*/  LDL.LU.64 R8, [R1+0x3ad8] ;  /* 0x003ad80001087983 */ /* 0x001ee20000300a00 */
[----:B------:R-:W-:Y:S02]  /*32e70*/  STL [R1+0x332c], R28 ;  /* 0x00332c1c01007387 */ /* 0x000fe40000100800 */
[----:B------:R2:W-:Y:S02]  /*32e80*/  STL [R1+0x3328], R29 ;  /* 0x0033281d01007387 */ /* 0x0005e40000100800 */
[----:B------:R-:W-:-:S02]  /*32e90*/  IMAD.MOV.U32 R14, RZ, RZ, R3 ;  /* 0x000000ffff0e7224 */ /* 0x000fc400078e0003 */
[----:B------:R-:W-:Y:S02]  /*32ea0*/  IMAD.MOV.U32 R15, RZ, RZ, R0 ;  /* 0x000000ffff0f7224 */ /* 0x000fe400078e0000 */
[----:B--2---:R-:W-:Y:S02]  /*32eb0*/  IMAD.MOV.U32 R29, RZ, RZ, R6 ;  /* 0x000000ffff1d7224 */ /* 0x004fe400078e0006 */
[----:B------:R-:W-:Y:S01]  /*32ec0*/  IMAD.MOV.U32 R28, RZ, RZ, R7 ;  /* 0x000000ffff1c7224 */ /* 0x000fe200078e0007 */
[C---:B---3--:R-:W-:Y:S01]  /*32ed0*/  HMMA.16816.F32.BF16 R8, R16.reuse, R6, R8 ;  /* 0x000000061008723c */ /* 0x048fe20000041808 */
[----:B------:R-:W2:Y:S11]  /*32ee0*/  LDL.LU.64 R6, [R1+0x3ad0] ;  /* 0x003ad00001067983 */ /* 0x000eb60000300a00 */
[----:B------:R-:W-:Y:S11]  /*32ef0*/  @!UPT UIADD3 URZ, URZ, URZ, URZ ;  /* 0x0000003f3f3ff290 */ /* 0x000ff6000fffe03f */
[----:B------:R-:W-:Y:S01]  /*32f00*/  @!UPT UIADD3 URZ, URZ, URZ, URZ ;  /* 0x0000003f3f3ff290 */ /* 0x000fe2000fffe03f */
[----:B------:R-:W-:Y:S02]  /*32f10*/  IMAD.MOV.U32 R3, RZ, RZ, R10 ;  /* 0x000000ffff037224 */ /* 0x000fe400078e000a */
[----:B------:R-:W-:Y:S02]  /*32f20*/  IMAD.MOV.U32 R0, RZ, RZ, R11 ;  /* 0x000000ffff007224 */ /* 0x000fe400078e000b */
[----:B------:R-:W-:Y:S02]  /*32f30*/  IMAD.MOV.U32 R25, RZ, RZ, R8 ;  /* 0x000000ffff197224 */ /* 0x000fe400078e0008 */
[----:B------:R-:W-:Y:S01]  /*32f40*/  IMAD.MOV.U32 R24, RZ, RZ, R9 ;  /* 0x000000ffff187224 */ /* 0x000fe200078e0009 */
[----:B------:R-:W3:Y:S01]  /*32f50*/  LDL.LU.64 R10, [R1+0x3ac8] ;  /* 0x003ac800010a7983 */ /* 0x000ee20000300a00 */
[----:B------:R-:W3:Y:S02]  /*32f60*/  LDL.LU.64 R8, [R1+0x3ac0] ;  /* 0x003ac00001087983 */ /* 0x000ee40000300a00 */
[----:B------:R-:W-:Y:S02]  /*32f70*/  STL [R1+0x33d4], R0 ;  /* 0x0033d40001007387 */ /* 0x000fe40000100800 */
[----:B------:R-:W-:Y:S01]  /*32f80*/  STL [R1+0x33d0], R3 ;  /* 0x0033d00301007387 */ /* 0x000fe20000100800 */
[----:B------:R-:W-:Y:S01]  /*32f90*/  STL [R1+0x33cc], R24 ;  /* 0x0033cc1801007387 */ /* 0x000fe20000100800 */
[----:B------:R-:W-:Y:S01]  /*32fa0*/  STL [R1+0x33c8], R25 ;  /* 0x0033c81901007387 */ /* 0x000fe20000100800 */
[C---:B---3--:R-:W-:Y:S11]  /*32fb0*/  HMMA.16816.F32.BF16 R8, R16.reuse, R14, R8 ;  /* 0x0000000e1008723c */ /* 0x048ff60000041808 */
[----:B------:R-:W-:Y:S11]  /*32fc0*/  @!UPT UIADD3 URZ, URZ, URZ, URZ ;  /* 0x0000003f3f3ff290 */ /* 0x000ff6000fffe03f */
[----:B------:R-:W-:Y:S01]  /*32fd0*/  @!UPT UIADD3 URZ, URZ, URZ, URZ ;  /* 0x0000003f3f3ff290 */ /* 0x000fe2000fffe03f */
[----:B------:R-:W-:Y:S01]  /*32fe0*/  STL.64 [R1+0x480], R8 ;  /* 0x0004800801007387 */ /* 0x000fe20000100a00 */
[----:B------:R0:W-:Y:S03]  /*32ff0*/  STL.64 [R1+0x488], R10 ;  /* 0x0004880a01007387 */ /* 0x0001e60000100a00 */
[----:B0-----:R-:W2:Y:S01]  /*33000*/  LDL.LU.64 R10, [R1+0x3ab8] ;  /* 0x003ab800010a7983 */ /* 0x001ea20000300a00 */
[----:B------:R-:W2:Y:S02]  /*33010*/  LDL.LU.64 R8, [R1+0x3ab0] ;  /* 0x003ab00001087983 */ /* 0x000ea40000300a00 */
[----:B------:R0:W-:Y:S01]  /*33020*/  STL.64 [R1+0x3a50], R14 ;  /* 0x003a500e01007387 */ /* 0x0001e20000100a00 */
[----:B--2---:R-:W-:Y:S01]  /*33030*/  HMMA.16816.F32.BF16 R4, R16, R6, R8 ;  /* 0x000000061004723c */ /* 0x004fe20000041808 */
[----:B------:R-:W2:Y:S11]  /*33040*/  LDL.LU R8, [R1+0x580] ;  /* 0x0005800001087983 */ /* 0x000eb60000300800 */
[----:B------:R-:W-:Y:S11]  /*33050*/  @!UPT UIADD3 URZ, URZ, URZ, URZ ;  /* 0x0000003f3f3ff290 */ /* 0x000ff6000fffe03f */
[----:B------:R-:W-:Y:S01]  /*33060*/  STL.64 [R1+0x470], R4 ;  /* 0x0004700401007387 */ /* 0x000fe20000100a00 */
[----:B------:R-:W-:Y:S02]  /*33070*/  STL.64 [R1+0x478], R6 ;  /* 0x0004780601007387 */ /* 0x000fe40000100a00 */
[----:B------:R-:W2:Y:S02]  /*33080*/  LDL.LU R9, [R1+0x584] ;  /* 0x0005840001097983 */ /* 0x000ea40000300800 */
[----:B------:R-:W3:Y:S02]  /*33090*/  LDL.LU R10, [R1+0x588] ;  /* 0x00058800010a7983 */ /* 0x000ee40000300800 */
[----:B------:R-:W-:Y:S02]  /*330a0*/  IMAD.MOV.U32 R11, RZ, RZ, R26 ;  /* 0x000000ffff0b7224 */ /* 0x000fe400078e001a */
[----:B------:R-:W4:Y:S01]  /*330b0*/  LDL.LU R26, [R1+0x3aac] ;  /* 0x003aac00011a7983 */ /* 0x000f220000300800 */
[----:B------:R-:W4:Y:S02]  /*330c0*/  LDL.LU R12, [R1+0x310] ;  /* 0x00031000010c7983 */ /* 0x000f240000300800 */
[----:B------:R-:W4:Y:S02]  /*330d0*/  LDL.LU R13, [R1+0x314] ;  /* 0x00031400010d7983 */ /* 0x000f240000300800 */
[----:B0-----:R-:W4:Y:S01]  /*330e0*/  LDL.LU R14, [R1+0x318] ;  /* 0x00031800010e7983 */ /* 0x001f220000300800 */
[----:B------:R-:W4:Y:S04]  /*330f0*/  LDL.LU R15, [R1+0x31c] ;  /* 0x00031c00010f7983 */ /* 0x000f280000300800 */
[----:B---3--:R-:W-:Y:S01]  /*33100*/  STL.64 [R1+0x39c0], R10 ;  /* 0x0039c00a01007387 */ /* 0x008fe20000100a00 */
[----:B--2---:R0:W-:Y:S03]  /*33110*/  STL.64 [R1+0x39b8], R8 ;  /* 0x0039b80801007387 */ /* 0x0041e60000100a00 */
[----:B0-----:R-:W2:Y:S01]  /*33120*/  LDL.LU R8, [R1+0x290] ;  /* 0x0002900001087983 */ /* 0x001ea20000300800 */
[----:B------:R-:W2:Y:S02]  /*33130*/  LDL.LU R9, [R1+0x294] ;  /* 0x0002940001097983 */ /* 0x000ea40000300800 */
[----:B------:R-:W3:Y:S02]  /*33140*/  LDL.LU R10, [R1+0x298] ;  /* 0x00029800010a7983 */ /* 0x000ee40000300800 */
[----:B------:R-:W3:Y:S01]  /*33150*/  LDL.LU R11, [R1+0x29c] ;  /* 0x00029c00010b7983 */ /* 0x000ee20000300800 */
[----:B------:R-:W2:Y:S01]  /*33160*/  LDL.LU R4, [R1+0x2e0] ;  /* 0x0002e00001047983 */ /* 0x000ea20000300800 */
[----:B------:R-:W2:Y:S02]  /*33170*/  LDL.LU R5, [R1+0x2e4] ;  /* 0x0002e40001057983 */ /* 0x000ea40000300800 */
[----:B------:R-:W2:Y:S02]  /*33180*/  LDL.LU R6, [R1+0x2e8] ;  /* 0x0002e80001067983 */ /* 0x000ea40000300800 */
[----:B------:R-:W2:Y:S02]  /*33190*/  LDL.LU R7, [R1+0x2ec] ;  /* 0x0002ec0001077983 */ /* 0x000ea40000300800 */
[----:B--2---:R-:W-:Y:S01]  /*331a0*/  STL.64 [R1+0x3a78], R6 ;  /* 0x003a780601007387 */ /* 0x004fe20000100a00 */
[----:B------:R0:W-:Y:S03]  /*331b0*/  STL.64 [R1+0x3a70], R4 ;  /* 0x003a700401007387 */ /* 0x0001e60000100a00 */
[----:B0-----:R-:W2:Y:S01]  /*331c0*/  LDL.LU R4, [R1+0x2f0] ;  /* 0x0002f00001047983 */ /* 0x001ea20000300800 */
[----:B------:R-:W2:Y:S02]  /*331d0*/  LDL.LU R5, [R1+0x2f4] ;  /* 0x0002f40001057983 */ /* 0x000ea40000300800 */
[----:B------:R-:W2:Y:S02]  /*331e0*/  LDL.LU R6, [R1+0x2f8] ;  /* 0x0002f80001067983 */ /* 0x000ea40000300800 */
[----:B------:R-:W2:Y:S02]  /*331f0*/  LDL.LU R7, [R1+0x2fc] ;  /* 0x0002fc0001077983 */ /* 0x000ea40000300800 */
[----:B--2---:R0:W-:Y:S01]  /*33200*/  STL.64 [R1+0x3a88], R6 ;  /* 0x003a880601007387 */ /* 0x0041e20000100a00 */
[----:B------:R-:W-:Y:S03]  /*33210*/  STL.64 [R1+0x3a80], R4 ;  /* 0x003a800401007387 */ /* 0x000fe60000100a00 */
[----:B0-----:R-:W2:Y:S01]  /*33220*/  LDL.64 R6, [R1+0x68] ;  /* 0x0000680001067983 */ /* 0x001ea20000100a00 */
[----:B---3--:R-:W-:Y:S02]  /*33230*/  STL.64 [R1+0x39d0], R10 ;  /* 0x0039d00a01007387 */ /* 0x008fe40000100a00 */
[----:B------:R0:W-:Y:S02]  /*33240*/  STL.64 [R1+0x39c8], R8 ;  /* 0x0039c80801007387 */ /* 0x0001e40000100a00 */
[----:B0-----:R-:W3:Y:S01]  /*33250*/  LDL.LU R8, [R1+0x120] ;  /* 0x0001200001087983 */ /* 0x001ee20000300800 */
[----:B------:R-:W3:Y:S02]  /*33260*/  LDL.LU R9, [R1+0x124] ;  /* 0x0001240001097983 */ /* 0x000ee40000300800 */
[----:B------:R-:W2:Y:S02]  /*33270*/  LDL.LU R10, [R1+0x128] ;  /* 0x00012800010a7983 */ /* 0x000ea40000300800 */
[----:B----4-:R-:W-:-:S02]  /*33280*/  IMAD.MOV.U32 R11, RZ, RZ, R26 ;  /* 0x000000ffff0b7224 */ /* 0x010fc400078e001a */
[----:B------:R-:W4:Y:S04]  /*33290*/  LDL.LU R26, [R1+0x3aa8] ;  /* 0x003aa800011a7983 */ /* 0x000f280000300800 */
[----:B--2---:R0:W-:Y:S01]  /*332a0*/  STL.64 [R1+0x39e0], R10 ;  /* 0x0039e00a01007387 */ /* 0x0041e20000100a00 */
[----:B---3--:R1:W-:Y:S02]  /*332b0*/  STL.64 [R1+0x39d8], R8 ;  /* 0x0039d80801007387 */ /* 0x0083e40000100a00 */
[----:B0-----:R-:W-:Y:S02]  /*332c0*/  IMAD.MOV.U32 R10, RZ, RZ, R27 ;  /* 0x000000ffff0a7224 */ /* 0x001fe400078e001b */
[----:B------:R-:W4:Y:S01]  /*332d0*/  LDL.LU R27, [R1+0x3aa4] ;  /* 0x003aa400011b7983 */ /* 0x000f220000300800 */
[----:B------:R-:W-:-:S02]  /*332e0*/  IMAD.MOV.U32 R11, RZ, RZ, R21 ;  /* 0x000000ffff0b7224 */ /* 0x000fc400078e0015 */
[----:B------:R-:W2:Y:S03]  /*332f0*/  LDL.LU R21, [R1+0x3aa0] ;  /* 0x003aa00001157983 */ /* 0x000ea60000300800 */
[----:B------:R0:W-:Y:S01]  /*33300*/  STL.64 [R1+0x3a90], R10 ;  /* 0x003a900a01007387 */ /* 0x0001e20000100a00 */
[----:B-1----:R-:W2:Y:S02]  /*33310*/  LDL.LU R8, [R1+0x300] ;  /* 0x0003000001087983 */ /* 0x002ea40000300800 */
[----:B------:R-:W2:Y:S01]  /*33320*/  LDL.LU R9, [R1+0x304] ;  /* 0x0003040001097983 */ /* 0x000ea20000300800 */
[----:B0-----:R-:W2:Y:S01]  /*33330*/  LDL.LU R10, [R1+0x308] ;  /* 0x00030800010a7983 */ /* 0x001ea20000300800 */
[----:B------:R-:W2:Y:S01]  /*33340*/  LDL.LU R11, [R1+0x30c] ;  /* 0x00030c00010b7983 */ /* 0x000ea20000300800 */
[----:B----4-:R-:W-:Y:S02]  /*33350*/  HMMA.16816.F32.BF16 R16, R16, R26, R12 ;  /* 0x0000001a1010723c */ /* 0x010fe4000004180c */
[----:B------:R-:W3:Y:S11]  /*33360*/  LDL.LU R12, [R1+0x2c0] ;  /* 0x0002c000010c7983 */ /* 0x000ef60000300800 */
[----:B------:R-:W-:Y:S10]  /*33370*/  @!UPT UIADD3 URZ, URZ, URZ, URZ ;  /* 0x0000003f3f3ff290 */ /* 0x000ff4000fffe03f */
[----:B------:R-:W-:Y:S01]  /*33380*/  STL.64 [R1+0x460], R16 ;  /* 0x0004601001007387 */ /* 0x000fe20000100a00 */
[----:B------:R-:W-:Y:S02]  /*33390*/  STL.64 [R1+0x468], R18 ;  /* 0x0004681201007387 */ /* 0x000fe40000100a00 */
[----:B------:R-:W3:Y:S02]  /*333a0*/  LDL.LU R13, [R1+0x2c4] ;  /* 0x0002c400010d7983 */ /* 0x000ee40000300800 */
[----:B------:R-:W4:Y:S01]  /*333b0*/  LDL.LU R14, [R1+0x2c8] ;  /* 0x0002c800010e7983 */ /* 0x000f220000300800 */
[----:B------:R-:W4:Y:S04]  /*333c0*/  LDL.LU R15, [R1+0x2cc] ;  /* 0x0002cc00010f7983 */ /* 0x000f280000300800 */
[----:B----4-:R0:W-:Y:S01]  /*333d0*/  STL.64 [R1+0x3a60], R14 ;  /* 0x003a600e01007387 */ /* 0x0101e20000100a00 */
[----:B---3--:R-:W-:Y:S03]  /*333e0*/  STL.64 [R1+0x3a58], R12 ;  /* 0x003a580c01007387 */ /* 0x008fe60000100a00 */
[----:B0-----:R-:W3:Y:S01]  /*333f0*/  LDL.64 R14, [R1+0x38] ;  /* 0x00003800010e7983 */ /* 0x001ee20000100a00 */
[----:B------:R0:W-:Y:S02]  /*33400*/  STL.64 [R1+0x3a30], R26 ;  /* 0x003a301a01007387 */ /* 0x0001e40000100a00 */
[----:B0-----:R-:W-:-:S02]  /*33410*/  IMAD.MOV.U32 R26, RZ, RZ, R22 ;  /* 0x000000ffff1a7224 */ /* 0x001fc400078e0016 */
[----:B------:R-:W-:Y:S01]  /*33420*/  IMAD.MOV.U32 R27, RZ, RZ, R23 ;  /* 0x000000ffff1b7224 */ /* 0x000fe200078e0017 */
[----:B------:R-:W2:Y:S01]  /*33430*/  LDL.LU R22, [R1+0x3a9c] ;  /* 0x003a9c0001167983 */ /* 0x000ea20000300800 */
[----:B------:R-:W2:Y:S02]  /*33440*/  LDL.LU R23, [R1+0x3a98] ;  /* 0x003a980001177983 */ /* 0x000ea40000300800 */
[----:B------:R-:W-:Y:S02]  /*33450*/  IMAD.MOV.U32 R18, RZ, RZ, R29 ;  /* 0x000000ffff127224 */ /* 0x000fe400078e001d */
[----:B------:R-:W-:-:S05]  /*33460*/  IMAD.MOV.U32 R19, RZ, RZ, R28 ;  /* 0x000000ffff137224 */ /* 0x000fca00078e001c */
[----:B------:R0:W-:Y:S01]  /*33470*/  STL.64 [R1+0x3a68], R18 ;  /* 0x003a681201007387 */ /* 0x0001e20000100a00 */
[----:B------:R-:W3:Y:S02]  /*33480*/  LDL.LU R16, [R1+0x2d0] ;  /* 0x0002d00001107983 */ /* 0x000ee40000300800 */
[----:B------:R-:W3:Y:S02]  /*33490*/  LDL.LU R17, [R1+0x2d4] ;  /* 0x0002d40001117983 */ /* 0x000ee40000300800 */
[----:B------:R-:W-:Y:S02]  /*334a0*/  IMAD.MOV.U32 R3, RZ, RZ, R6 ;  /* 0x000000ffff037224 */ /* 0x000fe400078e0006 */
[----:B------:R-:W-:Y:S01]  /*334b0*/  IMAD.MOV.U32 R0, RZ, RZ, R7 ;  /* 0x000000ffff007224 */ /* 0x000fe200078e0007 */
[----:B0-----:R-:W3:Y:S01]  /*334c0*/  LDL.LU R18, [R1+0x2d8] ;  /* 0x0002d80001127983 */ /* 0x001ee20000300800 */
[----:B------:R-:W3:Y:S01]  /*334d0*/  LDL.LU R19, [R1+0x2dc] ;  /* 0x0002dc0001137983 */ /* 0x000ee20000300800 */
[C---:B--2---:R-:W-:Y:S11]  /*334e0*/  HMMA.16816.F32.BF16 R8, R20.reuse, R6, R8 ;  /* 0x000000061408723c */ /* 0x044ff60000041808 */
[----:B------:R-:W-:Y:S11]  /*334f0*/  @!UPT UIADD3 URZ, URZ, URZ, URZ ;  /* 0x0000003f3f3ff290 */ /* 0x000ff6000fffe03f */
[----:B------:R-:W-:Y:S01]  /*33500*/  @!UPT UIADD3 URZ, URZ, URZ, URZ ;  /* 0x0000003f3f3ff290 */ /* 0x000fe2000fffe03f */
[----:B------:R-:W-:Y:S01]  /*33510*/  STL.64 [R1+0x310], R8 ;  /* 0x0003100801007387 */ /* 0x000fe20000100a00 */
[----:B------:R0:W-:Y:S03]  /*33520*/  STL.64 [R1+0x318], R10 ;  /* 0x0003180a01007387 */ /* 0x0001e60000100a00 */
[----:B0-----:R-:W2:Y:S01]  /*33530*/  LDL.LU.64 R10, [R1+0x3a90] ;  /* 0x003a9000010a7983 */ /* 0x001ea20000300a00 */
[----:B------:R-:W4:Y:S02]  /*33540*/  LDL.LU.64 R6, [R1+0x3a88] ;  /* 0x003a880001067983 */ /* 0x000f240000300a00 */
[----:B------:R-:W4:Y:S02]  /*33550*/  LDL.LU.64 R4, [R1+0x3a80] ;  /* 0x003a800001047983 */ /* 0x000f240000300a00 */
[C---:B----4-:R-:W-:Y:S01]  /*33560*/  HMMA.16816.F32.BF16 R24, R20.reuse, R26, R4 ;  /* 0x0000001a1418723c */ /* 0x050fe20000041804 */
[----:B------:R-:W2:Y:S01]  /*33570*/  LDL.LU.64 R6, [R1+0x3a78] ;  /* 0x003a780001067983 */ /* 0x000ea20000300a00 */
[----:B------:R-:W2:Y:S11]  /*33580*/  LDL.LU.64 R4, [R1+0x3a70] ;  /* 0x003a700001047983 */ /* 0x000eb60000300a00 */
[----:B------:R-:W-:Y:S10]  /*33590*/  @!UPT UIADD3 URZ, URZ, URZ, URZ ;  /* 0x0000003f3f3ff290 */ /* 0x000ff4000fffe03f */
[----:B------:R-:W-:Y:S01]  /*335a0*/  STL.64 [R1+0x300], R24 ;  /* 0x0003001801007387 */ /* 0x000fe20000100a00 */
[----:B------:R0:W-:Y:S03]  /*335b0*/  STL.64 [R1+0x308], R26 ;  /* 0x0003081a01007387 */ /* 0x0001e60000100a00 */
[----:B0-----:R-:W4:Y:S01]  /*335c0*/  LDL.64 R26, [R1+0x8] ;  /* 0x00000800011a7983 */ /* 0x001f220000100a00 */
[C---:B--2---:R-:W-:Y:S03]  /*335d0*/  HMMA.16816.F32.BF16 R4, R20.reuse, R10, R4 ;  /* 0x0000000a1404723c */ /* 0x044fe60000041804 */
[----:B----4-:R-:W-:Y:S11]  /*335e0*/  STL.64 [R1+0x3a48], R26 ;  /* 0x003a481a01007387 */ /* 0x010ff60000100a00 */
[----:B------:R-:W-:Y:S09]  /*335f0*/  @!UPT UIADD3 URZ, URZ, URZ, URZ ;  /* 0x0000003f3f3ff290 */ /* 0x000ff2000fffe03f */
[----:B------:R0:W-:Y:S02]  /*33600*/  STL.64 [R1+0x2e0], R4 ;  /* 0x0002e00401007387 */ /* 0x0001e40000100a00 */
[----:B------:R1:W-:Y:S01]  /*33610*/  STL.64 [R1+0x2e8], R6 ;  /* 0x0002e80601007387 */ /* 0x0003e20000100a00 */
[----:B0-----:R-:W2:Y:S01]  /*33620*/  LDL.LU R4, [R1+0x160] ;  /* 0x0001600001047983 */ /* 0x001ea20000300800 */
[----:B------:R-:W2:Y:S02]  /*33630*/  LDL.LU R5, [R1+0x164] ;  /* 0x0001640001057983 */ /* 0x000ea40000300800 */
[----:B-1----:R-:W4:Y:S02]  /*33640*/  LDL.LU R6, [R1+0x168] ;  /* 0x0001680001067983 */ /* 0x002f240000300800 */
[----:B------:R-:W4:Y:S01]  /*33650*/  LDL.LU R7, [R1+0x16c] ;  /* 0x00016c0001077983 */ /* 0x000f220000300800 */
[----:B------:R-:W2:Y:S01]  /*33660*/  LDL.LU R24, [R1+0x2b0] ;  /* 0x0002b00001187983 */ /* 0x000ea20000300800 */
[----:B------:R-:W2:Y:S02]  /*33670*/  LDL.LU R25, [R1+0x2b4] ;  /* 0x0002b40001197983 */ /* 0x000ea40000300800 */
[----:B------:R-:W2:Y:S02]  /*33680*/  LDL.LU R26, [R1+0x2b8] ;  /* 0x0002b800011a7983 */ /* 0x000ea40000300800 */
[----:B------:R-:W2:Y:S01]  /*33690*/  LDL.LU R27, [R1+0x2bc] ;  /* 0x0002bc00011b7983 */ /* 0x000ea20000300800 */
[----:B---3--:R-:W-:Y:S01]  /*336a0*/  HMMA.16816.F32.BF16 R16, R20, R14, R16 ;  /* 0x0000000e1410723c */ /* 0x008fe20000041810 */
[----:B----4-:R-:W-:Y:S01]  /*336b0*/  STL.64 [R1+0x3a40], R6 ;  /* 0x003a400601007387 */ /* 0x010fe20000100a00 */
[----:B--2---:R0:W-:Y:S03]  /*336c0*/  STL.64 [R1+0x3a38], R4 ;  /* 0x003a380401007387 */ /* 0x0041e60000100a00 */
[----:B0-----:R-:W2:Y:S01]  /*336d0*/  LDL.LU R4, [R1+0x2a0] ;  /* 0x0002a00001047983 */ /* 0x001ea20000300800 */
[----:B------:R-:W2:Y:S02]  /*336e0*/  LDL.LU R5, [R1+0x2a4] ;  /* 0x0002a40001057983 */ /* 0x000ea40000300800 */
[----:B------:R-:W2:Y:S02]  /*336f0*/  LDL.LU R6, [R1+0x2a8] ;  /* 0x0002a80001067983 */ /* 0x000ea40000300800 */
[----:B------:R-:W2:Y:S01]  /*33700*/  LDL.LU R7, [R1+0x2ac] ;  /* 0x0002ac0001077983 */ /* 0x000ea20000300800 */
[----:B------:R0:W-:Y:S04]  /*33710*/  STL.64 [R1+0x39f0], R10 ;  /* 0x0039f00a01007387 */ /* 0x0001e80000100a00 */
[----:B0-----:R-:W3:Y:S04]  /*33720*/  LDL.64 R10, [R1+0x58] ;  /* 0x00005800010a7983 */ /* 0x001ee80000100a00 */
[----:B---3--:R0:W-:Y:S04]  /*33730*/  STL.64 [R1+0x3a08], R10 ;  /* 0x003a080a01007387 */ /* 0x0081e80000100a00 */
[----:B------:R-:W-:Y:S02]  /*33740*/  STL.64 [R1+0x2d0], R16 ;  /* 0x0002d01001007387 */ /* 0x000fe40000100a00 */
[----:B------:R1:W-:Y:S02]  /*33750*/  STL.64 [R1+0x2d8], R18 ;  /* 0x0002d81201007387 */ /* 0x0003e40000100a00 */
[----:B0-----:R-:W-:-:S02]  /*33760*/  IMAD.MOV.U32 R10, RZ, RZ, R3 ;  /* 0x000000ffff0a7224 */ /* 0x001fc400078e0003 */
[----:B------:R-:W-:Y:S01]  /*33770*/  IMAD.MOV.U32 R11, RZ, RZ, R0 ;  /* 0x000000ffff0b7224 */ /* 0x000fe200078e0000 */
[----:B-1----:R-:W3:Y:S01]  /*33780*/  LDL.LU.64 R18, [R1+0x3a68] ;  /* 0x003a680001127983 */ /* 0x002ee20000300a00 */
[----:B------:R-:W-:Y:S02]  /*33790*/  IMAD.MOV.U32 R3, RZ, RZ, R14 ;  /* 0x000000ffff037224 */ /* 0x000fe400078e000e */
[----:B------:R-:W-:Y:S02]  /*337a0*/  IMAD.MOV.U32 R0, RZ, RZ, R15 ;  /* 0x000000ffff007224 */ /* 0x000fe400078e000f */
[----:B------:R-:W3:Y:S01]  /*337b0*/  LDL.LU.64 R14, [R1+0x3a60] ;  /* 0x003a6000010e7983 */ /* 0x000ee20000300a00 */
[----:B------:R-:W3:Y:S02]  /*337c0*/  LDL.LU.64 R12, [R1+0x3a58] ;  /* 0x003a5800010c7983 */ /* 0x000ee40000300a00 */
[C---:B---3--:R-:W-:Y:S11]  /*337d0*/  HMMA.16816.F32.BF16 R12, R20.reuse, R18, R12 ;  /* 0x00000012140c723c */ /* 0x048ff6000004180c */
[----:B------:R-:W-:Y:S11]  /*337e0*/  @!UPT UIADD3 URZ, URZ, URZ, URZ ;  /* 0x0000003f3f3ff290 */ /* 0x000ff6000fffe03f */
[----:B------:R-:W-:Y:S01]  /*337f0*/  @!UPT UIADD3 URZ, URZ, URZ, URZ ;  /* 0x0000003f3f3ff290 */ /* 0x000fe2000fffe03f */
[----:B------:R-:W-:Y:S01]  /*33800*/  STL.64 [R1+0x2c0], R12 ;  /* 0x0002c00c01007387 */ /* 0x000fe20000100a00 */
[----:B------:R0:W-:Y:S03]  /*33810*/  STL.64 [R1+0x2c8], R14 ;  /* 0x0002c80e01007387 */ /* 0x0001e60000100a00 */
[----:B0-----:R-:W3:Y:S01]  /*33820*/  LDL.LU.64 R14, [R1+0x3a50] ;  /* 0x003a5000010e7983 */ /* 0x001ee20000300a00 */
[----:B------:R0:W-:Y:S02]  /*33830*/  STL.64 [R1+0x39e8], R18 ;  /* 0x0039e81201007387 */ /* 0x0001e40000100a00 */
[----:B------:R-:W4:Y:S02]  /*33840*/  LDL.LU R16, [R1+0x130] ;  /* 0x0001300001107983 */ /* 0x000f240000300800 */
[----:B------:R-:W4:Y:S01]  /*33850*/  LDL.LU R17, [R1+0x134] ;  /* 0x0001340001117983 */ /* 0x000f220000300800 */
[----:B0-----:R-:W2:Y:S01]  /*33860*/  LDL.LU R18, [R1+0x138] ;  /* 0x0001380001127983 */ /* 0x001ea20000300800 */
[----:B------:R-:W2:Y:S03]  /*33870*/  LDL.LU R19, [R1+0x13c] ;  /* 0x00013c0001137983 */ /* 0x000ea60000300800 */
[----:B--2---:R-:W-:Y:S01]  /*33880*/  STL.64 [R1+0x3a00], R18 ;  /* 0x003a001201007387 */ /* 0x004fe20000100a00 */
[----:B----4-:R0:W-:Y:S03]  /*33890*/  STL.64 [R1+0x39f8], R16 ;  /* 0x0039f81001007387 */ /* 0x0101e60000100a00 */
[----:B0-----:R-:W2:Y:S01]  /*338a0*/  LDL.LU R16, [R1+0x140] ;  /* 0x0001400001107983 */ /* 0x001ea20000300800 */
[----:B------:R-:W2:Y:S02]  /*338b0*/  LDL.LU R17, [R1+0x144] ;  /* 0x0001440001117983 */ /* 0x000ea40000300800 */
[----:B------:R-:W4:Y:S02]  /*338c0*/  LDL.LU R18, [R1+0x148] ;  /* 0x0001480001127983 */ /* 0x000f240000300800 */
[----:B------:R-:W4:Y:S01]  /*338d0*/  LDL.LU R19, [R1+0x14c] ;  /* 0x00014c0001137983 */ /* 0x000f220000300800 */
[C---:B---3--:R-:W-:Y:S01]  /*338e0*/  HMMA.16816.F32.BF16 R24, R20.reuse, R14, R24 ;  /* 0x0000000e1418723c */ /* 0x048fe20000041818 */
[----:B----4-:R-:W-:Y:S01]  /*338f0*/  STL.64 [R1+0x3a18], R18 ;  /* 0x003a181201007387 */ /* 0x010fe20000100a00 */
[----:B--2---:R0:W-:Y:S03]  /*33900*/  STL.64 [R1+0x3a10], R16 ;  /* 0x003a101001007387 */ /* 0x0041e60000100a00 */
[----:B0-----:R-:W2:Y:S01]  /*33910*/  LDL.LU R16, [R1+0x150] ;  /* 0x0001500001107983 */ /* 0x001ea20000300800 */
[----:B------:R-:W2:Y:S02]  /*33920*/  LDL.LU R17, [R1+0x154] ;  /* 0x0001540001117983 */ /* 0x000ea40000300800 */
[----:B------:R-:W2:Y:S02]  /*33930*/  LDL.LU R18, [R1+0x158] ;  /* 0x0001580001127983 */ /* 0x000ea40000300800 */
[----:B------:R-:W2:Y:S11]  /*33940*/  LDL.LU R19, [R1+0x15c] ;  /* 0x00015c0001137983 */ /* 0x000eb60000300800 */
[----:B------:R-:W-:Y:S02]  /*33950*/  @!UPT UIADD3 URZ, URZ, URZ, URZ ;  /* 0x0000003f3f3ff290 */ /* 0x000fe4000fffe03f */
[----:B------:R-:W-:Y:S01]  /*33960*/  STL.64 [R1+0x8e0], R24 ;  /* 0x0008e01801007387 */ /* 0x000fe20000100a00 */
[----:B------:R0:W-:Y:S03]  /*33970*/  STL.64 [R1+0x8e8], R26 ;  /* 0x0008e81a01007387 */ /* 0x0001e60000100a00 */
[----:B0-----:R-:W3:Y:S02]  /*33980*/  LDL.LU.64 R26, [R1+0x3a48] ;  /* 0x003a4800011a7983 */ /* 0x001ee40000300a00 */
[C---:B---3--:R-:W-:Y:S01]  /*33990*/  HMMA.16816.F32.BF16 R4, R20.reuse, R26, R4 ;  /* 0x0000001a1404723c */ /* 0x048fe20000041804 */
[----:B------:R-:W-:Y:S02]  /*339a0*/  IMAD.MOV.U32 R13, RZ, RZ, R26 ;  /* 0x000000ffff0d7224 */ /* 0x000fe400078e001a */
[----:B------:R-:W-:Y:S11]  /*339b0*/  IMAD.MOV.U32 R12, RZ, RZ, R27 ;  /* 0x000000ffff0c7224 */ /* 0x000ff600078e001b */
[----:B------:R-:W-:Y:S09]  /*339c0*/  @!UPT UIADD3 URZ, URZ, URZ, URZ ;  /* 0x0000003f3f3ff290 */ /* 0x000ff2000fffe03f */
[----:B------:R-:W-:Y:S01]  /*339d0*/  STL.64 [R1+0x9e0], R4 ;  /* 0x0009e00401007387 */ /* 0x000fe20000100a00 */
[----:B------:R0:W-:Y:S03]  /*339e0*/  STL.64 [R1+0x9e8], R6 ;  /* 0x0009e80601007387 */ /* 0x0001e60000100a00 */
[----:B0-----:R-:W3:Y:S01]  /*339f0*/  LDL.LU.64 R6, [R1+0x3a40] ;  /* 0x003a400001067983 */ /* 0x001ee20000300a00 */
[----:B------:R-:W3:Y:S02]  /*33a00*/  LDL.LU.64 R4, [R1+0x3a38] ;  /* 0x003a380001047983 */ /* 0x000ee40000300a00 */
[----:B------:R-:W3:Y:S02]  /*33a10*/  LDL.LU.64 R26, [R1+0x3a30] ;  /* 0x003a3000011a7983 */ /* 0x000ee40000300a00 */
[----:B---3--:R-:W-:Y:S01]  /*33a20*/  HMMA.16816.F32.BF16 R20, R20, R26, R4 ;  /* 0x0000001a1414723c */ /* 0x008fe20000041804 */
[----:B------:R-:W2:Y:S01]  /*33a30*/  LDL.LU.64 R6, [R1+0x3a28] ;  /* 0x003a280001067983 */ /* 0x000ea20000300a00 */
[----:B------:R-:W2:Y:S11]  /*33a40*/  LDL.LU.64 R4, [R1+0x3a20] ;  /* 0x003a200001047983 */ /* 0x000eb60000300a00 */
[----:B------:R-:W-:Y:S10]  /*33a50*/  @!UPT UIADD3 URZ, URZ, URZ, URZ ;  /* 0x0000003f3f3ff290 */ /* 0x000ff4000fffe03f */
[----:B------:R-:W-:Y:S01]  /*33a60*/  STL.64 [R1+0x9d0], R20 ;  /* 0x0009d01401007387 */ /* 0x000fe20000100a00 */
[----:B------:R-:W-:Y:S01]  /*33a70*/  STL.64 [R1+0x9d8], R22 ;  /* 0x0009d81601007387 */ /* 0x000fe20000100a00 */
[C---:B--2---:R-:W-:Y:S02]  /*33a80*/  HMMA.16816.F32.BF16 R8, R4.reuse, R10, R16 ;  /* 0x0000000a0408723c */ /* 0x044fe40000041810 */
[----:B------:R-:W2:Y:S01]  /*33a90*/  LDL.LU.64 R18, [R1+0x3a18] ;  /* 0x003a180001127983 */ /* 0x000ea20000300a00 */
[----:B------:R-:W2:Y:S11]  /*33aa0*/  LDL.LU.64 R16, [R1+0x3a10] ;  /* 0x003a100001107983 */ /* 0x000eb60000300a00 */
[----:B------:R-:W-:Y:S09]  /*33ab0*/  @!UPT UIADD3 URZ, URZ, URZ, URZ ;  /* 0x0000003f3f3ff290 */ /* 0x000ff2000fffe03f */
[----:B------:R-:W-:Y:S01]  /*33ac0*/  STL.64 [R1+0xb90], R8 ;  /* 0x000b900801007387 */ /* 0x000fe20000100a00 */
[----:B------:R0:W-:Y:S03]  /*33ad0*/  STL.64 [R1+0xb98], R10 ;  /* 0x000b980a01007387 */ /* 0x0001e60000100a00 */
[----:B0-----:R-:W2:Y:S01]  /*33ae0*/  LDL.LU.64 R10, [R1+0x3a08] ;  /* 0x003a0800010a7983 */ /* 0x001ea20000300a00 */
[----:B------:R-:W-:Y:S02]  /*33af0*/  IMAD.MOV.U32 R22, RZ, RZ, R3 ;  /* 0x000000ffff167224 */ /* 0x000fe400078e0003 */
[----:B------:R-:W-:Y:S01]  /*33b00*/  IMAD.MOV.U32 R23, RZ, RZ, R0 ;  /* 0x000000ffff177224 */ /* 0x000fe200078e0000 */
        /* <DEDUP_REMOVED lines=10> */
[----:B------:R-:W2:Y:S11]  /*33bb0*/  LDL.LU.64 R18, [R1+0x39e8] ;  /* 0x0039e80001127983 */ /* 0x000eb60000300a00 */
[----:B------:R-:W-:Y:S11]  /*33bc0*/  @!UPT UIADD3 URZ, URZ, URZ, URZ ;  /* 0x0000003f3f3ff290 */ /* 0x000ff6000fffe03f */
[----:B------:R-:W-:Y:S01]  /*33bd0*/  STL.64 [R1+0xb70], R8 ;  /* 0x000b700801007387 */ /* 0x000fe20000100a00 */
[----:B------:R0:W-:Y:S03]  /*33be0*/  STL.64 [R1+0xb78], R10 ;  /* 0x000b780a01007387 */ /* 0x0001e60000100a00 */
[----:B0-----:R-:W3:Y:S01]  /*33bf0*/  LDL.LU.64 R10, [R1+0x39e0] ;  /* 0x0039e000010a7983 */ /* 0x001ee20000300a00 */
[----:B------:R-:W3:Y:S02]  /*33c00*/  LDL.LU.64 R8, [R1+0x39d8] ;  /* 0x0039d80001087983 */ /* 0x000ee40000300a00 */
[C---:B---3--:R-:W-:Y:S01]  /*33c10*/  HMMA.16816.F32.BF16 R20, R4.reuse, R22, R8 ;  /* 0x000000160414723c */ /* 0x048fe20000041808 */
[----:B------:R-:W2:Y:S01]  /*33c20*/  LDL.LU.64 R10, [R1+0x39d0] ;  /* 0x0039d000010a7983 */ /* 0x000ea20000300a00 */
[----:B------:R-:W2:Y:S11]  /*33c30*/  LDL.LU.64 R8, [R1+0x39c8] ;  /* 0x0039c80001087983 */ /* 0x000eb60000300a00 */
[----:B------:R-:W-:Y:S10]  /*33c40*/  @!UPT UIADD3 URZ, URZ, URZ, URZ ;  /* 0x0000003f3f3ff290 */ /* 0x000ff4000fffe03f */
[----:B------:R-:W-:Y:S01]  /*33c50*/  STL.64 [R1+0xb60], R20 ;  /* 0x000b601401007387 */ /* 0x000fe20000100a00 */
[----:B------:R-:W-:Y:S02]  /*33c60*/  STL.64 [R1+0xb68], R22 ;  /* 0x000b681601007387 */ /* 0x000fe40000100a00 */
[----:B------:R-:W0:Y:S02]  /*33c70*/  LDSM.16.MT88.4 R20, [R2+0x4180] ;  /* 0x004180000214783b */ /* 0x000e240000004200 */
[----:B0-----:R-:W-:Y:S02]  /*33c80*/  STL.64 [R1+0x39b0], R22 ;  /* 0x0039b01601007387 */ /* 0x001fe40000100a00 */
[----:B------:R0:W-:Y:S02]  /*33c90*/  STL.64 [R1+0x39a8], R20 ;  /* 0x0039a81401007387 */ /* 0x0001e40000100a00 */
[----:B0-----:R-:W3:Y:S01]  /*33ca0*/  LDL.LU R20, [R1+0x440] ;  /* 0x0004400001147983 */ /* 0x001ee20000300800 */
[----:B------:R-:W3:Y:S02]  /*33cb0*/  LDL.LU R21, [R1+0x444] ;  /* 0x0004440001157983 */ /* 0x000ee40000300800 */
[----:B------:R-:W3:Y:S02]  /*33cc0*/  LDL.LU R22, [R1+0x448] ;  /* 0x0004480001167983 */ /* 0x000ee40000300800 */
[----:B------:R-:W3:Y:S01]  /*33cd0*/  LDL.LU R23, [R1+0x44c] ;  /* 0x00044c0001177983 */ /* 0x000ee20000300800 */
[C---:B--2---:R-:W-:Y:S01]  /*33ce0*/  HMMA.16816.F32.BF16 R16, R4.reuse, R18, R8 ;  /* 0x000000120410723c */ /* 0x044fe20000041808 */
[----:B------:R-:W2:Y:S01]  /*33cf0*/  LDL.LU.64 R10, [R1+0x39c0] ;  /* 0x0039c000010a7983 */ /* 0x000ea20000300a00 */
[----:B------:R-:W2:Y:S11]  /*33d00*/  LDL.LU.64 R8, [R1+0x39b8] ;  /* 0x0039b80001087983 */ /* 0x000eb60000300a00 */
[----:B------:R-:W-:Y:S10]  /*33d10*/  @!UPT UIADD3 URZ, URZ, URZ, URZ ;  /* 0x0000003f3f3ff290 */ /* 0x000ff4000fffe03f */
[----:B------:R-:W-:Y:S01]  /*33d20*/  STL.64 [R1+0xb50], R16 ;  /* 0x000b501001007387 */ /* 0x000fe20000100a00 */
[----:B------:R-:W-:Y:S02]  /*33d30*/  STL.64 [R1+0xb58], R18 ;  /* 0x000b581201007387 */ /* 0x000fe40000100a00 */
[----:B------:R-:W0:Y:S02]  /*33d40*/  LDSM.16.MT88.4 R16, [R2+0x4200] ;  /* 0x004200000210783b */ /* 0x000e240000004200 */
[----:B0-----:R0:W-:Y:S02]  /*33d50*/  STL.64 [R1+0x3930], R18 ;  /* 0x0039301201007387 */ /* 0x0011e40000100a00 */
[----:B0-----:R-:W-:Y:S02]  /*33d60*/  IMAD.MOV.U32 R18, RZ, RZ, R13 ;  /* 0x000000ffff127224 */ /* 0x001fe400078e000d */
[----:B------:R-:W-:Y:S01]  /*33d70*/  IMAD.MOV.U32 R19, RZ, RZ, R12 ;  /* 0x000000ffff137224 */ /* 0x000fe200078e000c */
[C---:B---3--:R-:W-:Y:S01]  /*33d80*/  HMMA.16816.F32.BF16 R20, R4.reuse, R14, R20 ;  /* 0x0000000e0414723c */ /* 0x048fe20000041814 */
[----:B------:R-:W0:Y:S04]  /*33d90*/  LDSM.16.MT88.4 R12, [R2+0x4280] ;  /* 0x00428000020c783b */ /* 0x000e280000004200 */
[----:B------:R-:W-:Y:S04]  /*33da0*/  STL.64 [R1+0x3928], R16 ;  /* 0x0039281001007387 */ /* 0x000fe80000100a00 */
[----:B0-----:R0:W-:Y:S11]  /*33db0*/  STL.64 [R1+0x38c0], R14 ;  /* 0x0038c00e01007387 */ /* 0x0011f60000100a00 */
[----:B------:R-:W-:Y:S03]  /*33dc0*/  @!UPT UIADD3 URZ, URZ, URZ, URZ ;  /* 0x0000003f3f3ff290 */ /* 0x000fe6000fffe03f */
[----:B------:R-:W-:Y:S02]  /*33dd0*/  STL.64 [R1+0xb40], R20 ;  /* 0x000b401401007387 */ /* 0x000fe40000100a00 */
[----:B------:R-:W-:Y:S02]  /*33de0*/  STL.64 [R1+0xb48], R22 ;  /* 0x000b481601007387 */ /* 0x000fe40000100a00 */
[----:B------:R-:W-:Y:S01]  /*33df0*/  STL.64 [R1+0x38b8], R12 ;  /* 0x0038b80c01007387 */ /* 0x000fe20000100a00 */
[----:B0-----:R-:W3:Y:S01]  /*33e00*/  LDL.64 R14, [R1+0x18] ;  /* 0x00001800010e7983 */ /* 0x001ee20000100a00 */
[----:B--2---:R-:W-:Y:S03]  /*33e10*/  HMMA.16816.F32.BF16 R8, R4, R18, R8 ;  /* 0x000000120408723c */ /* 0x004fe60000041808 */
[----:B---3--:R-:W-:Y:S01]  /*33e20*/  STL.64 [R1+0x3998], R14 ;  /* 0x0039980e01007387 */ /* 0x008fe20000100a00 */
[----:B------:R0:W-:Y:S03]  /*33e30*/  STL.64 [R1+0x3938], R18 ;  /* 0x0039381201007387 */ /* 0x0001e60000100a00 */
[----:B0-----:R-:W2:Y:S11]  /*33e40*/  LDL.64 R18, [R1+0x28] ;  /* 0x0000280001127983 */ /* 0x001eb60000100a00 */
[----:B------:R-:W-:Y:S05]  /*33e50*/  @!UPT UIADD3 URZ, URZ, URZ, URZ ;  /* 0x0000003f3f3ff290 */ /* 0x000fea000fffe03f */
[----:B------:R-:W-:Y:S02]  /*33e60*/  STL.64 [R1+0xb30], R8 ;  /* 0x000b300801007387 */ /* 0x000fe40000100a00 */
[----:B------:R-:W-:Y:S02]  /*33e70*/  STL.64 [R1+0xb38], R10 ;  /* 0x000b380a01007387 */ /* 0x000fe40000100a00 */
[----:B------:R-:W0:Y:S04]  /*33e80*/  LDSM.16.MT88.4 R8, [R2+0x4300] ;  /* 0x004300000208783b */ /* 0x000e280000004200 */
[----:B--2---:R1:W-:Y:S04]  /*33e90*/  STL.64 [R1+0x3950], R18 ;  /* 0x0039501201007387 */ /* 0x0043e80000100a00 */
[----:B-1----:R-:W2:Y:S04]  /*33ea0*/  LDL.64 R18, [R1+0x38] ;  /* 0x0000380001127983 */ /* 0x002ea80000100a00 */
[----:B--2---:R1:W-:Y:S04]  /*33eb0*/  STL.64 [R1+0x3968], R18 ;  /* 0x0039681201007387 */ /* 0x0043e80000100a00 */
[----:B-1----:R-:W2:Y:S04]  /*33ec0*/  LDL.64 R18, [R1+0x48] ;  /* 0x0000480001127983 */ /* 0x002ea80000100a00 */
[----:B--2---:R1:W-:Y:S01]  /*33ed0*/  STL.64 [R1+0x3980], R18 ;  /* 0x0039801201007387 */ /* 0x0043e20000100a00 */
[----:B------:R-:W2:Y:S02]  /*33ee0*/  LDL.LU R20, [R1+0x570] ;  /* 0x0005700001147983 */ /* 0x000ea40000300800 */
[----:B------:R-:W2:Y:S02]  /*33ef0*/  LDL.LU R21, [R1+0x574] ;  /* 0x0005740001157983 */ /* 0x000ea40000300800 */
[----:B------:R-:W2:Y:S01]  /*33f00*/  LDL.LU R22, [R1+0x578] ;  /* 0x0005780001167983 */ /* 0x000ea20000300800 */
[----:B------:R-:W2:Y:S01]  /*33f10*/  LDL.LU R23, [R1+0x57c] ;  /* 0x00057c0001177983 */ /* 0x000ea20000300800 */
[----:B-1----:R-:W-:-:S02]  /*33f20*/  IMAD.MOV.U32 R18, RZ, RZ, R3 ;  /* 0x000000ffff127224 */ /* 0x002fc400078e0003 */
[----:B------:R-:W-:-:S05]  /*33f30*/  IMAD.MOV.U32 R19, RZ, RZ, R0 ;  /* 0x000000ffff137224 */ /* 0x000fca00078e0000 */
[----:B------:R-:W-:Y:S01]  /*33f40*/  STL.64 [R1+0x39a0], R18 ;  /* 0x0039a01201007387 */ /* 0x000fe20000100a00 */
[----:B0-----:R-:W-:Y:S02]  /*33f50*/  STL.64 [R1+0x3830], R10 ;  /* 0x0038300a01007387 */ /* 0x001fe40000100a00 */
[----:B------:R0:W-:Y:S02]  /*33f60*/  STL.64 [R1+0x3828], R8 ;  /* 0x0038280801007387 */ /* 0x0001e40000100a00 */
[----:B0-----:R-:W3:Y:S01]  /*33f70*/  LDL.LU R8, [R1+0x610] ;  /* 0x0006100001087983 */ /* 0x001ee20000300800 */
[----:B------:R-:W3:Y:S02]  /*33f80*/  LDL.LU R9, [R1+0x614] ;  /* 0x0006140001097983 */ /* 0x000ee40000300800 */
[----:B------:R-:W4:Y:S02]  /*33f90*/  LDL.LU R10, [R1+0x618] ;  /* 0x00061800010a7983 */ /* 0x000f240000300800 */
[----:B------:R-:W4:Y:S01]  /*33fa0*/  LDL.LU R11, [R1+0x61c] ;  /* 0x00061c00010b7983 */ /* 0x000f220000300800 */
[----:B------:R-:W2:Y:S01]  /*33fb0*/  LDL.LU R16, [R1+0x670] ;  /* 0x0006700001107983 */ /* 0x000ea20000300800 */
[----:B------:R-:W2:Y:S02]  /*33fc0*/  LDL.LU R17, [R1+0x674] ;  /* 0x0006740001117983 */ /* 0x000ea40000300800 */
[----:B------:R-:W2:Y:S02]  /*33fd0*/  LDL.LU R18, [R1+0x678] ;  /* 0x0006780001127983 */ /* 0x000ea40000300800 */
[----:B------:R-:W2:Y:S01]  /*33fe0*/  LDL.LU R19, [R1+0x67c] ;  /* 0x00067c0001137983 */ /* 0x000ea20000300800 */
[----:B------:R-:W2:Y:S04]  /*33ff0*/  LDL.64 R14, [R1+0x68] ;  /* 0x00006800010e7983 */ /* 0x000ea80000100a00 */
[----:B----4-:R-:W-:Y:S01]  /*34000*/  STL.64 [R1+0x3948], R10 ;  /* 0x0039480a01007387 */ /* 0x010fe20000100a00 */
[----:B---3--:R0:W-:Y:S03]  /*34010*/  STL.64 [R1+0x3940], R8 ;  /* 0x0039400801007387 */ /* 0x0081e60000100a00 */
[----:B0-----:R-:W3:Y:S01]  /*34020*/  LDL.LU R8, [R1+0x630] ;  /* 0x0006300001087983 */ /* 0x001ee20000300800 */
[----:B------:R-:W3:Y:S02]  /*34030*/  LDL.LU R9, [R1+0x634] ;  /* 0x0006340001097983 */ /* 0x000ee40000300800 */
[----:B------:R-:W4:Y:S02]  /*34040*/  LDL.LU R10, [R1+0x638] ;  /* 0x00063800010a7983 */ /* 0x000f240000300800 */
[----:B------:R-:W4:Y:S02]  /*34050*/  LDL.LU R11, [R1+0x63c] ;  /* 0x00063c00010b7983 */ /* 0x000f240000300800 */
        /* <DEDUP_REMOVED lines=11> */
[----:B------:R-:W4:Y:S01]  /*34110*/  LDL.LU R11, [R1+0x65c] ;  /* 0x00065c00010b7983 */ /* 0x000f220000300800 */
[----:B--2---:R-:W-:Y:S01]  /*34120*/  HMMA.16816.F32.BF16 R4, R4, R26, R20 ;  /* 0x0000001a0404723c */ /* 0x004fe20000041814 */
[----:B----4-:R-:W-:Y:S01]  /*34130*/  STL.64 [R1+0x3990], R10 ;  /* 0x0039900a01007387 */ /* 0x010fe20000100a00 */
[----:B---3--:R0:W-:Y:S03]  /*34140*/  STL.64 [R1+0x3988], R8 ;  /* 0x0039880801007387 */ /* 0x0081e60000100a00 */
[----:B0-----:R-:W2:Y:S01]  /*34150*/  LDL.LU R8, [R1+0x660] ;  /* 0x0006600001087983 */ /* 0x001ea20000300800 */
[----:B------:R-:W2:Y:S02]  /*34160*/  LDL.LU R9, [R1+0x664] ;  /* 0x0006640001097983 */ /* 0x000ea40000300800 */
[----:B------:R-:W2:Y:S02]  /*34170*/  LDL.LU R10, [R1+0x668] ;  /* 0x00066800010a7983 */ /* 0x000ea40000300800 */
[----:B------:R-:W2:Y:S01]  /*34180*/  LDL.LU R11, [R1+0x66c] ;  /* 0x00066c00010b7983 */ /* 0x000ea20000300800 */
[----:B------:R-:W3:Y:S01]  /*34190*/  LDL.LU.64 R22, [R1+0x39b0] ;  /* 0x0039b00001167983 */ /* 0x000ee20000300a00 */
[----:B------:R-:W3:Y:S11]  /*341a0*/  LDL.LU.64 R20, [R1+0x39a8] ;  /* 0x0039a80001147983 */ /* 0x000ef60000300a00 */
[----:B------:R-:W-:Y:S02]  /*341b0*/  STL.64 [R1+0x9c0], R4 ;  /* 0x0009c00401007387 */ /* 0x000fe40000100a00 */
[----:B------:R-:W-:Y:S02]  /*341c0*/  STL.64 [R1+0x9c8], R6 ;  /* 0x0009c80601007387 */ /* 0x000fe40000100a00 */
[----:B------:R-:W0:Y:S04]  /*341d0*/  LDSM.16.MT88.4 R4, [R2+0x4380] ;  /* 0x004380000204783b */ /* 0x000e280000004200 */
[----:B0-----:R-:W-:Y:S01]  /*341e0*/  STL.64 [R1+0x37c0], R6 ;  /* 0x0037c00601007387 */ /* 0x001fe20000100a00 */
[----:B------:R0:W-:Y:S03]  /*341f0*/  STL.64 [R1+0x37b8], R4 ;  /* 0x0037b80401007387 */ /* 0x0001e60000100a00 */
[----:B0-----:R-:W4:Y:S01]  /*34200*/  LDL.LU R4, [R1+0x620] ;  /* 0x0006200001047983 */ /* 0x001f220000300800 */
[----:B------:R-:W4:Y:S02]  /*34210*/  LDL.LU R5, [R1+0x624] ;  /* 0x0006240001057983 */ /* 0x000f240000300800 */
[----:B------:R-:W4:Y:S02]  /*34220*/  LDL.LU R6, [R1+0x628] ;  /* 0x0006280001067983 */ /* 0x000f240000300800 */
[----:B------:R-:W4:Y:S01]  /*34230*/  LDL.LU R7, [R1+0x62c] ;  /* 0x00062c0001077983 */ /* 0x000f220000300800 */
[C---:B---3--:R-:W-:Y:S11]  /*34240*/  HMMA.16816.F32.BF16 R16, R20.reuse, R14, R16 ;  /* 0x0000000e1410723c */ /* 0x048ff60000041810 */
[----:B------:R-:W-:Y:S11]  /*34250*/  @!UPT UIADD3 URZ, URZ, URZ, URZ ;  /* 0x0000003f3f3ff290 */ /* 0x000ff6000fffe03f */
[----:B------:R-:W-:Y:S01]  /*34260*/  @!UPT UIADD3 URZ, URZ, URZ, URZ ;  /* 0x0000003f3f3ff290 */ /* 0x000fe2000fffe03f */
[----:B------:R-:W-:Y:S01]  /*34270*/  STL.64 [R1+0x9b0], R16 ;  /* 0x0009b01001007387 */ /* 0x000fe20000100a00 */
[----:B------:R0:W-:Y:S03]  /*34280*/  STL.64 [R1+0x9b8], R18 ;  /* 0x0009b81201007387 */ /* 0x0001e60000100a00 */
[----:B0-----:R-:W2:Y:S01]  /*34290*/  LDL.LU.64 R18, [R1+0x39a0] ;  /* 0x0039a00001127983 */ /* 0x001ea20000300a00 */
[----:B------:R-:W-:Y:S02]  /*342a0*/  IMAD.MOV.U32 R24, RZ, RZ, R14 ;  /* 0x000000ffff187224 */ /* 0x000fe400078e000e */
[----:B------:R-:W-:Y:S02]  /*342b0*/  IMAD.MOV.U32 R13, RZ, RZ, R15 ;  /* 0x000000ffff0d7224 */ /* 0x000fe400078e000f */
[----:B------:R-:W4:Y:S01]  /*342c0*/  LDL.LU.64 R14, [R1+0x3998] ;  /* 0x00399800010e7983 */ /* 0x000f220000300a00 */
[C---:B--2---:R-:W-:Y:S03]  /*342d0*/  HMMA.16816.F32.BF16 R16, R20.reuse, R18, R8 ;  /* 0x000000121410723c */ /* 0x044fe60000041808 */
[----:B------:R-:W2:Y:S01]  /*342e0*/  LDL.LU.64 R10, [R1+0x3990] ;  /* 0x00399000010a7983 */ /* 0x000ea20000300a00 */
[----:B------:R-:W2:Y:S11]  /*342f0*/  LDL.LU.64 R8, [R1+0x3988] ;  /* 0x0039880001087983 */ /* 0x000eb60000300a00 */
[----:B------:R-:W-:Y:S08]  /*34300*/  @!UPT UIADD3 URZ, URZ, URZ, URZ ;  /* 0x0000003f3f3ff290 */ /* 0x000ff0000fffe03f */
[----:B------:R-:W-:Y:S01]  /*34310*/  STL.64 [R1+0x9a0], R16 ;  /* 0x0009a01001007387 */ /* 0x000fe20000100a00 */
[----:B------:R0:W-:Y:S03]  /*34320*/  STL.64 [R1+0x9a8], R18 ;  /* 0x0009a81201007387 */ /* 0x0001e60000100a00 */
        /* <DEDUP_REMOVED lines=18> */
[----:B------:R-:W2:Y:S01]  /*34450*/  LDL.LU.64 R18, [R1+0x3950] ;  /* 0x0039500001127983 */ /* 0x000ea20000300a00 */
[C---:B----4-:R-:W-:Y:S08]  /*34460*/  HMMA.16816.F32.BF16 R4, R20.reuse, R14, R4 ;  /* 0x0000000e1404723c */ /* 0x050ff00000041804 */
        /* <DEDUP_REMOVED lines=9> */
[----:B------:R-:W-:Y:S01]  /*34500*/  STL.64 [R1+0x38d0], R14 ;  /* 0x0038d00e01007387 */ /* 0x000fe20000100a00 */
[----:B------:R0:W-:Y:S01]  /*34510*/  STL.64 [R1+0x440], R4 ;  /* 0x0004400401007387 */ /* 0x0001e20000100a00 */
[----:B------:R1:W-:Y:S03]  /*34520*/  STL.64 [R1+0x448], R6 ;  /* 0x0004480601007387 */ /* 0x0003e60000100a00 */
[----:B0-----:R-:W3:Y:S01]  /*34530*/  LDL.LU R4, [R1+0x1b0] ;  /* 0x0001b00001047983 */ /* 0x001ee20000300800 */
[----:B------:R-:W3:Y:S02]  /*34540*/  LDL.LU R5, [R1+0x1b4] ;  /* 0x0001b40001057983 */ /* 0x000ee40000300800 */
[----:B-1----:R-:W4:Y:S02]  /*34550*/  LDL.LU R6, [R1+0x1b8] ;  /* 0x0001b80001067983 */ /* 0x002f240000300800 */
[----:B------:R-:W4:Y:S02]  /*34560*/  LDL.LU R7, [R1+0x1bc] ;  /* 0x0001bc0001077983 */ /* 0x000f240000300800 */
[----:B----4-:R-:W-:Y:S01]  /*34570*/  STL.64 [R1+0x37f0], R6 ;  /* 0x0037f00601007387 */ /* 0x010fe20000100a00 */
[----:B---3--:R2:W-:Y:S02]  /*34580*/  STL.64 [R1+0x37e8], R4 ;  /* 0x0037e80401007387 */ /* 0x0085e40000100a00 */
[----:B------:R-:W3:Y:S01]  /*34590*/  LDL R29, [R1+0x924] ;  /* 0x00092400011d7983 */ /* 0x000ee20000100800 */
[----:B--2---:R-:W-:Y:S01]  /*345a0*/  HMMA.16816.F32.BF16 R4, R20, R18, R8 ;  /* 0x000000121404723c */ /* 0x004fe20000041808 */
[----:B------:R-:W2:Y:S11]  /*345b0*/  LDL.LU R8, [R1+0x520] ;  /* 0x0005200001087983 */ /* 0x000eb60000300800 */
[----:B------:R-:W-:Y:S11]  /*345c0*/  @!UPT UIADD3 URZ, URZ, URZ, URZ ;  /* 0x0000003f3f3ff290 */ /* 0x000ff6000fffe03f */
[----:B------:R-:W-:Y:S01]  /*345d0*/  STL.64 [R1+0x580], R4 ;  /* 0x0005800401007387 */ /* 0x000fe20000100a00 */
[----:B------:R-:W-:Y:S02]  /*345e0*/  STL.64 [R1+0x588], R6 ;  /* 0x0005880601007387 */ /* 0x000fe40000100a00 */
[----:B------:R-:W2:Y:S02]  /*345f0*/  LDL.LU R9, [R1+0x524] ;  /* 0x0005240001097983 */ /* 0x000ea40000300800 */
[----:B------:R-:W4:Y:S01]  /*34600*/  LDL.LU R10, [R1+0x528] ;  /* 0x00052800010a7983 */ /* 0x000f220000300800 */
[----:B------:R-:W4:Y:S01]  /*34610*/  LDL.LU R11, [R1+0x52c] ;  /* 0x00052c00010b7983 */ /* 0x000f220000300800 */
[----:B------:R-:W2:Y:S02]  /*34620*/  LDL.LU R16, [R1+0x560] ;  /* 0x0005600001107983 */ /* 0x000ea40000300800 */
[----:B------:R-:W3:Y:S02]  /*34630*/  LDL.LU R17, [R1+0x564] ;  /* 0x0005640001117983 */ /* 0x000ee40000300800 */
[----:B------:R-:W3:Y:S01]  /*34640*/  LDL.LU R18, [R1+0x568] ;  /* 0x0005680001127983 */ /* 0x000ee20000300800 */
[----:B------:R-:W3:Y:S04]  /*34650*/  LDL.LU R19, [R1+0x56c] ;  /* 0x00056c0001137983 */ /* 0x000ee80000300800 */
[----:B----4-:R0:W-:Y:S01]  /*34660*/  STL.64 [R1+0x38f0], R10 ;  /* 0x0038f00a01007387 */ /* 0x0101e20000100a00 */
[----:B--2---:R1:W-:Y:S02]  /*34670*/  STL.64 [R1+0x38e8], R8 ;  /* 0x0038e80801007387 */ /* 0x0043e40000100a00 */
[----:B0-----:R-:W-:-:S02]  /*34680*/  IMAD.MOV.U32 R10, RZ, RZ, R28 ;  /* 0x000000ffff0a7224 */ /* 0x001fc400078e001c */
[----:B------:R-:W-:-:S05]  /*34690*/  IMAD.MOV.U32 R11, RZ, RZ, R25 ;  /* 0x000000ffff0b7224 */ /* 0x000fca00078e0019 */
[----:B------:R0:W-:Y:S01]  /*346a0*/  STL.64 [R1+0x3900], R10 ;  /* 0x0039000a01007387 */ /* 0x0001e20000100a00 */
[----:B-1----:R-:W2:Y:S02]  /*346b0*/  LDL.LU R8, [R1+0x540] ;  /* 0x0005400001087983 */ /* 0x002ea40000300800 */
[----:B------:R-:W2:Y:S01]  /*346c0*/  LDL.LU R9, [R1+0x544] ;  /* 0x0005440001097983 */ /* 0x000ea20000300800 */
[----:B0-----:R-:W4:Y:S01]  /*346d0*/  LDL.LU R10, [R1+0x548] ;  /* 0x00054800010a7983 */ /* 0x001f220000300800 */
[----:B------:R-:W4:Y:S02]  /*346e0*/  LDL.LU R11, [R1+0x54c] ;  /* 0x00054c00010b7983 */ /* 0x000f240000300800 */
[----:B------:R-:W-:Y:S02]  /*346f0*/  IMAD.MOV.U32 R14, RZ, RZ, R12 ;  /* 0x000000ffff0e7224 */ /* 0x000fe400078e000c */
[----:B------:R-:W-:Y:S01]  /*34700*/  IMAD.MOV.U32 R15, RZ, RZ, R3 ;  /* 0x000000ffff0f7224 */ /* 0x000fe200078e0003 */
[----:B----4-:R0:W-:Y:S01]  /*34710*/  STL.64 [R1+0x3910], R10 ;  /* 0x0039100a01007387 */ /* 0x0101e20000100a00 */
[----:B--2---:R-:W-:Y:S02]  /*34720*/  STL.64 [R1+0x3908], R8 ;  /* 0x0039080801007387 */ /* 0x004fe40000100a00 */
[----:B------:R-:W2:Y:S02]  /*34730*/  LDL.LU R4, [R1+0x1c0] ;  /* 0x0001c00001047983 */ /* 0x000ea40000300800 */
[----:B------:R-:W2:Y:S01]  /*34740*/  LDL.LU R5, [R1+0x1c4] ;  /* 0x0001c40001057983 */ /* 0x000ea20000300800 */
[----:B------:R-:W4:Y:S01]  /*34750*/  LDL.LU R6, [R1+0x1c8] ;  /* 0x0001c80001067983 */ /* 0x000f220000300800 */
[----:B------:R-:W4:Y:S02]  /*34760*/  LDL.LU R7, [R1+0x1cc] ;  /* 0x0001cc0001077983 */ /* 0x000f240000300800 */
[----:B------:R1:W-:Y:S02]  /*34770*/  STL.64 [R1+0x38f8], R14 ;  /* 0x0038f80e01007387 */ /* 0x0003e40000100a00 */
[----:B------:R-:W2:Y:S02]  /*34780*/  LDL.LU R12, [R1+0x530] ;  /* 0x00053000010c7983 */ /* 0x000ea40000300800 */
[----:B0-----:R-:W-:-:S02]  /*34790*/  IMAD.MOV.U32 R11, RZ, RZ, R13 ;  /* 0x000000ffff0b7224 */ /* 0x001fc400078e000d */
[----:B------:R-:W2:Y:S04]  /*347a0*/  LDL.LU R13, [R1+0x534] ;  /* 0x00053400010d7983 */ /* 0x000ea80000300800 */
[----:B-1----:R-:W2:Y:S01]  /*347b0*/  LDL.LU R14, [R1+0x538] ;  /* 0x00053800010e7983 */ /* 0x002ea20000300800 */
[----:B------:R-:W2:Y:S01]  /*347c0*/  LDL.LU R15, [R1+0x53c] ;  /* 0x00053c00010f7983 */ /* 0x000ea20000300800 */
[----:B---3--:R-:W-:Y:S01]  /*347d0*/  HMMA.16816.F32.BF16 R20, R20, R26, R16 ;  /* 0x0000001a1414723c */ /* 0x008fe20000041810 */
[----:B------:R-:W-:Y:S01]  /*347e0*/  IMAD.MOV.U32 R10, RZ, RZ, R24 ;  /* 0x000000ffff0a7224 */ /* 0x000fe200078e0018 */
[----:B--2---:R-:W-:Y:S01]  /*347f0*/  STL.64 [R1+0x3920], R14 ;  /* 0x0039200e01007387 */ /* 0x004fe20000100a00 */
[----:B------:R0:W-:Y:S03]  /*34800*/  STL.64 [R1+0x3918], R12 ;  /* 0x0039180c01007387 */ /* 0x0001e60000100a00 */
[----:B0-----:R-:W2:Y:S01]  /*34810*/  LDL.LU R12, [R1+0x550] ;  /* 0x00055000010c7983 */ /* 0x001ea20000300800 */
[----:B------:R-:W2:Y:S02]  /*34820*/  LDL.LU R13, [R1+0x554] ;  /* 0x00055400010d7983 */ /* 0x000ea40000300800 */
[----:B------:R-:W2:Y:S02]  /*34830*/  LDL.LU R14, [R1+0x558] ;  /* 0x00055800010e7983 */ /* 0x000ea40000300800 */
[----:B------:R-:W2:Y:S01]  /*34840*/  LDL.LU R15, [R1+0x55c] ;  /* 0x00055c00010f7983 */ /* 0x000ea20000300800 */
[----:B----4-:R0:W-:Y:S01]  /*34850*/  STL.64 [R1+0x3800], R6 ;  /* 0x0038000601007387 */ /* 0x0101e20000100a00 */
[----:B------:R-:W-:Y:S03]  /*34860*/  STL.64 [R1+0x37f8], R4 ;  /* 0x0037f80401007387 */ /* 0x000fe60000100a00 */
[----:B0-----:R-:W3:Y:S01]  /*34870*/  LDL.64 R6, [R1+0x58] ;  /* 0x0000580001067983 */ /* 0x001ee20000100a00 */
[----:B------:R-:W2:Y:S02]  /*34880*/  LDL.LU.64 R18, [R1+0x3930] ;  /* 0x0039300001127983 */ /* 0x000ea40000300a00 */
[----:B------:R-:W2:Y:S02]  /*34890*/  LDL.LU.64 R16, [R1+0x3928] ;  /* 0x0039280001107983 */ /* 0x000ea40000300a00 */
[----:B------:R0:W-:Y:S01]  /*348a0*/  STL.64 [R1+0x38c8], R26 ;  /* 0x0038c81a01007387 */ /* 0x0001e20000100a00 */
[----:B------:R-:W4:Y:S01]  /*348b0*/  LDL.LU R24, [R1+0x500] ;  /* 0x0005000001187983 */ /* 0x000f220000300800 */
[----:B------:R-:W-:Y:S02]  /*348c0*/  STL.64 [R1+0x560], R20 ;  /* 0x0005601401007387 */ /* 0x000fe40000100a00 */
[----:B------:R-:W-:Y:S02]  /*348d0*/  STL.64 [R1+0x568], R22 ;  /* 0x0005681601007387 */ /* 0x000fe40000100a00 */
[----:B------:R-:W4:Y:S01]  /*348e0*/  LDL.LU R25, [R1+0x504] ;  /* 0x0005040001197983 */ /* 0x000f220000300800 */
[----:B0-----:R-:W3:Y:S01]  /*348f0*/  LDL.LU R26, [R1+0x508] ;  /* 0x00050800011a7983 */ /* 0x001ee20000300800 */
[----:B------:R-:W3:Y:S01]  /*34900*/  LDL.LU R27, [R1+0x50c] ;  /* 0x00050c00011b7983 */ /* 0x000ee20000300800 */
[C---:B--2---:R-:W-:Y:S02]  /*34910*/  HMMA.16816.F32.BF16 R8, R16.reuse, R10, R12 ;  /* 0x0000000a1008723c */ /* 0x044fe4000004180c */
[----:B---3--:R-:W-:Y:S01]  /*34920*/  STL.64 [R1+0x38e0], R26 ;  /* 0x0038e01a01007387 */ /* 0x008fe20000100a00 */
[----:B----4-:R0:W-:Y:S03]  /*34930*/  STL.64 [R1+0x38d8], R24 ;  /* 0x0038d81801007387 */ /* 0x0101e60000100a00 */
[----:B0-----:R-:W2:Y:S01]  /*34940*/  LDL.LU R24, [R1+0x510] ;  /* 0x0005100001187983 */ /* 0x001ea20000300800 */
[----:B------:R-:W2:Y:S02]  /*34950*/  LDL.LU R25, [R1+0x514] ;  /* 0x0005140001197983 */ /* 0x000ea40000300800 */
[----:B------:R-:W2:Y:S02]  /*34960*/  LDL.LU R26, [R1+0x518] ;  /* 0x00051800011a7983 */ /* 0x000ea40000300800 */
[----:B------:R-:W2:Y:S01]  /*34970*/  LDL.LU R27, [R1+0x51c] ;  /* 0x00051c00011b7983 */ /* 0x000ea20000300800 */
[----:B------:R-:W3:Y:S01]  /*34980*/  LDL.LU.64 R14, [R1+0x3920] ;  /* 0x00392000010e7983 */ /* 0x000ee20000300a00 */
[----:B------:R-:W3:Y:S10]  /*34990*/  LDL.LU.64 R12, [R1+0x3918] ;  /* 0x00391800010c7983 */ /* 0x000ef40000300a00 */
[----:B------:R-:W-:Y:S02]  /*349a0*/  STL.64 [R1+0x550], R8 ;  /* 0x0005500801007387 */ /* 0x000fe40000100a00 */
[----:B------:R0:W-:Y:S02]  /*349b0*/  STL.64 [R1+0x558], R10 ;  /* 0x0005580a01007387 */ /* 0x0001e40000100a00 */
[----:B0-----:R-:W4:Y:S01]  /*349c0*/  LDL.LU.64 R10, [R1+0x3910] ;  /* 0x00391000010a7983 */ /* 0x001f220000300a00 */
[----:B------:R-:W4:Y:S02]  /*349d0*/  LDL.LU.64 R8, [R1+0x3908] ;  /* 0x0039080001087983 */ /* 0x000f240000300a00 */
[C---:B----4-:R-:W-:Y:S11]  /*349e0*/  HMMA.16816.F32.BF16 R8, R16.reuse, R6, R8 ;  /* 0x000000061008723c */ /* 0x050ff60000041808 */
        /* <DEDUP_REMOVED lines=8> */
[----:B0-----:R-:W4:Y:S01]  /*34a70*/  LDL.LU R6, [R1+0x3c8] ;  /* 0x0003c80001067983 */ /* 0x001f220000300800 */
[----:B------:R-:W4:Y:S01]  /*34a80*/  LDL.LU R7, [R1+0x3cc] ;  /* 0x0003cc0001077983 */ /* 0x000f220000300800 */
[----:B---3--:R-:W-:Y:S02]  /*34a90*/  HMMA.16816.F32.BF16 R8, R16, R10, R12 ;  /* 0x0000000a1008723c */ /* 0x008fe4000004180c */
[----:B------:R-:W2:Y:S11]  /*34aa0*/  LDL.LU.64 R14, [R1+0x38f8] ;  /* 0x0038f800010e7983 */ /* 0x000eb60000300a00 */
[----:B------:R-:W-:Y:S10]  /*34ab0*/  @!UPT UIADD3 URZ, URZ, URZ, URZ ;  /* 0x0000003f3f3ff290 */ /* 0x000ff4000fffe03f */
[----:B------:R-:W-:Y:S01]  /*34ac0*/  STL.64 [R1+0x2b0], R8 ;  /* 0x0002b00801007387 */ /* 0x000fe20000100a00 */
[----:B------:R0:W-:Y:S03]  /*34ad0*/  STL.64 [R1+0x2b8], R10 ;  /* 0x0002b80a01007387 */ /* 0x0001e60000100a00 */
[----:B0-----:R-:W3:Y:S01]  /*34ae0*/  LDL.LU.64 R10, [R1+0x38f0] ;  /* 0x0038f000010a7983 */ /* 0x001ee20000300a00 */
[----:B------:R-:W3:Y:S02]  /*34af0*/  LDL.LU.64 R8, [R1+0x38e8] ;  /* 0x0038e80001087983 */ /* 0x000ee40000300a00 */
[----:B------:R-:W-:Y:S02]  /*34b00*/  IMAD.MOV.U32 R22, RZ, RZ, R2 ;  /* 0x000000ffff167224 */ /* 0x000fe400078e0002 */
[----:B------:R-:W-:-:S05]  /*34b10*/  IMAD.MOV.U32 R23, RZ, RZ, R0 ;  /* 0x000000ffff177224 */ /* 0x000fca00078e0000 */
[----:B------:R0:W-:Y:S01]  /*34b20*/  STL.64 [R1+0x3880], R22 ;  /* 0x0038801601007387 */ /* 0x0001e20000100a00 */
[----:B------:R-:W2:Y:S01]  /*34b30*/  LDL.LU R20, [R1+0x4f0] ;  /* 0x0004f00001147983 */ /* 0x000ea20000300800 */
[C---:B---3--:R-:W-:Y:S11]  /*34b40*/  HMMA.16816.F32.BF16 R8, R16.reuse, R22, R8 ;  /* 0x000000161008723c */ /* 0x048ff60000041808 */
[----:B------:R-:W-:Y:S11]  /*34b50*/  @!UPT UIADD3 URZ, URZ, URZ, URZ ;  /* 0x0000003f3f3ff290 */ /* 0x000ff6000fffe03f */
[----:B------:R-:W-:Y:S01]  /*34b60*/  @!UPT UIADD3 URZ, URZ, URZ, URZ ;  /* 0x0000003f3f3ff290 */ /* 0x000fe2000fffe03f */
[----:B------:R1:W-:Y:S01]  /*34b70*/  STL.64 [R1+0x2a0], R8 ;  /* 0x0002a00801007387 */ /* 0x0003e20000100a00 */
[----:B------:R3:W-:Y:S02]  /*34b80*/  STL.64 [R1+0x2a8], R10 ;  /* 0x0002a80a01007387 */ /* 0x0007e40000100a00 */
[----:B------:R-:W4:Y:S02]  /*34b90*/  LDL.LU R21, [R1+0x4f4] ;  /* 0x0004f40001157983 */ /* 0x000f240000300800 */
[----:B0-----:R-:W4:Y:S01]  /*34ba0*/  LDL.LU R22, [R1+0x4f8] ;  /* 0x0004f80001167983 */ /* 0x001f220000300800 */
[----:B------:R-:W4:Y:S04]  /*34bb0*/  LDL.LU R23, [R1+0x4fc] ;  /* 0x0004fc0001177983 */ /* 0x000f280000300800 */
[----:B-1----:R-:W4:Y:S01]  /*34bc0*/  LDL.LU R8, [R1+0x1f0] ;  /* 0x0001f00001087983 */ /* 0x002f220000300800 */
[----:B------:R-:W4:Y:S02]  /*34bd0*/  LDL.LU R9, [R1+0x1f4] ;  /* 0x0001f40001097983 */ /* 0x000f240000300800 */
[----:B---3--:R-:W3:Y:S02]  /*34be0*/  LDL.LU R10, [R1+0x1f8] ;  /* 0x0001f800010a7983 */ /* 0x008ee40000300800 */
[----:B------:R-:W3:Y:S01]  /*34bf0*/  LDL.LU R11, [R1+0x1fc] ;  /* 0x0001fc00010b7983 */ /* 0x000ee20000300800 */
[C---:B--2---:R-:W-:Y:S01]  /*34c00*/  HMMA.16816.F32.BF16 R12, R16.reuse, R14, R24 ;  /* 0x0000000e100c723c */ /* 0x044fe20000041818 */
[----:B---3--:R0:W-:Y:S01]  /*34c10*/  STL.64 [R1+0x3840], R10 ;  /* 0x0038400a01007387 */ /* 0x0081e20000100a00 */
[----:B----4-:R-:W-:Y:S03]  /*34c20*/  STL.64 [R1+0x3838], R8 ;  /* 0x0038380801007387 */ /* 0x010fe60000100a00 */
[----:B0-----:R-:W2:Y:S01]  /*34c30*/  LDL.64 R10, [R1+0x8] ;  /* 0x00000800010a7983 */ /* 0x001ea20000100a00 */
[----:B------:R-:W3:Y:S02]  /*34c40*/  LDL.LU.64 R26, [R1+0x38e0] ;  /* 0x0038e000011a7983 */ /* 0x000ee40000300a00 */
[----:B------:R-:W3:Y:S11]  /*34c50*/  LDL.LU.64 R24, [R1+0x38d8] ;  /* 0x0038d80001187983 */ /* 0x000ef60000300a00 */
[----:B------:R-:W-:Y:S04]  /*34c60*/  @!UPT UIADD3 URZ, URZ, URZ, URZ ;  /* 0x0000003f3f3ff290 */ /* 0x000fe8000fffe03f */
[----:B------:R-:W-:Y:S01]  /*34c70*/  STL.64 [R1+0x290], R12 ;  /* 0x0002900c01007387 */ /* 0x000fe20000100a00 */
[----:B------:R0:W-:Y:S04]  /*34c80*/  STL.64 [R1+0x298], R14 ;  /* 0x0002980e01007387 */ /* 0x0001e80000100a00 */
[----:B0-----:R-:W3:Y:S01]  /*34c90*/  LDL.LU.64 R14, [R1+0x38d0] ;  /* 0x0038d000010e7983 */ /* 0x001ee20000300a00 */
[C---:B--2---:R-:W-:Y:S08]  /*34ca0*/  HMMA.16816.F32.BF16 R20, R16.reuse, R10, R20 ;  /* 0x0000000a1014723c */ /* 0x044ff00000041814 */
[----:B---3--:R-:W-:Y:S01]  /*34cb0*/  HMMA.16816.F32.BF16 R24, R16, R14, R24 ;  /* 0x0000000e1018723c */ /* 0x008fe20000041818 */
[----:B------:R-:W-:-:S02]  /*34cc0*/  IMAD.MOV.U32 R2, RZ, RZ, R14 ;  /* 0x000000ffff027224 */ /* 0x000fc400078e000e */
[----:B------:R-:W-:Y:S11]  /*34cd0*/  IMAD.MOV.U32 R0, RZ, RZ, R15 ;  /* 0x000000ffff007224 */ /* 0x000ff600078e000f */
[----:B------:R-:W-:Y:S09]  /*34ce0*/  @!UPT UIADD3 URZ, URZ, URZ, URZ ;  /* 0x0000003f3f3ff290 */ /* 0x000ff2000fffe03f */
[----:B------:R-:W-:Y:S01]  /*34cf0*/  STL.64 [R1+0x510], R24 ;  /* 0x0005101801007387 */ /* 0x000fe20000100a00 */
[----:B------:R0:W-:Y:S03]  /*34d00*/  STL.64 [R1+0x518], R26 ;  /* 0x0005181a01007387 */ /* 0x0001e60000100a00 */
[----:B0-----:R-:W2:Y:S01]  /*34d10*/  LDL.LU.64 R26, [R1+0x38c8] ;  /* 0x0038c800011a7983 */ /* 0x001ea20000300a00 */
[----:B------:R-:W3:Y:S02]  /*34d20*/  LDL.LU.64 R14, [R1+0x38c0] ;  /* 0x0038c000010e7983 */ /* 0x000ee40000300a00 */
[----:B------:R-:W3:Y:S02]  /*34d30*/  LDL.LU.64 R12, [R1+0x38b8] ;  /* 0x0038b800010c7983 */ /* 0x000ee40000300a00 */
[----:B------:R-:W-:Y:S01]  /*34d40*/  STL.64 [R1+0x500], R20 ;  /* 0x0005001401007387 */ /* 0x000fe20000100a00 */
[----:B------:R0:W-:Y:S04]  /*34d50*/  STL.64 [R1+0x508], R22 ;  /* 0x0005081601007387 */ /* 0x0001e80000100a00 */
[----:B0-----:R-:W4:Y:S04]  /*34d60*/  LDL.64 R22, [R1+0x48] ;  /* 0x0000480001167983 */ /* 0x001f280000100a00 */
[----:B----4-:R-:W-:Y:S01]  /*34d70*/  STL.64 [R1+0x3898], R22 ;  /* 0x0038981601007387 */ /* 0x010fe20000100a00 */
[----:B------:R0:W-:Y:S02]  /*34d80*/  STL.64 [R1+0x3850], R10 ;  /* 0x0038500a01007387 */ /* 0x0001e40000100a00 */
[----:B0-----:R-:W-:-:S02]  /*34d90*/  IMAD.MOV.U32 R10, RZ, RZ, R2 ;  /* 0x000000ffff0a7224 */ /* 0x001fc400078e0002 */
[----:B------:R-:W-:-:S05]  /*34da0*/  IMAD.MOV.U32 R11, RZ, RZ, R0 ;  /* 0x000000ffff0b7224 */ /* 0x000fca00078e0000 */
[----:B------:R2:W-:Y:S02]  /*34db0*/  STL.64 [R1+0x3868], R10 ;  /* 0x0038680a01007387 */ /* 0x0005e40000100a00 */
[----:B--2---:R-:W-:Y:S02]  /*34dc0*/  HMMA.16816.F32.BF16 R8, R16, R26, R4 ;  /* 0x0000001a1008723c */ /* 0x004fe40000041804 */
[----:B------:R-:W3:Y:S01]  /*34dd0*/  LDL.64 R6, [R1+0x68] ;  /* 0x0000680001067983 */ /* 0x000ee20000100a00 */
[----:B------:R-:W2:Y:S11]  /*34de0*/  LDL.LU R20, [R1+0x380] ;  /* 0x0003800001147983 */ /* 0x000eb60000300800 */
[----:B------:R-:W-:Y:S09]  /*34df0*/  @!UPT UIADD3 URZ, URZ, URZ, URZ ;  /* 0x0000003f3f3ff290 */ /* 0x000ff2000fffe03f */
[----:B------:R-:W-:Y:S01]  /*34e00*/  STL.64 [R1+0x140], R8 ;  /* 0x0001400801007387 */ /* 0x000fe20000100a00 */
[----:B------:R-:W-:Y:S02]  /*34e10*/  STL.64 [R1+0x148], R10 ;  /* 0x0001480a01007387 */ /* 0x000fe40000100a00 */
[----:B------:R-:W2:Y:S02]  /*34e20*/  LDL.LU R21, [R1+0x384] ;  /* 0x0003840001157983 */ /* 0x000ea40000300800 */
[----:B------:R-:W4:Y:S01]  /*34e30*/  LDL.LU R22, [R1+0x388] ;  /* 0x0003880001167983 */ /* 0x000f220000300800 */
[----:B------:R-:W4:Y:S04]  /*34e40*/  LDL.LU R23, [R1+0x38c] ;  /* 0x00038c0001177983 */ /* 0x000f280000300800 */
[----:B----4-:R-:W-:Y:S01]  /*34e50*/  STL.64 [R1+0x38b0], R22 ;  /* 0x0038b01601007387 */ /* 0x010fe20000100a00 */
[----:B--2---:R0:W-:Y:S03]  /*34e60*/  STL.64 [R1+0x38a8], R20 ;  /* 0x0038a81401007387 */ /* 0x0041e60000100a00 */
[----:B0-----:R-:W3:Y:S01]  /*34e70*/  LDL.LU R20, [R1+0x390] ;  /* 0x0003900001147983 */ /* 0x001ee20000300800 */
[----:B------:R-:W3:Y:S02]  /*34e80*/  LDL.LU R21, [R1+0x394] ;  /* 0x0003940001157983 */ /* 0x000ee40000300800 */
[----:B------:R-:W3:Y:S02]  /*34e90*/  LDL.LU R22, [R1+0x398] ;  /* 0x0003980001167983 */ /* 0x000ee40000300800 */
[----:B------:R-:W3:Y:S01]  /*34ea0*/  LDL.LU R23, [R1+0x39c] ;  /* 0x00039c0001177983 */ /* 0x000ee20000300800 */
[----:B------:R-:W2:Y:S01]  /*34eb0*/  LDL.LU R8, [R1+0x350] ;  /* 0x0003500001087983 */ /* 0x000ea20000300800 */
[----:B------:R-:W2:Y:S02]  /*34ec0*/  LDL.LU R9, [R1+0x354] ;  /* 0x0003540001097983 */ /* 0x000ea40000300800 */
[----:B------:R-:W4:Y:S02]  /*34ed0*/  LDL.LU R10, [R1+0x358] ;  /* 0x00035800010a7983 */ /* 0x000f240000300800 */
[----:B------:R-:W4:Y:S02]  /*34ee0*/  LDL.LU R11, [R1+0x35c] ;  /* 0x00035c00010b7983 */ /* 0x000f240000300800 */
[----:B----4-:R-:W-:Y:S01]  /*34ef0*/  STL.64 [R1+0x3878], R10 ;  /* 0x0038780a01007387 */ /* 0x010fe20000100a00 */
[----:B--2---:R0:W-:Y:S03]  /*34f00*/  STL.64 [R1+0x3870], R8 ;  /* 0x0038700801007387 */ /* 0x0041e60000100a00 */
[----:B0-----:R-:W2:Y:S01]  /*34f10*/  LDL.LU R8, [R1+0x360] ;  /* 0x0003600001087983 */ /* 0x001ea20000300800 */
[----:B------:R-:W2:Y:S02]  /*34f20*/  LDL.LU R9, [R1+0x364] ;  /* 0x0003640001097983 */ /* 0x000ea40000300800 */
[----:B------:R-:W4:Y:S02]  /*34f30*/  LDL.LU R10, [R1+0x368] ;  /* 0x00036800010a7983 */ /* 0x000f240000300800 */
[----:B------:R-:W4:Y:S01]  /*34f40*/  LDL.LU R11, [R1+0x36c] ;  /* 0x00036c00010b7983 */ /* 0x000f220000300800 */
[----:B---3--:R-:W-:Y:S01]  /*34f50*/  HMMA.16816.F32.BF16 R20, R12, R6, R20 ;  /* 0x000000060c14723c */ /* 0x008fe20000041814 */
[----:B----4-:R-:W-:Y:S01]  /*34f60*/  STL.64 [R1+0x3890], R10 ;  /* 0x0038900a01007387 */ /* 0x010fe20000100a00 */
[----:B--2---:R0:W-:Y:S03]  /*34f70*/  STL.64 [R1+0x3888], R8 ;  /* 0x0038880801007387 */ /* 0x0041e60000100a00 */
[----:B0-----:R-:W2:Y:S01]  /*34f80*/  LDL.LU R8, [R1+0x370] ;  /* 0x0003700001087983 */ /* 0x001ea20000300800 */
[----:B------:R-:W2:Y:S02]  /*34f90*/  LDL.LU R9, [R1+0x374] ;  /* 0x0003740001097983 */ /* 0x000ea40000300800 */
[----:B------:R-:W2:Y:S02]  /*34fa0*/  LDL.LU R10, [R1+0x378] ;  /* 0x00037800010a7983 */ /* 0x000ea40000300800 */
[----:B------:R-:W2:Y:S01]  /*34fb0*/  LDL.LU R11, [R1+0x37c] ;  /* 0x00037c00010b7983 */ /* 0x000ea20000300800 */
[----:B------:R0:W-:Y:S01]  /*34fc0*/  STL.64 [R1+0x3848], R26 ;  /* 0x0038481a01007387 */ /* 0x0001e20000100a00 */
[----:B------:R-:W3:Y:S02]  /*34fd0*/  LDL.LU R24, [R1+0x330] ;  /* 0x0003300001187983 */ /* 0x000ee40000300800 */
[----:B------:R-:W3:Y:S01]  /*34fe0*/  LDL.LU R25, [R1+0x334] ;  /* 0x0003340001197983 */ /* 0x000ee20000300800 */
[----:B0-----:R-:W4:Y:S01]  /*34ff0*/  LDL.LU R26, [R1+0x338] ;  /* 0x00033800011a7983 */ /* 0x001f220000300800 */
[----:B------:R-:W4:Y:S02]  /*35000*/  LDL.LU R27, [R1+0x33c] ;  /* 0x00033c00011b7983 */ /* 0x000f240000300800 */
[----:B------:R-:W-:-:S02]  /*35010*/  IMAD.MOV.U32 R2, RZ, RZ, R6 ;  /* 0x000000ffff027224 */ /* 0x000fc400078e0006 */
[----:B------:R-:W-:Y:S01]  /*35020*/  IMAD.MOV.U32 R0, RZ, RZ, R7 ;  /* 0x000000ffff007224 */ /* 0x000fe200078e0007 */
[----:B----4-:R-:W-:Y:S01]  /*35030*/  STL.64 [R1+0x3860], R26 ;  /* 0x0038601a01007387 */ /* 0x010fe20000100a00 */
[----:B---3--:R0:W-:Y:S03]  /*35040*/  STL.64 [R1+0x3858], R24 ;  /* 0x0038581801007387 */ /* 0x0081e60000100a00 */
[----:B0-----:R-:W3:Y:S01]  /*35050*/  LDL.LU R24, [R1+0x340] ;  /* 0x0003400001187983 */ /* 0x001ee20000300800 */
[----:B------:R-:W3:Y:S02]  /*35060*/  LDL.LU R25, [R1+0x344] ;  /* 0x0003440001197983 */ /* 0x000ee40000300800 */
[----:B------:R-:W3:Y:S02]  /*35070*/  LDL.LU R26, [R1+0x348] ;  /* 0x00034800011a7983 */ /* 0x000ee40000300800 */
[----:B------:R-:W3:Y:S01]  /*35080*/  LDL.LU R27, [R1+0x34c] ;  /* 0x00034c00011b7983 */ /* 0x000ee20000300800 */
[----:B------:R-:W4:Y:S01]  /*35090*/  LDL.64 R18, [R1+0x28] ;  /* 0x0000280001127983 */ /* 0x000f220000100a00 */
[----:B------:R-:W-:Y:S02]  /*350a0*/  STL.64 [R1+0x130], R20 ;  /* 0x0001301401007387 */ /* 0x000fe40000100a00 */
[----:B------:R0:W-:Y:S02]  /*350b0*/  STL.64 [R1+0x138], R22 ;  /* 0x0001381601007387 */ /* 0x0001e40000100a00 */
[----:B0-----:R-:W2:Y:S01]  /*350c0*/  LDL.LU.64 R22, [R1+0x38b0] ;  /* 0x0038b00001167983 */ /* 0x001ea20000300a00 */
[----:B------:R-:W2:Y:S02]  /*350d0*/  LDL.LU.64 R20, [R1+0x38a8] ;  /* 0x0038a80001147983 */ /* 0x000ea40000300a00 */
[----:B------:R-:W2:Y:S02]  /*350e0*/  LDL.LU.64 R6, [R1+0x38a0] ;  /* 0x0038a00001067983 */ /* 0x000ea40000300a00 */
[C---:B--2---:R-:W-:Y:S11]  /*350f0*/  HMMA.16816.F32.BF16 R20, R12.reuse, R6, R20 ;  /* 0x000000060c14723c */ /* 0x044ff60000041814 */
[----:B------:R-:W-:Y:S11]  /*35100*/  @!UPT UIADD3 URZ, URZ, URZ, URZ ;  /* 0x0000003f3f3ff290 */ /* 0x000ff6000fffe03f */
[----:B------:R-:W-:Y:S01]  /*35110*/  @!UPT UIADD3 URZ, URZ, URZ, URZ ;  /* 0x0000003f3f3ff290 */ /* 0x000fe2000fffe03f */
[----:B------:R-:W-:Y:S01]  /*35120*/  STL.64 [R1+0x120], R20 ;  /* 0x0001201401007387 */ /* 0x000fe20000100a00 */
[----:B------:R0:W-:Y:S03]  /*35130*/  STL.64 [R1+0x128], R22 ;  /* 0x0001281601007387 */ /* 0x0001e60000100a00 */
[----:B0-----:R-:W2:Y:S01]  /*35140*/  LDL.LU.64 R22, [R1+0x3898] ;  /* 0x0038980001167983 */ /* 0x001ea20000300a00 */
[----:B------:R0:W-:Y:S02]  /*35150*/  STL.64 [R1+0x3810], R6 ;  /* 0x0038100601007387 */ /* 0x0001e40000100a00 */
[----:B0-----:R-:W-:Y:S02]  /*35160*/  IMAD.MOV.U32 R6, RZ, RZ, R2 ;  /* 0x000000ffff067224 */ /* 0x001fe400078e0002 */
[----:B------:R-:W-:Y:S01]  /*35170*/  IMAD.MOV.U32 R7, RZ, RZ, R0 ;  /* 0x000000ffff077224 */ /* 0x000fe200078e0000 */
        /* <DEDUP_REMOVED lines=14> */
[----:B0-----:R-:W4:Y:S01]  /*35260*/  LDL.LU.64 R10, [R1+0x3878] ;  /* 0x00387800010a7983 */ /* 0x001f220000300a00 */
[----:B------:R-:W4:Y:S02]  /*35270*/  LDL.LU.64 R8, [R1+0x3870] ;  /* 0x0038700001087983 */ /* 0x000f240000300a00 */
[----:B------:R0:W-:Y:S02]  /*35280*/  STL.64 [R1+0x3808], R22 ;  /* 0x0038081601007387 */ /* 0x0001e40000100a00 */
[----:B------:R-:W2:Y:S01]  /*35290*/  LDL.LU R20, [R1+0x1d0] ;  /* 0x0001d00001147983 */ /* 0x000ea20000300800 */
[----:B------:R-:W2:Y:S04]  /*352a0*/  LDL.LU R21, [R1+0x1d4] ;  /* 0x0001d40001157983 */ /* 0x000ea80000300800 */
[----:B0-----:R-:W2:Y:S01]  /*352b0*/  LDL.LU R22, [R1+0x1d8] ;  /* 0x0001d80001167983 */ /* 0x001ea20000300800 */
[----:B------:R-:W2:Y:S01]  /*352c0*/  LDL.LU R23, [R1+0x1dc] ;  /* 0x0001dc0001177983 */ /* 0x000ea20000300800 */
[C---:B----4-:R-:W-:Y:S02]  /*352d0*/  HMMA.16816.F32.BF16 R8, R12.reuse, R18, R8 ;  /* 0x000000120c08723c */ /* 0x050fe40000041808 */
[----:B--2---:R-:W-:Y:S01]  /*352e0*/  STL.64 [R1+0x3820], R22 ;  /* 0x0038201601007387 */ /* 0x004fe20000100a00 */
[----:B------:R0:W-:Y:S03]  /*352f0*/  STL.64 [R1+0x3818], R20 ;  /* 0x0038181401007387 */ /* 0x0001e60000100a00 */
[----:B0-----:R-:W2:Y:S01]  /*35300*/  LDL.LU R20, [R1+0x1e0] ;  /* 0x0001e00001147983 */ /* 0x001ea20000300800 */
[----:B------:R-:W2:Y:S02]  /*35310*/  LDL.LU R21, [R1+0x1e4] ;  /* 0x0001e40001157983 */ /* 0x000ea40000300800 */
[----:B------:R-:W2:Y:S02]  /*35320*/  LDL.LU R22, [R1+0x1e8] ;  /* 0x0001e80001167983 */ /* 0x000ea40000300800 */
[----:B------:R-:W2:Y:S11]  /*35330*/  LDL.LU R23, [R1+0x1ec] ;  /* 0x0001ec0001177983 */ /* 0x000eb60000300800 */
[----:B------:R-:W-:Y:S01]  /*35340*/  @!UPT UIADD3 URZ, URZ, URZ, URZ ;  /* 0x0000003f3f3ff290 */ /* 0x000fe2000fffe03f */
[----:B------:R-:W-:Y:S01]  /*35350*/  STL.64 [R1+0x360], R8 ;  /* 0x0003600801007387 */ /* 0x000fe20000100a00 */
[----:B------:R0:W-:Y:S03]  /*35360*/  STL.64 [R1+0x368], R10 ;  /* 0x0003680a01007387 */ /* 0x0001e60000100a00 */
[----:B0-----:R-:W3:Y:S02]  /*35370*/  LDL.LU.64 R10, [R1+0x3868] ;  /* 0x00386800010a7983 */ /* 0x001ee40000300a00 */
[C---:B---3--:R-:W-:Y:S02]  /*35380*/  HMMA.16816.F32.BF16 R8, R12.reuse, R10, R24 ;  /* 0x0000000a0c08723c */ /* 0x048fe40000041818 */
[----:B------:R-:W3:Y:S01]  /*35390*/  LDL.LU.64 R26, [R1+0x3860] ;  /* 0x00386000011a7983 */ /* 0x000ee20000300a00 */
[----:B------:R-:W3:Y:S11]  /*353a0*/  LDL.LU.64 R24, [R1+0x3858] ;  /* 0x0038580001187983 */ /* 0x000ef60000300a00 */
[----:B------:R-:W-:Y:S09]  /*353b0*/  @!UPT UIADD3 URZ, URZ, URZ, URZ ;  /* 0x0000003f3f3ff290 */ /* 0x000ff2000fffe03f */
        /* <DEDUP_REMOVED lines=14> */
[----:B------:R-:W2:Y:S02]  /*354a0*/  LDL.LU.64 R8, [R1+0x3828] ;  /* 0x0038280001087983 */ /* 0x000ea40000300a00 */
[----:B------:R-:W-:Y:S11]  /*354b0*/  STL.64 [R1+0x37c8], R26 ;  /* 0x0037c81a01007387 */ /* 0x000ff60000100a00 */
[----:B------:R-:W-:Y:S08]  /*354c0*/  @!UPT UIADD3 URZ, URZ, URZ, URZ ;  /* 0x0000003f3f3ff290 */ /* 0x000ff0000fffe03f */
[----:B------:R-:W-:Y:S01]  /*354d0*/  STL.64 [R1+0x2f0], R12 ;  /* 0x0002f00c01007387 */ /* 0x000fe20000100a00 */
[----:B------:R0:W-:Y:S03]  /*354e0*/  STL.64 [R1+0x2f8], R14 ;  /* 0x0002f80e01007387 */ /* 0x0001e60000100a00 */
[----:B0-----:R-:W3:Y:S01]  /*354f0*/  LDL.64 R14, [R1+0x18] ;  /* 0x00001800010e7983 */ /* 0x001ee20000100a00 */
[C---:B--2---:R-:W-:Y:S03]  /*35500*/  HMMA.16816.F32.BF16 R4, R8.reuse, R6, R20 ;  /* 0x000000060804723c */ /* 0x044fe60000041814 */
[----:B------:R-:W2:Y:S01]  /*35510*/  LDL.LU.64 R22, [R1+0x3820] ;  /* 0x0038200001167983 */ /* 0x000ea20000300a00 */
[----:B------:R-:W2:Y:S11]  /*35520*/  LDL.LU.64 R20, [R1+0x3818] ;  /* 0x0038180001147983 */ /* 0x000eb60000300a00 */
[----:B------:R-:W-:Y:S08]  /*35530*/  @!UPT UIADD3 URZ, URZ, URZ, URZ ;  /* 0x0000003f3f3ff290 */ /* 0x000ff0000fffe03f */
        /* <DEDUP_REMOVED lines=19> */
[----:B------:R2:W-:Y:S02]  /*35670*/  STL.64 [R1+0x168], R26 ;  /* 0x0001681a01007387 */ /* 0x0005e40000100a00 */
[----:B--2---:R-:W-:Y:S01]  /*35680*/  HMMA.16816.F32.BF16 R24, R8, R22, R4 ;  /* 0x000000160818723c */ /* 0x004fe20000041804 */
[----:B------:R-:W2:Y:S11]  /*35690*/  LDL.LU R4, [R1+0xb0] ;  /* 0x0000b00001047983 */ /* 0x000eb60000300800 */
[----:B------:R-:W-:Y:S11]  /*356a0*/  @!UPT UIADD3 URZ, URZ, URZ, URZ ;  /* 0x0000003f3f3ff290 */ /* 0x000ff6000fffe03f */
[----:B------:R-:W-:Y:S01]  /*356b0*/  STL.64 [R1+0x150], R24 ;  /* 0x0001501801007387 */ /* 0x000fe20000100a00 */
[----:B------:R0:W-:Y:S02]  /*356c0*/  STL.64 [R1+0x158], R26 ;  /* 0x0001581a01007387 */ /* 0x0001e40000100a00 */
[----:B------:R-:W2:Y:S02]  /*356d0*/  LDL.LU R5, [R1+0xb4] ;  /* 0x0000b40001057983 */ /* 0x000ea40000300800 */
[----:B------:R-:W4:Y:S01]  /*356e0*/  LDL.LU R6, [R1+0xb8] ;  /* 0x0000b80001067983 */ /* 0x000f220000300800 */
[----:B------:R-:W4:Y:S01]  /*356f0*/  LDL.LU R7, [R1+0xbc] ;  /* 0x0000bc0001077983 */ /* 0x000f220000300800 */
[----:B0-----:R-:W-:Y:S02]  /*35700*/  IMAD.MOV.U32 R26, RZ, RZ, R16 ;  /* 0x000000ffff1a7224 */ /* 0x001fe400078e0010 */
[----:B------:R-:W-:Y:S01]  /*35710*/  IMAD.MOV.U32 R27, RZ, RZ, R3 ;  /* 0x000000ffff1b7224 */ /* 0x000fe200078e0003 */
[----:B----4-:R-:W-:Y:S01]  /*35720*/  STL.64 [R1+0x37d8], R6 ;  /* 0x0037d80601007387 */ /* 0x010fe20000100a00 */
[----:B--2---:R-:W-:Y:S03]  /*35730*/  STL.64 [R1+0x37d0], R4 ;  /* 0x0037d00401007387 */ /* 0x004fe60000100a00 */
[----:B------:R0:W-:Y:S02]  /*35740*/  STL.64 [R1+0x37e0], R26 ;  /* 0x0037e01a01007387 */ /* 0x0001e40000100a00 */
[----:B------:R-:W3:Y:S01]  /*35750*/  LDL.LU R24, [R1+0x190] ;  /* 0x0001900001187983 */ /* 0x000ee20000300800 */
[----:B------:R-:W3:Y:S04]  /*35760*/  LDL.LU R25, [R1+0x194] ;  /* 0x0001940001197983 */ /* 0x000ee80000300800 */
[----:B0-----:R-:W3:Y:S01]  /*35770*/  LDL.LU R26, [R1+0x198] ;  /* 0x00019800011a7983 */ /* 0x001ee20000300800 */
[----:B------:R-:W3:Y:S02]  /*35780*/  LDL.LU R27, [R1+0x19c] ;  /* 0x00019c00011b7983 */ /* 0x000ee40000300800 */
[----:B------:R-:W2:Y:S02]  /*35790*/  LDL.LU R4, [R1+0x180] ;  /* 0x0001800001047983 */ /* 0x000ea40000300800 */
[----:B------:R-:W2:Y:S01]  /*357a0*/  LDL.LU R5, [R1+0x184] ;  /* 0x0001840001057983 */ /* 0x000ea20000300800 */
[----:B------:R-:W2:Y:S01]  /*357b0*/  LDL.LU R6, [R1+0x188] ;  /* 0x0001880001067983 */ /* 0x000ea20000300800 */
[----:B------:R-:W2:Y:S02]  /*357c0*/  LDL.LU R7, [R1+0x18c] ;  /* 0x00018c0001077983 */ /* 0x000ea40000300800 */
[----:B------:R0:W-:Y:S02]  /*357d0*/  STL.64 [R1+0x3780], R22 ;  /* 0x0037801601007387 */ /* 0x0001e40000100a00 */
[----:B0-----:R-:W4:Y:S04]  /*357e0*/  LDL.64 R22, [R1+0x48] ;  /* 0x0000480001167983 */ /* 0x001f280000100a00 */
[----:B----4-:R0:W-:Y:S02]  /*357f0*/  STL.64 [R1+0x3798], R22 ;  /* 0x0037981601007387 */ /* 0x0101e40000100a00 */
[----:B0-----:R-:W-:-:S02]  /*35800*/  IMAD.MOV.U32 R22, RZ, RZ, R2 ;  /* 0x000000ffff167224 */ /* 0x001fc400078e0002 */
[----:B------:R-:W-:-:S05]  /*35810*/  IMAD.MOV.U32 R23, RZ, RZ, R0 ;  /* 0x000000ffff177224 */ /* 0x000fca00078e0000 */
[----:B------:R0:W-:Y:S01]  /*35820*/  STL.64 [R1+0x37b0], R22 ;  /* 0x0037b01601007387 */ /* 0x0001e20000100a00 */
[----:B------:R-:W4:Y:S02]  /*35830*/  LDL.LU R20, [R1+0x1a0] ;  /* 0x0001a00001147983 */ /* 0x000f240000300800 */
[----:B------:R-:W4:Y:S01]  /*35840*/  LDL.LU R21, [R1+0x1a4] ;  /* 0x0001a40001157983 */ /* 0x000f220000300800 */
[----:B0-----:R-:W4:Y:S01]  /*35850*/  LDL.LU R22, [R1+0x1a8] ;  /* 0x0001a80001167983 */ /* 0x001f220000300800 */
[----:B------:R-:W4:Y:S02]  /*35860*/  LDL.LU R23, [R1+0x1ac] ;  /* 0x0001ac0001177983 */ /* 0x000f240000300800 */
[C---:B----4-:R-:W-:Y:S11]  /*35870*/  HMMA.16816.F32.BF16 R20, R8.reuse, R18, R20 ;  /* 0x000000120814723c */ /* 0x050ff60000041814 */
[----:B------:R-:W-:Y:S11]  /*35880*/  @!UPT UIADD3 URZ, URZ, URZ, URZ ;  /* 0x0000003f3f3ff290 */ /* 0x000ff6000fffe03f */
[----:B------:R-:W-:Y:S01]  /*35890*/  @!UPT UIADD3 URZ, URZ, URZ, URZ ;  /* 0x0000003f3f3ff290 */ /* 0x000fe2000fffe03f */
[----:B------:R-:W-:Y:S01]  /*358a0*/  STL.64 [R1+0x330], R20 ;  /* 0x0003301401007387 */ /* 0x000fe20000100a00 */
[----:B------:R0:W-:Y:S03]  /*358b0*/  STL.64 [R1+0x338], R22 ;  /* 0x0003381601007387 */ /* 0x0001e60000100a00 */
[----:B0-----:R-:W4:Y:S01]  /*358c0*/  LDL.64 R22, [R1+0x68] ;  /* 0x0000680001167983 */ /* 0x001f220000100a00 */
[----:B------:R0:W-:Y:S02]  /*358d0*/  STL.64 [R1+0x3778], R18 ;  /* 0x0037781201007387 */ /* 0x0001e40000100a00 */
[----:B------:R-:W2:Y:S02]  /*358e0*/  LDL.LU R16, [R1+0x70] ;  /* 0x0000700001107983 */ /* 0x000ea40000300800 */
[----:B------:R-:W2:Y:S01]  /*358f0*/  LDL.LU R17, [R1+0x74] ;  /* 0x0000740001117983 */ /* 0x000ea20000300800 */
[----:B0-----:R-:W2:Y:S01]  /*35900*/  LDL.LU R18, [R1+0x78] ;  /* 0x0000780001127983 */ /* 0x001ea20000300800 */
[----:B------:R-:W2:Y:S01]  /*35910*/  LDL.LU R19, [R1+0x7c] ;  /* 0x00007c0001137983 */ /* 0x000ea20000300800 */
[C---:B---3--:R-:W-:Y:S02]  /*35920*/  HMMA.16816.F32.BF16 R24, R8.reuse, R14, R24 ;  /* 0x0000000e0818723c */ /* 0x048fe40000041818 */
[----:B--2---:R-:W-:Y:S01]  /*35930*/  STL.64 [R1+0x3790], R18 ;  /* 0x0037901201007387 */ /* 0x004fe20000100a00 */
[----:B------:R0:W-:Y:S03]  /*35940*/  STL.64 [R1+0x3788], R16 ;  /* 0x0037881001007387 */ /* 0x0001e60000100a00 */
[----:B0-----:R-:W2:Y:S01]  /*35950*/  LDL.LU R16, [R1+0x80] ;  /* 0x0000800001107983 */ /* 0x001ea20000300800 */
[----:B------:R-:W2:Y:S02]  /*35960*/  LDL.LU R17, [R1+0x84] ;  /* 0x0000840001117983 */ /* 0x000ea40000300800 */
[----:B------:R-:W3:Y:S02]  /*35970*/  LDL.LU R18, [R1+0x88] ;  /* 0x0000880001127983 */ /* 0x000ee40000300800 */
[----:B------:R-:W3:Y:S02]  /*35980*/  LDL.LU R19, [R1+0x8c] ;  /* 0x00008c0001137983 */ /* 0x000ee40000300800 */
[----:B---3--:R-:W-:Y:S01]  /*35990*/  STL.64 [R1+0x37a8], R18 ;  /* 0x0037a81201007387 */ /* 0x008fe20000100a00 */
[----:B--2---:R0:W-:Y:S03]  /*359a0*/  STL.64 [R1+0x37a0], R16 ;  /* 0x0037a01001007387 */ /* 0x0041e60000100a00 */
[----:B0-----:R-:W2:Y:S01]  /*359b0*/  LDL.LU R16, [R1+0x90] ;  /* 0x0000900001107983 */ /* 0x001ea20000300800 */
[----:B------:R-:W2:Y:S02]  /*359c0*/  LDL.LU R17, [R1+0x94] ;  /* 0x0000940001117983 */ /* 0x000ea40000300800 */
[----:B------:R-:W2:Y:S02]  /*359d0*/  LDL.LU R18, [R1+0x98] ;  /* 0x0000980001127983 */ /* 0x000ea40000300800 */
[----:B------:R-:W2:Y:S01]  /*359e0*/  LDL.LU R19, [R1+0x9c] ;  /* 0x00009c0001137983 */ /* 0x000ea20000300800 */
[----:B------:R-:W-:Y:S01]  /*359f0*/  STL.64 [R1+0x4f0], R24 ;  /* 0x0004f01801007387 */ /* 0x000fe20000100a00 */
[----:B------:R0:W-:Y:S03]  /*35a00*/  STL.64 [R1+0x4f8], R26 ;  /* 0x0004f81a01007387 */ /* 0x0001e60000100a00 */
[----:B0-----:R-:W3:Y:S01]  /*35a10*/  LDL.LU.64 R26, [R1+0x37e0] ;  /* 0x0037e000011a7983 */ /* 0x001ee20000300a00 */
[----:B------:R0:W-:Y:S02]  /*35a20*/  STL.64 [R1+0x3770], R14 ;  /* 0x0037700e01007387 */ /* 0x0001e40000100a00 */
[----:B------:R-:W2:Y:S02]  /*35a30*/  LDL.LU R12, [R1+0x170] ;  /* 0x00017000010c7983 */ /* 0x000ea40000300800 */
[----:B------:R-:W2:Y:S01]  /*35a40*/  LDL.LU R13, [R1+0x174] ;  /* 0x00017400010d7983 */ /* 0x000ea20000300800 */
[----:B0-----:R-:W2:Y:S01]  /*35a50*/  LDL.LU R14, [R1+0x178] ;  /* 0x00017800010e7983 */ /* 0x001ea20000300800 */
[----:B------:R-:W2:Y:S01]  /*35a60*/  LDL.LU R15, [R1+0x17c] ;  /* 0x00017c00010f7983 */ /* 0x000ea20000300800 */
[C---:B---3--:R-:W-:Y:S02]  /*35a70*/  HMMA.16816.F32.BF16 R24, R8.reuse, R26, R4 ;  /* 0x0000001a0818723c */ /* 0x048fe40000041804 */
[----:B------:R-:W3:Y:S01]  /*35a80*/  LDL.LU.64 R6, [R1+0x37d8] ;  /* 0x0037d80001067983 */ /* 0x000ee20000300a00 */
[----:B------:R-:W3:Y:S11]  /*35a90*/  LDL.LU.64 R4, [R1+0x37d0] ;  /* 0x0037d00001047983 */ /* 0x000ef60000300a00 */
[----:B------:R-:W-:Y:S09]  /*35aa0*/  @!UPT UIADD3 URZ, URZ, URZ, URZ ;  /* 0x0000003f3f3ff290 */ /* 0x000ff2000fffe03f */
[----:B------:R-:W-:Y:S01]  /*35ab0*/  STL.64 [R1+0x570], R24 ;  /* 0x0005701801007387 */ /* 0x000fe20000100a00 */
[----:B------:R0:W-:Y:S03]  /*35ac0*/  STL.64 [R1+0x578], R26 ;  /* 0x0005781a01007387 */ /* 0x0001e60000100a00 */
[----:B0-----:R-:W3:Y:S02]  /*35ad0*/  LDL.LU.64 R26, [R1+0x37c8] ;  /* 0x0037c800011a7983 */ /* 0x001ee40000300a00 */
[----:B---3--:R-:W-:Y:S02]  /*35ae0*/  HMMA.16816.F32.BF16 R8, R8, R26, R4 ;  /* 0x0000001a0808723c */ /* 0x008fe40000041804 */
[----:B------:R-:W3:Y:S01]  /*35af0*/  LDL.LU.64 R6, [R1+0x37c0] ;  /* 0x0037c00001067983 */ /* 0x000ee20000300a00 */
[----:B------:R-:W3:Y:S11]  /*35b00*/  LDL.LU.64 R4, [R1+0x37b8] ;  /* 0x0037b80001047983 */ /* 0x000ef60000300a00 */
[----:B------:R-:W-:Y:S09]  /*35b10*/  @!UPT UIADD3 URZ, URZ, URZ, URZ ;  /* 0x0000003f3f3ff290 */ /* 0x000ff2000fffe03f */
[----:B------:R0:W-:Y:S01]  /*35b20*/  STL.64 [R1+0x520], R8 ;  /* 0x0005200801007387 */ /* 0x0001e20000100a00 */
[----:B------:R1:W-:Y:S03]  /*35b30*/  STL.64 [R1+0x528], R10 ;  /* 0x0005280a01007387 */ /* 0x0003e60000100a00 */
[----:B0-----:R-:W3:Y:S01]  /*35b40*/  LDL.LU R8, [R1+0xa0] ;  /* 0x0000a00001087983 */ /* 0x001ee20000300800 */
[----:B------:R-:W3:Y:S02]  /*35b50*/  LDL.LU R9, [R1+0xa4] ;  /* 0x0000a40001097983 */ /* 0x000ee40000300800 */
[----:B-1----:R-:W3:Y:S02]  /*35b60*/  LDL.LU R10, [R1+0xa8] ;  /* 0x0000a800010a7983 */ /* 0x002ee40000300800 */
[----:B------:R-:W3:Y:S01]  /*35b70*/  LDL.LU R11, [R1+0xac] ;  /* 0x0000ac00010b7983 */ /* 0x000ee20000300800 */
[----:B------:R0:W-:Y:S01]  /*35b80*/  STL.64 [R1+0x3768], R26 ;  /* 0x0037681a01007387 */ /* 0x0001e20000100a00 */
[----:B------:R-:W2:Y:S02]  /*35b90*/  LDL.LU R24, [R1+0x320] ;  /* 0x0003200001187983 */ /* 0x000ea40000300800 */
[----:B------:R-:W2:Y:S02]  /*35ba0*/  LDL.LU R25, [R1+0x324] ;  /* 0x0003240001197983 */ /* 0x000ea40000300800 */
[----:B----4-:R-:W-:Y:S01]  /*35bb0*/  IMAD.MOV.U32 R3, RZ, RZ, R23 ;  /* 0x000000ffff037224 */ /* 0x010fe200078e0017 */
[----:B0-----:R-:W4:Y:S01]  /*35bc0*/  LDL.LU R26, [R1+0x328] ;  /* 0x00032800011a7983 */ /* 0x001f220000300800 */
[----:B------:R-:W4:Y:S01]  /*35bd0*/  LDL.LU R27, [R1+0x32c] ;  /* 0x00032c00011b7983 */ /* 0x000f220000300800 */
[C---:B---3--:R-:W-:Y:S11]  /*35be0*/  HMMA.16816.F32.BF16 R8, R4.reuse, R22, R8 ;  /* 0x000000160408723c */ /* 0x048ff60000041808 */
[----:B------:R-:W-:Y:S11]  /*35bf0*/  @!UPT UIADD3 URZ, URZ, URZ, URZ ;  /* 0x0000003f3f3ff290 */ /* 0x000ff6000fffe03f */
[----:B------:R-:W-:Y:S01]  /*35c00*/  @!UPT UIADD3 URZ, URZ, URZ, URZ ;  /* 0x0000003f3f3ff290 */ /* 0x000fe2000fffe03f */
[----:B------:R0:W-:Y:S01]  /*35c10*/  STL.64 [R1+0xab0], R8 ;  /* 0x000ab00801007387 */ /* 0x0001e20000100a00 */
[----:B------:R-:W-:Y:S02]  /*35c20*/  STL.64 [R1+0xab8], R10 ;  /* 0x000ab80a01007387 */ /* 0x000fe40000100a00 */
[----:B0-----:R-:W-:Y:S02]  /*35c30*/  IMAD.MOV.U32 R8, RZ, RZ, R22 ;  /* 0x000000ffff087224 */ /* 0x001fe400078e0016 */
[----:B------:R-:W2:Y:S02]  /*35c40*/  LDL.LU.64 R22, [R1+0x37b0] ;  /* 0x0037b00001167983 */ /* 0x000ea40000300a00 */
[C---:B--2---:R-:W-:Y:S02]  /*35c50*/  HMMA.16816.F32.BF16 R20, R4.reuse, R22, R16 ;  /* 0x000000160414723c */ /* 0x044fe40000041810 */
[----:B------:R-:W2:Y:S01]  /*35c60*/  LDL.LU.64 R18, [R1+0x37a8] ;  /* 0x0037a80001127983 */ /* 0x000ea20000300a00 */
[----:B------:R-:W2:Y:S11]  /*35c70*/  LDL.LU.64 R16, [R1+0x37a0] ;  /* 0x0037a00001107983 */ /* 0x000eb60000300a00 */
[----:B------:R-:W-:Y:S09]  /*35c80*/  @!UPT UIADD3 URZ, URZ, URZ, URZ ;  /* 0x0000003f3f3ff290 */ /* 0x000ff2000fffe03f */
        /* <DEDUP_REMOVED lines=16> */
[----:B------:R-:W-:Y:S02]  /*35d90*/  STL.64 [R1+0xa88], R22 ;  /* 0x000a881601007387 */ /* 0x000fe40000100a00 */
[----:B------:R-:W-:Y:S01]  /*35da0*/  LDSM.16.MT88.4 R20, [R29+0x4000] ;  /* 0x004000001d14783b */ /* 0x000fe20000004200 */
[C---:B--2---:R-:W-:Y:S11]  /*35db0*/  HMMA.16816.F32.BF16 R12, R4.reuse, R18, R12 ;  /* 0x00000012040c723c */ /* 0x044ff6000004180c */
[----:B------:R-:W-:Y:S11]  /*35dc0*/  @!UPT UIADD3 URZ, URZ, URZ, URZ ;  /* 0x0000003f3f3ff290 */ /* 0x000ff6000fffe03f */
[----:B------:R-:W-:Y:S01]  /*35dd0*/  @!UPT UIADD3 URZ, URZ, URZ, URZ ;  /* 0x0000003f3f3ff290 */ /* 0x000fe2000fffe03f */
[----:B------:R-:W-:Y:S01]  /*35de0*/  STL.64 [R1+0xa70], R12 ;  /* 0x000a700c01007387 */ /* 0x000fe20000100a00 */
[----:B------:R0:W-:Y:S03]  /*35df0*/  STL.64 [R1+0xa78], R14 ;  /* 0x000a780e01007387 */ /* 0x0001e60000100a00 */
[----:B0-----:R-:W4:Y:S01]  /*35e00*/  LDL.LU.64 R14, [R1+0x3770] ;  /* 0x00377000010e7983 */ /* 0x001f220000300a00 */
[----:B------:R-:W-:Y:S02]  /*35e10*/  IMAD.MOV.U32 R28, RZ, RZ, R19 ;  /* 0x000000ffff1c7224 */ /* 0x000fe400078e0013 */
[----:B------:R-:W0:Y:S02]  /*35e20*/  LDSM.16.MT88.4 R16, [R29+0x4080] ;  /* 0x004080001d10783b */ /* 0x000e240000004200 */
[----:B0-----:R-:W-:Y:S02]  /*35e30*/  STL.64 [R1+0x3708], R18 ;  /* 0x0037081201007387 */ /* 0x001fe40000100a00 */
[----:B------:R0:W-:Y:S02]  /*35e40*/  STL.64 [R1+0x3700], R16 ;  /* 0x0037001001007387 */ /* 0x0001e40000100a00 */
[----:B0-----:R-:W2:Y:S01]  /*35e50*/  LDL.LU R16, [R1+0x4e0] ;  /* 0x0004e00001107983 */ /* 0x001ea20000300800 */
[----:B------:R-:W2:Y:S02]  /*35e60*/  LDL.LU R17, [R1+0x4e4] ;  /* 0x0004e40001117983 */ /* 0x000ea40000300800 */
[----:B------:R-:W2:Y:S02]  /*35e70*/  LDL.LU R18, [R1+0x4e8] ;  /* 0x0004e80001127983 */ /* 0x000ea40000300800 */
[----:B------:R-:W2:Y:S01]  /*35e80*/  LDL.LU R19, [R1+0x4ec] ;  /* 0x0004ec0001137983 */ /* 0x000ea20000300800 */
[----:B----4-:R-:W-:Y:S01]  /*35e90*/  HMMA.16816.F32.BF16 R24, R4, R14, R24 ;  /* 0x0000000e0418723c */ /* 0x010fe20000041818 */
[----:B------:R-:W-:-:S02]  /*35ea0*/  IMAD.MOV.U32 R2, RZ, RZ, R14 ;  /* 0x000000ffff027224 */ /* 0x000fc400078e000e */
[----:B------:R-:W-:Y:S02]  /*35eb0*/  IMAD.MOV.U32 R0, RZ, RZ, R15 ;  /* 0x000000ffff007224 */ /* 0x000fe400078e000f */
[----:B------:R-:W0:Y:S11]  /*35ec0*/  LDSM.16.MT88.4 R12, [R29+0x4100] ;  /* 0x004100001d0c783b */ /* 0x000e360000004200 */
[----:B------:R-:W-:Y:S07]  /*35ed0*/  @!UPT UIADD3 URZ, URZ, URZ, URZ ;  /* 0x0000003f3f3ff290 */ /* 0x000fee000fffe03f */
[----:B------:R-:W-:Y:S01]  /*35ee0*/  STL.64 [R1+0xa60], R24 ;  /* 0x000a601801007387 */ /* 0x000fe20000100a00 */
[----:B------:R1:W-:Y:S03]  /*35ef0*/  STL.64 [R1+0xa68], R26 ;  /* 0x000a681a01007387 */ /* 0x0003e60000100a00 */
[----:B-1----:R-:W3:Y:S04]  /*35f00*/  LDL.LU.64 R26, [R1+0x3768] ;  /* 0x00376800011a7983 */ /* 0x002ee80000300a00 */
[----:B0-----:R0:W-:Y:S01]  /*35f10*/  STL.64 [R1+0x3670], R14 ;  /* 0x0036700e01007387 */ /* 0x0011e20000100a00 */
[----:B------:R1:W-:Y:S03]  /*35f20*/  STL.64 [R1+0x3668], R12 ;  /* 0x0036680c01007387 */ /* 0x0003e60000100a00 */
[----:B0-----:R-:W2:Y:S02]  /*35f30*/  LDL.64 R14, [R1+0x8] ;  /* 0x00000800010e7983 */ /* 0x001ea40000100a00 */
[----:B--2---:R-:W-:Y:S02]  /*35f40*/  HMMA.16816.F32.BF16 R16, R4, R14, R16 ;  /* 0x0000000e0410723c */ /* 0x004fe40000041810 */
[----:B------:R0:W-:Y:S01]  /*35f50*/  STL.64 [R1+0x3718], R14 ;  /* 0x0037180e01007387 */ /* 0x0001e20000100a00 */
[----:B-1----:R-:W2:Y:S11]  /*35f60*/  LDL.LU R12, [R1+0x6b0] ;  /* 0x0006b000010c7983 */ /* 0x002eb60000300800 */
[----:B------:R-:W-:Y:S09]  /*35f70*/  @!UPT UIADD3 URZ, URZ, URZ, URZ ;  /* 0x0000003f3f3ff290 */ /* 0x000ff2000fffe03f */
[----:B------:R1:W-:Y:S01]  /*35f80*/  STL.64 [R1+0xa50], R16 ;  /* 0x000a501001007387 */ /* 0x0003e20000100a00 */
[----:B------:R4:W-:Y:S02]  /*35f90*/  STL.64 [R1+0xa58], R18 ;  /* 0x000a581201007387 */ /* 0x0009e40000100a00 */
[----:B------:R-:W2:Y:S02]  /*35fa0*/  LDL.LU R13, [R1+0x6b4] ;  /* 0x0006b400010d7983 */ /* 0x000ea40000300800 */
[----:B0-----:R-:W2:Y:S01]  /*35fb0*/  LDL.LU R14, [R1+0x6b8] ;  /* 0x0006b800010e7983 */ /* 0x001ea20000300800 */
[----:B------:R-:W2:Y:S04]  /*35fc0*/  LDL.LU R15, [R1+0x6bc] ;  /* 0x0006bc00010f7983 */ /* 0x000ea80000300800 */
[----:B-1----:R-:W3:Y:S01]  /*35fd0*/  LDL.LU R16, [R1+0x4d0] ;  /* 0x0004d00001107983 */ /* 0x002ee20000300800 */
[----:B------:R-:W3:Y:S02]  /*35fe0*/  LDL.LU R17, [R1+0x4d4] ;  /* 0x0004d40001117983 */ /* 0x000ee40000300800 */
[----:B----4-:R-:W3:Y:S02]  /*35ff0*/  LDL.LU R18, [R1+0x4d8] ;  /* 0x0004d80001127983 */ /* 0x010ee40000300800 */
[----:B------:R-:W3:Y:S01]  /*36000*/  LDL.LU R19, [R1+0x4dc] ;  /* 0x0004dc0001137983 */ /* 0x000ee20000300800 */
[----:B--2---:R0:W-:Y:S01]  /*36010*/  STL.64 [R1+0x3728], R14 ;  /* 0x0037280e01007387 */ /* 0x0041e20000100a00 */
[----:B------:R-:W-:Y:S02]  /*36020*/  STL.64 [R1+0x3720], R12 ;  /* 0x0037200c01007387 */ /* 0x000fe40000100a00 */
[----:B0-----:R-:W-:-:S02]  /*36030*/  IMAD.MOV.U32 R14, RZ, RZ, R10 ;  /* 0x000000ffff0e7224 */ /* 0x001fc400078e000a */
[----:B------:R-:W-:-:S05]  /*36040*/  IMAD.MOV.U32 R15, RZ, RZ, R9 ;  /* 0x000000ffff0f7224 */ /* 0x000fca00078e0009 */
[----:B------:R0:W-:Y:S04]  /*36050*/  STL.64 [R1+0x3738], R14 ;  /* 0x0037380e01007387 */ /* 0x0001e80000100a00 */
[----:B0-----:R-:W2:Y:S04]  /*36060*/  LDL.64 R14, [R1+0x58] ;  /* 0x00005800010e7983 */ /* 0x001ea80000100a00 */
[----:B--2---:R0:W-:Y:S02]  /*36070*/  STL.64 [R1+0x3750], R14 ;  /* 0x0037500e01007387 */ /* 0x0041e40000100a00 */
[----:B0-----:R-:W-:-:S02]  /*36080*/  IMAD.MOV.U32 R14, RZ, RZ, R8 ;  /* 0x000000ffff0e7224 */ /* 0x001fc400078e0008 */
[----:B------:R-:W0:Y:S04]  /*36090*/  LDSM.16.MT88.4 R8, [R29+0x4180] ;  /* 0x004180001d08783b */ /* 0x000e280000004200 */
[----:B0-----:R0:W-:Y:S01]  /*360a0*/  STL.64 [R1+0x35e0], R10 ;  /* 0x0035e00a01007387 */ /* 0x0011e20000100a00 */
[----:B------:R1:W-:Y:S03]  /*360b0*/  STL.64 [R1+0x35d8], R8 ;  /* 0x0035d80801007387 */ /* 0x0003e60000100a00 */
[----:B0-----:R-:W2:Y:S04]  /*360c0*/  LDL.64 R10, [R1+0x38] ;  /* 0x00003800010a7983 */ /* 0x001ea80000100a00 */
[----:B--2---:R0:W-:Y:S01]  /*360d0*/  STL.64 [R1+0x3730], R10 ;  /* 0x0037300a01007387 */ /* 0x0041e20000100a00 */
[----:B-1----:R-:W2:Y:S02]  /*360e0*/  LDL.LU R8, [R1+0x6c0] ;  /* 0x0006c00001087983 */ /* 0x002ea40000300800 */
[----:B------:R-:W2:Y:S01]  /*360f0*/  LDL.LU R9, [R1+0x6c4] ;  /* 0x0006c40001097983 */ /* 0x000ea20000300800 */
[----:B0-----:R-:W4:Y:S01]  /*36100*/  LDL.LU R10, [R1+0x6c8] ;  /* 0x0006c800010a7983 */ /* 0x001f220000300800 */
[----:B------:R-:W4:Y:S03]  /*36110*/  LDL.LU R11, [R1+0x6cc] ;  /* 0x0006cc00010b7983 */ /* 0x000f260000300800 */
[----:B----4-:R-:W-:Y:S01]  /*36120*/  STL.64 [R1+0x3748], R10 ;  /* 0x0037480a01007387 */ /* 0x010fe20000100a00 */
[----:B--2---:R0:W-:Y:S03]  /*36130*/  STL.64 [R1+0x3740], R8 ;  /* 0x0037400801007387 */ /* 0x0041e60000100a00 */
[----:B0-----:R-:W2:Y:S01]  /*36140*/  LDL.LU R8, [R1+0x6d0] ;  /* 0x0006d00001087983 */ /* 0x001ea20000300800 */
[----:B------:R-:W2:Y:S02]  /*36150*/  LDL.LU R9, [R1+0x6d4] ;  /* 0x0006d40001097983 */ /* 0x000ea40000300800 */
[----:B------:R-:W4:Y:S02]  /*36160*/  LDL.LU R10, [R1+0x6d8] ;  /* 0x0006d800010a7983 */ /* 0x000f240000300800 */
[----:B------:R-:W4:Y:S01]  /*36170*/  LDL.LU R11, [R1+0x6dc] ;  /* 0x0006dc00010b7983 */ /* 0x000f220000300800 */
[----:B---3--:R-:W-:Y:S01]  /*36180*/  HMMA.16816.F32.BF16 R4, R4, R26, R16 ;  /* 0x0000001a0404723c */ /* 0x008fe20000041810 */
[----:B------:R-:W-:Y:S01]  /*36190*/  IMAD.MOV.U32 R15, RZ, RZ, R3 ;  /* 0x000000ffff0f7224 */ /* 0x000fe200078e0003 */
[----:B----4-:R-:W-:Y:S01]  /*361a0*/  STL.64 [R1+0x3760], R10 ;  /* 0x0037600a01007387 */ /* 0x010fe20000100a00 */
[----:B--2---:R0:W-:Y:S03]  /*361b0*/  STL.64 [R1+0x3758], R8 ;  /* 0x0037580801007387 */ /* 0x0041e60000100a00 */
[----:B0-----:R-:W2:Y:S01]  /*361c0*/  LDL.LU R8, [R1+0x6e0] ;  /* 0x0006e00001087983 */ /* 0x001ea20000300800 */
[----:B------:R-:W2:Y:S02]  /*361d0*/  LDL.LU R9, [R1+0x6e4] ;  /* 0x0006e40001097983 */ /* 0x000ea40000300800 */
[----:B------:R-:W2:Y:S02]  /*361e0*/  LDL.LU R10, [R1+0x6e8] ;  /* 0x0006e800010a7983 */ /* 0x000ea40000300800 */
[----:B------:R-:W2:Y:S01]  /*361f0*/  LDL.LU R11, [R1+0x6ec] ;  /* 0x0006ec00010b7983 */ /* 0x000ea20000300800 */
[----:B------:R-:W3:Y:S11]  /*36200*/  LDL.LU R16, [R1+0x690] ;  /* 0x0006900001107983 */ /* 0x000ef60000300800 */
[----:B------:R-:W-:Y:S02]  /*36210*/  STL.64 [R1+0x4d0], R4 ;  /* 0x0004d00401007387 */ /* 0x000fe40000100a00 */
[----:B------:R-:W-:Y:S02]  /*36220*/  STL.64 [R1+0x4d8], R6 ;  /* 0x0004d80601007387 */ /* 0x000fe40000100a00 */
[----:B------:R-:W0:Y:S04]  /*36230*/  LDSM.16.MT88.4 R4, [R29+0x4200] ;  /* 0x004200001d04783b */ /* 0x000e280000004200 */
[----:B------:R-:W3:Y:S01]  /*36240*/  LDL.LU R17, [R1+0x694] ;  /* 0x0006940001117983 */ /* 0x000ee20000300800 */
[----:B------:R-:W3:Y:S02]  /*36250*/  LDL.LU R18, [R1+0x698] ;  /* 0x0006980001127983 */ /* 0x000ee40000300800 */
[----:B------:R-:W3:Y:S02]  /*36260*/  LDL.LU R19, [R1+0x69c] ;  /* 0x00069c0001137983 */ /* 0x000ee40000300800 */
[----:B------:R1:W-:Y:S01]  /*36270*/  STL.64 [R1+0x3710], R26 ;  /* 0x0037101a01007387 */ /* 0x0003e20000100a00 */
[----:B------:R-:W4:Y:S01]  /*36280*/  LDL.LU R24, [R1+0x6a0] ;  /* 0x0006a00001187983 */ /* 0x000f220000300800 */
[----:B------:R-:W4:Y:S03]  /*36290*/  LDL.LU R25, [R1+0x6a4] ;  /* 0x0006a40001197983 */ /* 0x000f260000300800 */
[----:B-1----:R-:W4:Y:S01]  /*362a0*/  LDL.LU R26, [R1+0x6a8] ;  /* 0x0006a800011a7983 */ /* 0x002f220000300800 */
[----:B------:R-:W4:Y:S03]  /*362b0*/  LDL.LU R27, [R1+0x6ac] ;  /* 0x0006ac00011b7983 */ /* 0x000f260000300800 */
[----:B0-----:R-:W-:Y:S01]  /*362c0*/  STL.64 [R1+0x3578], R6 ;  /* 0x0035780601007387 */ /* 0x001fe20000100a00 */
        /* <DEDUP_REMOVED lines=26> */
[----:B--2---:R-:W-:Y:S02]  /*36470*/  IMAD.MOV.U32 R4, RZ, RZ, R10 ;  /* 0x000000ffff047224 */ /* 0x004fe400078e000a */
[----:B------:R-:W-:Y:S01]  /*36480*/  IMAD.MOV.U32 R3, RZ, RZ, R11 ;  /* 0x000000ffff037224 */ /* 0x000fe200078e000b */
[----:B---3--:R-:W-:Y:S11]  /*36490*/  HMMA.16816.F32.BF16 R12, R20, R10, R12 ;  /* 0x0000000a140c723c */ /* 0x008ff6000004180c */
[----:B------:R-:W-:Y:S11]  /*364a0*/  @!UPT UIADD3 URZ, URZ, URZ, URZ ;  /* 0x0000003f3f3ff290 */ /* 0x000ff6000fffe03f */
[----:B------:R-:W-:Y:S01]  /*364b0*/  @!UPT UIADD3 URZ, URZ, URZ, URZ ;  /* 0x0000003f3f3ff290 */ /* 0x000fe2000fffe03f */
[----:B------:R-:W-:Y:S01]  /*364c0*/  STL.64 [R1+0xa10], R12 ;  /* 0x000a100c01007387 */ /* 0x000fe20000100a00 */
[----:B------:R0:W-:Y:S03]  /*364d0*/  STL.64 [R1+0xa18], R14 ;  /* 0x000a180e01007387 */ /* 0x0001e60000100a00 */
[----:B0-----:R-:W2:Y:S01]  /*364e0*/  LDL.LU.64 R14, [R1+0x3718] ;  /* 0x00371800010e7983 */ /* 0x001ea20000300a00 */
[----:B------:R-:W3:Y:S02]  /*364f0*/  LDL.LU R8, [R1+0x450] ;  /* 0x0004500001087983 */ /* 0x000ee40000300800 */
[----:B------:R-:W3:Y:S02]  /*36500*/  LDL.LU R9, [R1+0x454] ;  /* 0x0004540001097983 */ /* 0x000ee40000300800 */
[----:B------:R-:W2:Y:S01]  /*36510*/  LDL.LU R10, [R1+0x458] ;  /* 0x00045800010a7983 */ /* 0x000ea20000300800 */
[----:B------:R-:W2:Y:S04]  /*36520*/  LDL.LU R11, [R1+0x45c] ;  /* 0x00045c00010b7983 */ /* 0x000ea80000300800 */
[----:B--2---:R-:W-:Y:S01]  /*36530*/  STL.64 [R1+0x3680], R10 ;  /* 0x0036800a01007387 */ /* 0x004fe20000100a00 */
[----:B---3--:R0:W-:Y:S03]  /*36540*/  STL.64 [R1+0x3678], R8 ;  /* 0x0036780801007387 */ /* 0x0081e60000100a00 */
[----:B0-----:R-:W2:Y:S01]  /*36550*/  LDL.LU R8, [R1+0x5a0] ;  /* 0x0005a00001087983 */ /* 0x001ea20000300800 */
[----:B------:R-:W2:Y:S02]  /*36560*/  LDL.LU R9, [R1+0x5a4] ;  /* 0x0005a40001097983 */ /* 0x000ea40000300800 */
[----:B------:R-:W3:Y:S02]  /*36570*/  LDL.LU R10, [R1+0x5a8] ;  /* 0x0005a800010a7983 */ /* 0x000ee40000300800 */
[----:B------:R-:W3:Y:S02]  /*36580*/  LDL.LU R11, [R1+0x5ac] ;  /* 0x0005ac00010b7983 */ /* 0x000ee40000300800 */
[----:B---3--:R0:W-:Y:S01]  /*36590*/  STL.64 [R1+0x3690], R10 ;  /* 0x0036900a01007387 */ /* 0x0081e20000100a00 */
[----:B--2---:R-:W-:Y:S03]  /*365a0*/  STL.64 [R1+0x3688], R8 ;  /* 0x0036880801007387 */ /* 0x004fe60000100a00 */
[----:B0-----:R-:W4:Y:S01]  /*365b0*/  LDL R10, [R1+0x28] ;  /* 0x00002800010a7983 */ /* 0x001f220000100800 */
[----:B------:R-:W-:-:S07]  /*365c0*/  IMAD.MOV.U32 R11, RZ, RZ, R28 ;  /* 0x000000ffff0b7224 */ /* 0x000fce00078e001c */
[C---:B----4-:R-:W-:Y:S01]  /*365d0*/  HMMA.16816.F32.BF16 R24, R20.reuse, R10, R24 ;  /* 0x0000000a1418723c */ /* 0x050fe20000041818 */
[----:B------:R0:W-:Y:S06]  /*365e0*/  STL.64 [R1+0x36a0], R10 ;  /* 0x0036a00a01007387 */ /* 0x0001ec0000100a00 */
[----:B0-----:R-:W-:Y:S02]  /*365f0*/  IMAD.MOV.U32 R10, RZ, RZ, R4 ;  /* 0x000000ffff0a7224 */ /* 0x001fe400078e0004 */
[----:B------:R-:W-:Y:S11]  /*36600*/  IMAD.MOV.U32 R11, RZ, RZ, R3 ;  /* 0x000000ffff0b7224 */ /* 0x000ff600078e0003 */
[----:B------:R-:W-:Y:S03]  /*36610*/  @!UPT UIADD3 URZ, URZ, URZ, URZ ;  /* 0x0000003f3f3ff290 */ /* 0x000fe6000fffe03f */
[----:B------:R-:W-:Y:S01]  /*36620*/  STL.64 [R1+0x4e0], R24 ;  /* 0x0004e01801007387 */ /* 0x000fe20000100a00 */
[----:B------:R-:W-:Y:S02]  /*36630*/  STL.64 [R1+0x4e8], R26 ;  /* 0x0004e81a01007387 */ /* 0x000fe40000100a00 */
[----:B------:R0:W-:Y:S02]  /*36640*/  STL.64 [R1+0x36b8], R10 ;  /* 0x0036b80a01007387 */ /* 0x0001e40000100a00 */
[----:B0-----:R-:W2:Y:S01]  /*36650*/  LDL.64 R10, [R1+0x48] ;  /* 0x00004800010a7983 */ /* 0x001ea20000100a00 */
[----:B------:R-:W-:Y:S03]  /*36660*/  HMMA.16816.F32.BF16 R16, R20, R6, R16 ;  /* 0x000000061410723c */ /* 0x000fe60000041810 */
[----:B--2---:R0:W-:Y:S02]  /*36670*/  STL.64 [R1+0x36d0], R10 ;  /* 0x0036d00a01007387 */ /* 0x0041e40000100a00 */
[----:B0-----:R-:W-:-:S02]  /*36680*/  IMAD.MOV.U32 R10, RZ, RZ, R2 ;  /* 0x000000ffff0a7224 */ /* 0x001fc400078e0002 */
[----:B------:R-:W-:-:S05]  /*36690*/  IMAD.MOV.U32 R11, RZ, RZ, R0 ;  /* 0x000000ffff0b7224 */ /* 0x000fca00078e0000 */
[----:B------:R0:W-:Y:S04]  /*366a0*/  STL.64 [R1+0x36e8], R10 ;  /* 0x0036e80a01007387 */ /* 0x0001e80000100a00 */
[----:B0-----:R-:W2:Y:S01]  /*366b0*/  LDL.64 R10, [R1+0x68] ;  /* 0x00006800010a7983 */ /* 0x001ea20000100a00 */
[----:B------:R-:W3:Y:S06]  /*366c0*/  LDL.LU R24, [R1+0x680] ;  /* 0x0006800001187983 */ /* 0x000eec0000300800 */
[----:B------:R0:W-:Y:S02]  /*366d0*/  STL.64 [R1+0xa00], R16 ;  /* 0x000a001001007387 */ /* 0x0001e40000100a00 */
[----:B------:R1:W-:Y:S01]  /*366e0*/  STL.64 [R1+0xa08], R18 ;  /* 0x000a081201007387 */ /* 0x0003e20000100a00 */
[----:B------:R-:W3:Y:S01]  /*366f0*/  LDL.LU R25, [R1+0x684] ;  /* 0x0006840001197983 */ /* 0x000ee20000300800 */
[----:B------:R-:W3:Y:S02]  /*36700*/  LDL.LU R26, [R1+0x688] ;  /* 0x00068800011a7983 */ /* 0x000ee40000300800 */
[----:B------:R-:W3:Y:S01]  /*36710*/  LDL.LU R27, [R1+0x68c] ;  /* 0x00068c00011b7983 */ /* 0x000ee20000300800 */
[----:B0-----:R-:W4:Y:S01]  /*36720*/  LDL.LU R16, [R1+0x600] ;  /* 0x0006000001107983 */ /* 0x001f220000300800 */
[----:B------:R-:W4:Y:S02]  /*36730*/  LDL.LU R17, [R1+0x604] ;  /* 0x0006040001117983 */ /* 0x000f240000300800 */
[----:B-1----:R-:W4:Y:S02]  /*36740*/  LDL.LU R18, [R1+0x608] ;  /* 0x0006080001127983 */ /* 0x002f240000300800 */
[----:B------:R-:W4:Y:S01]  /*36750*/  LDL.LU R19, [R1+0x60c] ;  /* 0x00060c0001137983 */ /* 0x000f220000300800 */
[----:B------:R0:W-:Y:S01]  /*36760*/  STL.64 [R1+0x3698], R6 ;  /* 0x0036980601007387 */ /* 0x0001e20000100a00 */
[----:B------:R-:W2:Y:S02]  /*36770*/  LDL.LU R4, [R1+0x5b0] ;  /* 0x0005b00001047983 */ /* 0x000ea40000300800 */
[----:B------:R-:W2:Y:S01]  /*36780*/  LDL.LU R5, [R1+0x5b4] ;  /* 0x0005b40001057983 */ /* 0x000ea20000300800 */
[----:B0-----:R-:W2:Y:S01]  /*36790*/  LDL.LU R6, [R1+0x5b8] ;  /* 0x0005b80001067983 */ /* 0x001ea20000300800 */
[----:B------:R-:W2:Y:S03]  /*367a0*/  LDL.LU R7, [R1+0x5bc] ;  /* 0x0005bc0001077983 */ /* 0x000ea60000300800 */
[----:B--2---:R-:W-:Y:S01]  /*367b0*/  STL.64 [R1+0x36b0], R6 ;  /* 0x0036b00601007387 */ /* 0x004fe20000100a00 */
[----:B------:R0:W-:Y:S03]  /*367c0*/  STL.64 [R1+0x36a8], R4 ;  /* 0x0036a80401007387 */ /* 0x0001e60000100a00 */
[----:B0-----:R-:W2:Y:S01]  /*367d0*/  LDL.LU R4, [R1+0x5c0] ;  /* 0x0005c00001047983 */ /* 0x001ea20000300800 */
        /* <DEDUP_REMOVED lines=8> */
[----:B------:R-:W2:Y:S01]  /*36860*/  LDL.LU R7, [R1+0x5dc] ;  /* 0x0005dc0001077983 */ /* 0x000ea20000300800 */
[C---:B---3--:R-:W-:Y:S01]  /*36870*/  HMMA.16816.F32.BF16 R24, R20.reuse, R14, R24 ;  /* 0x0000000e1418723c */ /* 0x048fe20000041818 */
        /* <DEDUP_REMOVED lines=11> */
[----:B------:R-:W2:Y:S02]  /*36930*/  LDL.LU R7, [R1+0x5fc] ;  /* 0x0005fc0001077983 */ /* 0x000ea40000300800 */
[----:B------:R-:W-:Y:S01]  /*36940*/  STL.64 [R1+0x9f0], R24 ;  /* 0x0009f01801007387 */ /* 0x000fe20000100a00 */
[----:B------:R0:W-:Y:S03]  /*36950*/  STL.64 [R1+0x9f8], R26 ;  /* 0x0009f81a01007387 */ /* 0x0001e60000100a00 */
[----:B0-----:R-:W4:Y:S02]  /*36960*/  LDL.LU.64 R26, [R1+0x3710] ;  /* 0x00371000011a7983 */ /* 0x001f240000300a00 */
[----:B----4-:R-:W-:Y:S02]  /*36970*/  HMMA.16816.F32.BF16 R20, R20, R26, R16 ;  /* 0x0000001a1414723c */ /* 0x010fe40000041810 */
[----:B------:R-:W2:Y:S01]  /*36980*/  LDL.LU.64 R18, [R1+0x3708] ;  /* 0x0037080001127983 */ /* 0x000ea20000300a00 */
[----:B------:R-:W2:Y:S02]  /*36990*/  LDL.LU.64 R16, [R1+0x3700] ;  /* 0x0037000001107983 */ /* 0x000ea40000300a00 */
[----:B------:R-:W-:-:S02]  /*369a0*/  IMAD.MOV.U32 R2, RZ, RZ, R10 ;  /* 0x000000ffff027224 */ /* 0x000fc400078e000a */
[----:B------:R-:W-:Y:S11]  /*369b0*/  IMAD.MOV.U32 R0, RZ, RZ, R11 ;  /* 0x000000ffff007224 */ /* 0x000ff600078e000b */
[----:B------:R-:W-:Y:S05]  /*369c0*/  @!UPT UIADD3 URZ, URZ, URZ, URZ ;  /* 0x0000003f3f3ff290 */ /* 0x000fea000fffe03f */
[----:B------:R0:W-:Y:S01]  /*369d0*/  STL.64 [R1+0x660], R20 ;  /* 0x0006601401007387 */ /* 0x0001e20000100a00 */
[----:B------:R1:W-:Y:S03]  /*369e0*/  STL.64 [R1+0x668], R22 ;  /* 0x0006681601007387 */ /* 0x0003e60000100a00 */
[----:B0-----:R-:W3:Y:S01]  /*369f0*/  LDL.LU R20, [R1+0x590] ;  /* 0x0005900001147983 */ /* 0x001ee20000300800 */
[----:B------:R-:W3:Y:S02]  /*36a00*/  LDL.LU R21, [R1+0x594] ;  /* 0x0005940001157983 */ /* 0x000ee40000300800 */
[----:B-1----:R-:W3:Y:S02]  /*36a10*/  LDL.LU R22, [R1+0x598] ;  /* 0x0005980001167983 */ /* 0x002ee40000300800 */
[----:B------:R-:W3:Y:S01]  /*36a20*/  LDL.LU R23, [R1+0x59c] ;  /* 0x00059c0001177983 */ /* 0x000ee20000300800 */
        /* <DEDUP_REMOVED lines=37> */
[----:B------:R-:W2:Y:S02]  /*36c80*/  LDL.LU.64 R8, [R1+0x3688] ;  /* 0x0036880001087983 */ /* 0x000ea40000300a00 */
[C---:B--2---:R-:W-:Y:S01]  /*36c90*/  HMMA.16816.F32.BF16 R4, R16.reuse, R6, R8 ;  /* 0x000000061004723c */ /* 0x044fe20000041808 */
[----:B------:R-:W2:Y:S01]  /*36ca0*/  LDL.LU.64 R10, [R1+0x3680] ;  /* 0x00368000010a7983 */ /* 0x000ea20000300a00 */
[----:B------:R-:W2:Y:S11]  /*36cb0*/  LDL.LU.64 R8, [R1+0x3678] ;  /* 0x0036780001087983 */ /* 0x000eb60000300a00 */
[----:B------:R-:W-:Y:S10]  /*36cc0*/  @!UPT UIADD3 URZ, URZ, URZ, URZ ;  /* 0x0000003f3f3ff290 */ /* 0x000ff4000fffe03f */
[----:B------:R0:W-:Y:S01]  /*36cd0*/  STL.64 [R1+0x610], R4 ;  /* 0x0006100401007387 */ /* 0x0001e20000100a00 */
[----:B------:R1:W-:Y:S03]  /*36ce0*/  STL.64 [R1+0x618], R6 ;  /* 0x0006180601007387 */ /* 0x0003e60000100a00 */
[----:B0-----:R-:W4:Y:S01]  /*36cf0*/  LDL.LU R4, [R1+0x220] ;  /* 0x0002200001047983 */ /* 0x001f220000300800 */
[----:B------:R-:W4:Y:S02]  /*36d00*/  LDL.LU R5, [R1+0x224] ;  /* 0x0002240001057983 */ /* 0x000f240000300800 */
[----:B-1----:R-:W2:Y:S02]  /*36d10*/  LDL.LU R6, [R1+0x228] ;  /* 0x0002280001067983 */ /* 0x002ea40000300800 */
[----:B------:R-:W2:Y:S01]  /*36d20*/  LDL.LU R7, [R1+0x22c] ;  /* 0x00022c0001077983 */ /* 0x000ea20000300800 */
[C---:B---3--:R-:W-:Y:S01]  /*36d30*/  HMMA.16816.F32.BF16 R20, R16.reuse, R14, R20 ;  /* 0x0000000e1014723c */ /* 0x048fe20000041814 */
[----:B--2---:R-:W-:Y:S01]  /*36d40*/  STL.64 [R1+0x3598], R6 ;  /* 0x0035980601007387 */ /* 0x004fe20000100a00 */
[----:B----4-:R0:W-:Y:S03]  /*36d50*/  STL.64 [R1+0x3590], R4 ;  /* 0x0035900401007387 */ /* 0x0101e60000100a00 */
[----:B0-----:R-:W2:Y:S01]  /*36d60*/  LDL.LU R4, [R1+0x240] ;  /* 0x0002400001047983 */ /* 0x001ea20000300800 */
[----:B------:R-:W2:Y:S02]  /*36d70*/  LDL.LU R5, [R1+0x244] ;  /* 0x0002440001057983 */ /* 0x000ea40000300800 */
[----:B------:R-:W3:Y:S02]  /*36d80*/  LDL.LU R6, [R1+0x248] ;  /* 0x0002480001067983 */ /* 0x000ee40000300800 */
[----:B------:R-:W3:Y:S01]  /*36d90*/  LDL.LU R7, [R1+0x24c] ;  /* 0x00024c0001077983 */ /* 0x000ee20000300800 */
[----:B------:R-:W-:Y:S01]  /*36da0*/  HMMA.16816.F32.BF16 R16, R16, R26, R8 ;  /* 0x0000001a1010723c */ /* 0x000fe20000041808 */
[----:B---3--:R0:W-:Y:S01]  /*36db0*/  STL.64 [R1+0x35a8], R6 ;  /* 0x0035a80601007387 */ /* 0x0081e20000100a00 */
[----:B--2---:R1:W-:Y:S02]  /*36dc0*/  STL.64 [R1+0x35a0], R4 ;  /* 0x0035a00401007387 */ /* 0x0043e40000100a00 */
[----:B0-----:R-:W-:-:S02]  /*36dd0*/  IMAD.MOV.U32 R6, RZ, RZ, R12 ;  /* 0x000000ffff067224 */ /* 0x001fc400078e000c */
[----:B------:R-:W-:Y:S02]  /*36de0*/  IMAD.MOV.U32 R7, RZ, RZ, R3 ;  /* 0x000000ffff077224 */ /* 0x000fe400078e0003 */
[----:B-1----:R-:W-:Y:S02]  /*36df0*/  IMAD.MOV.U32 R4, RZ, RZ, R14 ;  /* 0x000000ffff047224 */ /* 0x002fe400078e000e */
[----:B------:R-:W-:Y:S01]  /*36e00*/  IMAD.MOV.U32 R3, RZ, RZ, R15 ;  /* 0x000000ffff037224 */ /* 0x000fe200078e000f */
[----:B------:R0:W-:Y:S01]  /*36e10*/  STL.64 [R1+0x3638], R6 ;  /* 0x0036380601007387 */ /* 0x0001e20000100a00 */
[----:B------:R1:W-:Y:S02]  /*36e20*/  STL.64 [R1+0x600], R20 ;  /* 0x0006001401007387 */ /* 0x0003e40000100a00 */
[----:B------:R2:W-:Y:S02]  /*36e30*/  STL.64 [R1+0x608], R22 ;  /* 0x0006081601007387 */ /* 0x0005e40000100a00 */
[----:B------:R-:W3:Y:S01]  /*36e40*/  LDL.LU.64 R14, [R1+0x3670] ;  /* 0x00367000010e7983 */ /* 0x000ee20000300a00 */
[----:B------:R-:W3:Y:S01]  /*36e50*/  LDL.LU.64 R12, [R1+0x3668] ;  /* 0x00366800010c7983 */ /* 0x000ee20000300a00 */
[----:B------:R-:W-:Y:S02]  /*36e60*/  STL.64 [R1+0x35e8], R26 ;  /* 0x0035e81a01007387 */ /* 0x000fe40000100a00 */
[----:B------:R-:W4:Y:S03]  /*36e70*/  LDL.LU R8, [R1+0x280] ;  /* 0x0002800001087983 */ /* 0x000f260000300800 */
[----:B------:R-:W-:Y:S01]  /*36e80*/  STL.64 [R1+0x190], R16 ;  /* 0x0001901001007387 */ /* 0x000fe20000100a00 */
[----:B------:R-:W-:Y:S01]  /*36e90*/  STL.64 [R1+0x198], R18 ;  /* 0x0001981201007387 */ /* 0x000fe20000100a00 */
[----:B------:R-:W4:Y:S02]  /*36ea0*/  LDL.LU R9, [R1+0x284] ;  /* 0x0002840001097983 */ /* 0x000f240000300800 */
[----:B------:R-:W2:Y:S02]  /*36eb0*/  LDL.LU R10, [R1+0x288] ;  /* 0x00028800010a7983 */ /* 0x000ea40000300800 */
[----:B------:R-:W2:Y:S02]  /*36ec0*/  LDL.LU R11, [R1+0x28c] ;  /* 0x00028c00010b7983 */ /* 0x000ea40000300800 */
[----:B--2---:R-:W-:Y:S01]  /*36ed0*/  STL.64 [R1+0x35f8], R10 ;  /* 0x0035f80a01007387 */ /* 0x004fe20000100a00 */
[----:B----4-:R-:W-:Y:S02]  /*36ee0*/  STL.64 [R1+0x35f0], R8 ;  /* 0x0035f00801007387 */ /* 0x010fe40000100a00 */
[----:B0-----:R-:W2:Y:S02]  /*36ef0*/  LDL.64 R6, [R1+0x58] ;  /* 0x0000580001067983 */ /* 0x001ea40000100a00 */
[----:B--2---:R-:W-:Y:S01]  /*36f00*/  STL.64 [R1+0x3650], R6 ;  /* 0x0036500601007387 */ /* 0x004fe20000100a00 */
[----:B-1----:R-:W2:Y:S02]  /*36f10*/  LDL.LU R20, [R1+0x3e0] ;  /* 0x0003e00001147983 */ /* 0x002ea40000300800 */
[----:B------:R-:W2:Y:S02]  /*36f20*/  LDL.LU R21, [R1+0x3e4] ;  /* 0x0003e40001157983 */ /* 0x000ea40000300800 */
[----:B------:R-:W4:Y:S01]  /*36f30*/  LDL.LU R22, [R1+0x3e8] ;  /* 0x0003e80001167983 */ /* 0x000f220000300800 */
[----:B------:R-:W4:Y:S04]  /*36f40*/  LDL.LU R23, [R1+0x3ec] ;  /* 0x0003ec0001177983 */ /* 0x000f280000300800 */
[----:B----4-:R-:W-:Y:S01]  /*36f50*/  STL.64 [R1+0x3610], R22 ;  /* 0x0036101601007387 */ /* 0x010fe20000100a00 */
[----:B--2---:R0:W-:Y:S03]  /*36f60*/  STL.64 [R1+0x3608], R20 ;  /* 0x0036081401007387 */ /* 0x0041e60000100a00 */
[----:B0-----:R-:W2:Y:S01]  /*36f70*/  LDL.LU R20, [R1+0x3f0] ;  /* 0x0003f00001147983 */ /* 0x001ea20000300800 */
[----:B------:R-:W2:Y:S02]  /*36f80*/  LDL.LU R21, [R1+0x3f4] ;  /* 0x0003f40001157983 */ /* 0x000ea40000300800 */
[----:B------:R-:W4:Y:S02]  /*36f90*/  LDL.LU R22, [R1+0x3f8] ;  /* 0x0003f80001167983 */ /* 0x000f240000300800 */
[----:B------:R-:W4:Y:S02]  /*36fa0*/  LDL.LU R23, [R1+0x3fc] ;  /* 0x0003fc0001177983 */ /* 0x000f240000300800 */
[----:B----4-:R0:W-:Y:S01]  /*36fb0*/  STL.64 [R1+0x3620], R22 ;  /* 0x0036201601007387 */ /* 0x0101e20000100a00 */
[----:B--2---:R1:W-:Y:S03]  /*36fc0*/  STL.64 [R1+0x3618], R20 ;  /* 0x0036181401007387 */ /* 0x0043e60000100a00 */
        /* <DEDUP_REMOVED lines=11> */
[----:B------:R-:W4:Y:S02]  /*37080*/  LDL.LU R23, [R1+0x42c] ;  /* 0x00042c0001177983 */ /* 0x000f240000300800 */
[----:B------:R-:W-:-:S02]  /*37090*/  IMAD.MOV.U32 R26, RZ, RZ, R4 ;  /* 0x000000ffff1a7224 */ /* 0x000fc400078e0004 */
[----:B------:R-:W-:Y:S01]  /*370a0*/  IMAD.MOV.U32 R27, RZ, RZ, R3 ;  /* 0x000000ffff1b7224 */ /* 0x000fe200078e0003 */
[----:B----4-:R-:W-:Y:S01]  /*370b0*/  STL.64 [R1+0x3660], R22 ;  /* 0x0036601601007387 */ /* 0x010fe20000100a00 */
[----:B--2---:R0:W-:Y:S03]  /*370c0*/  STL.64 [R1+0x3658], R20 ;  /* 0x0036581401007387 */ /* 0x0041e60000100a00 */
[----:B0-----:R-:W3:Y:S01]  /*370d0*/  LDL.LU R20, [R1+0x430] ;  /* 0x0004300001147983 */ /* 0x001ee20000300800 */
[----:B------:R-:W3:Y:S02]  /*370e0*/  LDL.LU R21, [R1+0x434] ;  /* 0x0004340001157983 */ /* 0x000ee40000300800 */
[----:B------:R-:W3:Y:S02]  /*370f0*/  LDL.LU R22, [R1+0x438] ;  /* 0x0004380001167983 */ /* 0x000ee40000300800 */
[----:B------:R-:W3:Y:S01]  /*37100*/  LDL.LU R23, [R1+0x43c] ;  /* 0x00043c0001177983 */ /* 0x000ee20000300800 */
[----:B------:R0:W-:Y:S04]  /*37110*/  STL.64 [R1+0x3600], R26 ;  /* 0x0036001a01007387 */ /* 0x0001e80000100a00 */
[----:B0-----:R-:W2:Y:S01]  /*37120*/  LDL.64 R26, [R1+0x18] ;  /* 0x00001800011a7983 */ /* 0x001ea20000100a00 */
[----:B------:R-:W-:-:S02]  /*37130*/  IMAD.MOV.U32 R6, RZ, RZ, R2 ;  /* 0x000000ffff067224 */ /* 0x000fc400078e0002 */
[----:B------:R-:W-:-:S07]  /*37140*/  IMAD.MOV.U32 R7, RZ, RZ, R0 ;  /* 0x000000ffff077224 */ /* 0x000fce00078e0000 */
[C---:B---3--:R-:W-:Y:S01]  /*37150*/  HMMA.16816.F32.BF16 R4, R12.reuse, R6, R20 ;  /* 0x000000060c04723c */ /* 0x048fe20000041814 */
[----:B--2---:R0:W-:Y:S01]  /*37160*/  STL.64 [R1+0x3628], R26 ;  /* 0x0036281a01007387 */ /* 0x0041e20000100a00 */
[----:B------:R-:W2:Y:S02]  /*37170*/  LDL.LU R24, [R1+0x400] ;  /* 0x0004000001187983 */ /* 0x000ea40000300800 */
[----:B------:R-:W2:Y:S01]  /*37180*/  LDL.LU R25, [R1+0x404] ;  /* 0x0004040001197983 */ /* 0x000ea20000300800 */
[----:B0-----:R-:W2:Y:S01]  /*37190*/  LDL.LU R26, [R1+0x408] ;  /* 0x00040800011a7983 */ /* 0x001ea20000300800 */
[----:B------:R-:W2:Y:S02]  /*371a0*/  LDL.LU R27, [R1+0x40c] ;  /* 0x00040c00011b7983 */ /* 0x000ea40000300800 */
[----:B------:R-:W3:Y:S02]  /*371b0*/  LDL.LU R8, [R1+0x3d0] ;  /* 0x0003d00001087983 */ /* 0x000ee40000300800 */
[----:B------:R-:W3:Y:S01]  /*371c0*/  LDL.LU R9, [R1+0x3d4] ;  /* 0x0003d40001097983 */ /* 0x000ee20000300800 */
[----:B------:R-:W3:Y:S01]  /*371d0*/  LDL.LU R10, [R1+0x3d8] ;  /* 0x0003d800010a7983 */ /* 0x000ee20000300800 */
[----:B------:R-:W3:Y:S02]  /*371e0*/  LDL.LU R11, [R1+0x3dc] ;  /* 0x0003dc00010b7983 */ /* 0x000ee40000300800 */
[----:B------:R-:W4:Y:S02]  /*371f0*/  LDL.64 R18, [R1+0x28] ;  /* 0x0000280001127983 */ /* 0x000f240000100a00 */
[----:B------:R-:W2:Y:S01]  /*37200*/  LDL.LU.64 R22, [R1+0x3660] ;  /* 0x0036600001167983 */ /* 0x000ea20000300a00 */
[----:B------:R-:W2:Y:S06]  /*37210*/  LDL.LU.64 R20, [R1+0x3658] ;  /* 0x0036580001147983 */ /* 0x000eac0000300a00 */
[----:B------:R-:W-:Y:S02]  /*37220*/  STL.64 [R1+0x180], R4 ;  /* 0x0001800401007387 */ /* 0x000fe40000100a00 */
[----:B------:R0:W-:Y:S02]  /*37230*/  STL.64 [R1+0x188], R6 ;  /* 0x0001880601007387 */ /* 0x0001e40000100a00 */
[----:B0-----:R-:W2:Y:S02]  /*37240*/  LDL.LU.64 R6, [R1+0x3650] ;  /* 0x0036500001067983 */ /* 0x001ea40000300a00 */
        /* <DEDUP_REMOVED lines=12> */
[----:B------:R-:W-:Y:S01]  /*37310*/  STL.64 [R1+0x5e0], R20 ;  /* 0x0005e01401007387 */ /* 0x000fe20000100a00 */
[----:B------:R0:W-:Y:S03]  /*37320*/  STL.64 [R1+0x5e8], R22 ;  /* 0x0005e81601007387 */ /* 0x0001e60000100a00 */
[----:B0-----:R-:W2:Y:S01]  /*37330*/  LDL.LU.64 R22, [R1+0x3630] ;  /* 0x0036300001167983 */ /* 0x001ea20000300a00 */
[----:B------:R0:W-:Y:S02]  /*37340*/  STL.64 [R1+0x35b8], R6 ;  /* 0x0035b80601007387 */ /* 0x0001e40000100a00 */
[----:B0-----:R-:W-:Y:S02]  /*37350*/  IMAD.MOV.U32 R6, RZ, RZ, R2 ;  /* 0x000000ffff067224 */ /* 0x001fe400078e0002 */
[----:B------:R-:W-:-:S05]  /*37360*/  IMAD.MOV.U32 R7, RZ, RZ, R0 ;  /* 0x000000ffff077224 */ /* 0x000fca00078e0000 */
[----:B------:R0:W-:Y:S01]  /*37370*/  STL.64 [R1+0x35d0], R6 ;  /* 0x0035d00601007387 */ /* 0x0001e20000100a00 */
[----:B------:R-:W3:Y:S02]  /*37380*/  LDL.LU R4, [R1+0x270] ;  /* 0x0002700001047983 */ /* 0x000ee40000300800 */
[----:B------:R-:W3:Y:S01]  /*37390*/  LDL.LU R5, [R1+0x274] ;  /* 0x0002740001057983 */ /* 0x000ee20000300800 */
[----:B0-----:R-:W3:Y:S01]  /*373a0*/  LDL.LU R6, [R1+0x278] ;  /* 0x0002780001067983 */ /* 0x001ee20000300800 */
[----:B------:R-:W3:Y:S01]  /*373b0*/  LDL.LU R7, [R1+0x27c] ;  /* 0x00027c0001077983 */ /* 0x000ee20000300800 */
        /* <DEDUP_REMOVED lines=9> */
[C---:B----4-:R-:W-:Y:S11]  /*37450*/  HMMA.16816.F32.BF16 R20, R12.reuse, R18, R20 ;  /* 0x000000120c14723c */ /* 0x050ff60000041814 */
[----:B------:R-:W-:Y:S11]  /*37460*/  @!UPT UIADD3 URZ, URZ, URZ, URZ ;  /* 0x0000003f3f3ff290 */ /* 0x000ff6000fffe03f */
[----:B------:R-:W-:Y:S01]  /*37470*/  @!UPT UIADD3 URZ, URZ, URZ, URZ ;  /* 0x0000003f3f3ff290 */ /* 0x000fe2000fffe03f */
[----:B------:R-:W-:Y:S01]  /*37480*/  STL.64 [R1+0x420], R20 ;  /* 0x0004201401007387 */ /* 0x000fe20000100a00 */
[----:B------:R0:W-:Y:S03]  /*37490*/  STL.64 [R1+0x428], R22 ;  /* 0x0004281601007387 */ /* 0x0001e60000100a00 */
[----:B0-----:R-:W4:Y:S01]  /*374a0*/  LDL.LU.64 R22, [R1+0x3610] ;  /* 0x0036100001167983 */ /* 0x001f220000300a00 */
[----:B------:R-:W4:Y:S02]  /*374b0*/  LDL.LU.64 R20, [R1+0x3608] ;  /* 0x0036080001147983 */ /* 0x000f240000300a00 */
[----:B------:R0:W-:Y:S02]  /*374c0*/  STL.64 [R1+0x35b0], R18 ;  /* 0x0035b01201007387 */ /* 0x0001e40000100a00 */
[----:B------:R-:W3:Y:S01]  /*374d0*/  LDL.LU R16, [R1+0x250] ;  /* 0x0002500001107983 */ /* 0x000ee20000300800 */
[----:B------:R-:W3:Y:S04]  /*374e0*/  LDL.LU R17, [R1+0x254] ;  /* 0x0002540001117983 */ /* 0x000ee80000300800 */
[----:B0-----:R-:W3:Y:S01]  /*374f0*/  LDL.LU R18, [R1+0x258] ;  /* 0x0002580001127983 */ /* 0x001ee20000300800 */
[----:B------:R-:W3:Y:S02]  /*37500*/  LDL.LU R19, [R1+0x25c] ;  /* 0x00025c0001137983 */ /* 0x000ee40000300800 */
[----:B--2---:R-:W-:Y:S01]  /*37510*/  IMAD.MOV.U32 R3, RZ, RZ, R27 ;  /* 0x000000ffff037224 */ /* 0x004fe200078e001b */
[C---:B----4-:R-:W-:Y:S01]  /*37520*/  HMMA.16816.F32.BF16 R20, R12.reuse, R26, R20 ;  /* 0x0000001a0c14723c */ /* 0x050fe20000041814 */
[----:B---3--:R-:W-:Y:S01]  /*37530*/  STL.64 [R1+0x35c8], R18 ;  /* 0x0035c81201007387 */ /* 0x008fe20000100a00 */
[----:B------:R0:W-:Y:S03]  /*37540*/  STL.64 [R1+0x35c0], R16 ;  /* 0x0035c01001007387 */ /* 0x0001e60000100a00 */
[----:B0-----:R-:W2:Y:S01]  /*37550*/  LDL.LU R16, [R1+0x260] ;  /* 0x0002600001107983 */ /* 0x001ea20000300800 */
[----:B------:R-:W2:Y:S02]  /*37560*/  LDL.LU R17, [R1+0x264] ;  /* 0x0002640001117983 */ /* 0x000ea40000300800 */
[----:B------:R-:W2:Y:S02]  /*37570*/  LDL.LU R18, [R1+0x268] ;  /* 0x0002680001127983 */ /* 0x000ea40000300800 */
[----:B------:R-:W2:Y:S11]  /*37580*/  LDL.LU R19, [R1+0x26c] ;  /* 0x00026c0001137983 */ /* 0x000eb60000300800 */
[----:B------:R-:W-:Y:S02]  /*37590*/  @!UPT UIADD3 URZ, URZ, URZ, URZ ;  /* 0x0000003f3f3ff290 */ /* 0x000fe4000fffe03f */
[----:B------:R0:W-:Y:S01]  /*375a0*/  STL.64 [R1+0x400], R20 ;  /* 0x0004001401007387 */ /* 0x0001e20000100a00 */
[----:B------:R-:W-:Y:S02]  /*375b0*/  STL.64 [R1+0x408], R22 ;  /* 0x0004081601007387 */ /* 0x000fe40000100a00 */
[----:B0-----:R-:W-:Y:S02]  /*375c0*/  IMAD.MOV.U32 R20, RZ, RZ, R26 ;  /* 0x000000ffff147224 */ /* 0x001fe400078e001a */
[----:B------:R-:W3:Y:S02]  /*375d0*/  LDL.LU.64 R26, [R1+0x3600] ;  /* 0x00360000011a7983 */ /* 0x000ee40000300a00 */
        /* <DEDUP_REMOVED lines=9> */
[----:B------:R-:W3:Y:S02]  /*37670*/  LDL.LU.64 R8, [R1+0x35d8] ;  /* 0x0035d80001087983 */ /* 0x000ee40000300a00 */
[----:B------:R0:W-:Y:S02]  /*37680*/  STL.64 [R1+0x3580], R26 ;  /* 0x0035801a01007387 */ /* 0x0001e40000100a00 */
[----:B------:R-:W4:Y:S11]  /*37690*/  LDL.LU R24, [R1+0x230] ;  /* 0x0002300001187983 */ /* 0x000f360000300800 */
[----:B------:R-:W-:Y:S05]  /*376a0*/  @!UPT UIADD3 URZ, URZ, URZ, URZ ;  /* 0x0000003f3f3ff290 */ /* 0x000fea000fffe03f */
[----:B------:R-:W-:Y:S01]  /*376b0*/  STL.64 [R1+0x3e0], R12 ;  /* 0x0003e00c01007387 */ /* 0x000fe20000100a00 */
[----:B------:R-:W-:Y:S02]  /*376c0*/  STL.64 [R1+0x3e8], R14 ;  /* 0x0003e80e01007387 */ /* 0x000fe40000100a00 */
[----:B------:R-:W4:Y:S02]  /*376d0*/  LDL.LU R25, [R1+0x234] ;  /* 0x0002340001197983 */ /* 0x000f240000300800 */
[----:B0-----:R-:W4:Y:S01]  /*376e0*/  LDL.LU R26, [R1+0x238] ;  /* 0x00023800011a7983 */ /* 0x001f220000300800 */
[----:B------:R-:W4:Y:S01]  /*376f0*/  LDL.LU R27, [R1+0x23c] ;  /* 0x00023c00011b7983 */ /* 0x000f220000300800 */
[----:B------:R-:W2:Y:S03]  /*37700*/  LDL R23, [R1+0x920] ;  /* 0x0009200001177983 */ /* 0x000ea60000100800 */
[----:B--2---:R0:W-:Y:S04]  /*37710*/  STL [R1+0x3560], R23 ;  /* 0x0035601701007387 */ /* 0x0041e80000100800 */
[----:B0-----:R-:W3:Y:S02]  /*37720*/  LDL.64 R22, [R1+0x68] ;  /* 0x0000680001167983 */ /* 0x001ee40000100a00 */
[C---:B---3--:R-:W-:Y:S11]  /*37730*/  HMMA.16816.F32.BF16 R4, R8.reuse, R22, R4 ;  /* 0x000000160804723c */ /* 0x048ff60000041804 */
[----:B------:R-:W-:Y:S11]  /*37740*/  @!UPT UIADD3 URZ, URZ, URZ, URZ ;  /* 0x0000003f3f3ff290 */ /* 0x000ff6000fffe03f */
[----:B------:R-:W-:Y:S01]  /*37750*/  @!UPT UIADD3 URZ, URZ, URZ, URZ ;  /* 0x0000003f3f3ff290 */ /* 0x000fe2000fffe03f */
[----:B------:R-:W-:Y:S01]  /*37760*/  STL.64 [R1+0x3d0], R4 ;  /* 0x0003d00401007387 */ /* 0x000fe20000100a00 */
[----:B------:R0:W-:Y:S03]  /*37770*/  STL.64 [R1+0x3d8], R6 ;  /* 0x0003d80601007387 */ /* 0x0001e60000100a00 */
[----:B0-----:R-:W2:Y:S01]  /*37780*/  LDL.LU.64 R6, [R1+0x35d0] ;  /* 0x0035d00001067983 */ /* 0x001ea20000300a00 */
[----:B------:R-:W-:Y:S01]  /*37790*/  STL.64 [R1+0x3588], R22 ;  /* 0x0035881601007387 */ /* 0x000fe20000100a00 */
[C---:B--2---:R-:W-:Y:S02]  /*377a0*/  HMMA.16816.F32.BF16 R4, R8.reuse, R6, R16 ;  /* 0x000000060804723c */ /* 0x044fe40000041810 */
[----:B------:R-:W2:Y:S01]  /*377b0*/  LDL.LU.64 R18, [R1+0x35c8] ;  /* 0x0035c80001127983 */ /* 0x000ea20000300a00 */
[----:B------:R-:W2:Y:S11]  /*377c0*/  LDL.LU.64 R16, [R1+0x35c0] ;  /* 0x0035c00001107983 */ /* 0x000eb60000300a00 */
[----:B------:R-:W-:Y:S09]  /*377d0*/  @!UPT UIADD3 URZ, URZ, URZ, URZ ;  /* 0x0000003f3f3ff290 */ /* 0x000ff2000fffe03f */
[----:B------:R-:W-:Y:S01]  /*377e0*/  STL.64 [R1+0x3c0], R4 ;  /* 0x0003c00401007387 */ /* 0x000fe20000100a00 */
[----:B------:R0:W-:Y:S03]  /*377f0*/  STL.64 [R1+0x3c8], R6 ;  /* 0x0003c80601007387 */ /* 0x0001e60000100a00 */
[----:B0-----:R-:W2:Y:S02]  /*37800*/  LDL.LU.64 R6, [R1+0x35b8] ;  /* 0x0035b80001067983 */ /* 0x001ea40000300a00 */
[----:B--2---:R-:W-:Y:S02]  /*37810*/  HMMA.16816.F32.BF16 R4, R8, R6, R16 ;  /* 0x000000060804723c */ /* 0x004fe40000041810 */
[----:B------:R-:W2:Y:S11]  /*37820*/  LDL.LU.64 R18, [R1+0x35b0] ;  /* 0x0035b00001127983 */ /* 0x000eb60000300a00 */
[----:B------:R-:W-:Y:S10]  /*37830*/  @!UPT UIADD3 URZ, URZ, URZ, URZ ;  /* 0x0000003f3f3ff290 */ /* 0x000ff4000fffe03f */
[----:B------:R-:W-:Y:S01]  /*37840*/  STL.64 [R1+0x250], R4 ;  /* 0x0002500401007387 */ /* 0x000fe20000100a00 */
[----:B------:R0:W-:Y:S03]  /*37850*/  STL.64 [R1+0x258], R6 ;  /* 0x0002580601007387 */ /* 0x0001e60000100a00 */
[----:B0-----:R-:W3:Y:S01]  /*37860*/  LDL.LU.64 R6, [R1+0x35a8] ;  /* 0x0035a80001067983 */ /* 0x001ee20000300a00 */
[----:B------:R-:W3:Y:S02]  /*37870*/  LDL.LU.64 R4, [R1+0x35a0] ;  /* 0x0035a00001047983 */ /* 0x000ee40000300a00 */
[----:B------:R-:W-:Y:S02]  /*37880*/  IMAD.MOV.U32 R22, RZ, RZ, R2 ;  /* 0x000000ffff167224 */ /* 0x000fe400078e0002 */
[----:B------:R-:W-:Y:S02]  /*37890*/  IMAD.MOV.U32 R23, RZ, RZ, R0 ;  /* 0x000000ffff177224 */ /* 0x000fe400078e0000 */
[----:B------:R-:W-:-:S05]  /*378a0*/  IMAD.MOV.U32 R14, RZ, RZ, R20 ;  /* 0x000000ffff0e7224 */ /* 0x000fca00078e0014 */
[C---:B---3--:R-:W-:Y:S01]  /*378b0*/  HMMA.16816.F32.BF16 R20, R8.reuse, R22, R4 ;  /* 0x000000160814723c */ /* 0x048fe20000041804 */
[----:B------:R-:W3:Y:S01]  /*378c0*/  LDL.LU.64 R6, [R1+0x3598] ;  /* 0x0035980001067983 */ /* 0x000ee20000300a00 */
[----:B------:R-:W3:Y:S11]  /*378d0*/  LDL.LU.64 R4, [R1+0x3590] ;  /* 0x0035900001047983 */ /* 0x000ef60000300a00 */
[----:B------:R-:W-:Y:S10]  /*378e0*/  @!UPT UIADD3 URZ, URZ, URZ, URZ ;  /* 0x0000003f3f3ff290 */ /* 0x000ff4000fffe03f */
[----:B------:R-:W-:Y:S01]  /*378f0*/  STL.64 [R1+0x240], R20 ;  /* 0x0002401401007387 */ /* 0x000fe20000100a00 */
[----:B------:R4:W-:Y:S02]  /*37900*/  STL.64 [R1+0x248], R22 ;  /* 0x0002481601007387 */ /* 0x0009e40000100a00 */
[----:B--2---:R0:W-:Y:S01]  /*37910*/  STL.64 [R1+0x3518], R18 ;  /* 0x0035181201007387 */ /* 0x0041e20000100a00 */
[----:B----4-:R-:W-:Y:S01]  /*37920*/  HMMA.16816.F32.BF16 R20, R8, R18, R24 ;  /* 0x000000120814723c */ /* 0x010fe20000041818 */
[----:B0-----:R-:W2:Y:S11]  /*37930*/  LDL.64 R18, [R1+0x38] ;  /* 0x0000380001127983 */ /* 0x001eb60000100a00 */
[----:B------:R-:W-:Y:S11]  /*37940*/  @!UPT UIADD3 URZ, URZ, URZ, URZ ;  /* 0x0000003f3f3ff290 */ /* 0x000ff6000fffe03f */
[----:B------:R-:W-:Y:S01]  /*37950*/  STL.64 [R1+0x230], R20 ;  /* 0x0002301401007387 */ /* 0x000fe20000100a00 */
[----:B------:R-:W-:Y:S03]  /*37960*/  STL.64 [R1+0x238], R22 ;  /* 0x0002381601007387 */ /* 0x000fe60000100a00 */
[----:B--2---:R0:W-:Y:S04]  /*37970*/  STL.64 [R1+0x3530], R18 ;  /* 0x0035301201007387 */ /* 0x0041e80000100a00 */
[----:B0-----:R-:W2:Y:S01]  /*37980*/  LDL.64 R18, [R1+0x48] ;  /* 0x0000480001127983 */ /* 0x001ea20000100a00 */
[----:B------:R-:W-:-:S07]  /*37990*/  IMAD.MOV.U32 R15, RZ, RZ, R3 ;  /* 0x000000ffff0f7224 */ /* 0x000fce00078e0003 */
[C---:B---3--:R-:W-:Y:S01]  /*379a0*/  HMMA.16816.F32.BF16 R4, R8.reuse, R14, R4 ;  /* 0x0000000e0804723c */ /* 0x048fe20000041804 */
[----:B--2---:R0:W-:Y:S04]  /*379b0*/  STL.64 [R1+0x3548], R18 ;  /* 0x0035481201007387 */ /* 0x0041e80000100a00 */
[----:B0-----:R-:W2:Y:S04]  /*379c0*/  LDL.64 R18, [R1+0x58] ;  /* 0x0000580001127983 */ /* 0x001ea80000100a00 */
[----:B--2---:R-:W-:Y:S01]  /*379d0*/  STL.64 [R1+0x3568], R18 ;  /* 0x0035681201007387 */ /* 0x004fe20000100a00 */
[----:B------:R-:W2:Y:S11]  /*379e0*/  LDL.LU R20, [R1+0x210] ;  /* 0x0002100001147983 */ /* 0x000eb60000300800 */
[----:B------:R-:W-:Y:S02]  /*379f0*/  @!UPT UIADD3 URZ, URZ, URZ, URZ ;  /* 0x0000003f3f3ff290 */ /* 0x000fe4000fffe03f */
[----:B------:R0:W-:Y:S02]  /*37a00*/  STL.64 [R1+0x5f0], R4 ;  /* 0x0005f00401007387 */ /* 0x0001e40000100a00 */
[----:B------:R1:W-:Y:S01]  /*37a10*/  STL.64 [R1+0x5f8], R6 ;  /* 0x0005f80601007387 */ /* 0x0003e20000100a00 */
[----:B------:R-:W2:Y:S01]  /*37a20*/  LDL.LU R21, [R1+0x214] ;  /* 0x0002140001157983 */ /* 0x000ea20000300800 */
[----:B------:R-:W2:Y:S02]  /*37a30*/  LDL.LU R22, [R1+0x218] ;  /* 0x0002180001167983 */ /* 0x000ea40000300800 */
[----:B------:R-:W2:Y:S02]  /*37a40*/  LDL.LU R23, [R1+0x21c] ;  /* 0x00021c0001177983 */ /* 0x000ea40000300800 */
[----:B------:R-:W2:Y:S01]  /*37a50*/  LDL.64 R26, [R1+0x8] ;  /* 0x00000800011a7983 */ /* 0x000ea20000100a00 */
[----:B0-----:R-:W3:Y:S01]  /*37a60*/  LDL.LU R4, [R1+0x110] ;  /* 0x0001100001047983 */ /* 0x001ee20000300800 */
[----:B------:R-:W3:Y:S02]  /*37a70*/  LDL.LU R5, [R1+0x114] ;  /* 0x0001140001057983 */ /* 0x000ee40000300800 */
[----:B-1----:R-:W3:Y:S02]  /*37a80*/  LDL.LU R6, [R1+0x118] ;  /* 0x0001180001067983 */ /* 0x002ee40000300800 */
[----:B------:R-:W3:Y:S01]  /*37a90*/  LDL.LU R7, [R1+0x11c] ;  /* 0x00011c0001077983 */ /* 0x000ee20000300800 */
[----:B------:R-:W4:Y:S01]  /*37aa0*/  LDL.LU R16, [R1+0x100] ;  /* 0x0001000001107983 */ /* 0x000f220000300800 */
[----:B------:R-:W4:Y:S02]  /*37ab0*/  LDL.LU R17, [R1+0x104] ;  /* 0x0001040001117983 */ /* 0x000f240000300800 */
[----:B------:R-:W4:Y:S02]  /*37ac0*/  LDL.LU R18, [R1+0x108] ;  /* 0x0001080001127983 */ /* 0x000f240000300800 */
        /* <DEDUP_REMOVED lines=11> */
[----:B------:R-:W2:Y:S01]  /*37b80*/  LDL.LU R15, [R1+0xdc] ;  /* 0x0000dc00010f7983 */ /* 0x000ea20000300800 */
[----:B------:R-:W-:Y:S01]  /*37b90*/  HMMA.16816.F32.BF16 R20, R8, R26, R20 ;  /* 0x0000001a0814723c */ /* 0x000fe20000041814 */
[----:B--2---:R-:W-:Y:S01]  /*37ba0*/  STL.64 [R1+0x3540], R14 ;  /* 0x0035400e01007387 */ /* 0x004fe20000100a00 */
[----:B------:R0:W-:Y:S03]  /*37bb0*/  STL.64 [R1+0x3538], R12 ;  /* 0x0035380c01007387 */ /* 0x0001e60000100a00 */
[----:B0-----:R-:W2:Y:S01]  /*37bc0*/  LDL.LU R12, [R1+0xe0] ;  /* 0x0000e000010c7983 */ /* 0x001ea20000300800 */
[----:B------:R-:W2:Y:S02]  /*37bd0*/  LDL.LU R13, [R1+0xe4] ;  /* 0x0000e400010d7983 */ /* 0x000ea40000300800 */
[----:B------:R-:W2:Y:S02]  /*37be0*/  LDL.LU R14, [R1+0xe8] ;  /* 0x0000e800010e7983 */ /* 0x000ea40000300800 */
[----:B------:R-:W2:Y:S02]  /*37bf0*/  LDL.LU R15, [R1+0xec] ;  /* 0x0000ec00010f7983 */ /* 0x000ea40000300800 */
[----:B------:R-:W-:-:S02]  /*37c00*/  IMAD.MOV.U32 R2, RZ, RZ, R26 ;  /* 0x000000ffff027224 */ /* 0x000fc400078e001a */
[----:B------:R-:W-:Y:S01]  /*37c10*/  IMAD.MOV.U32 R0, RZ, RZ, R27 ;  /* 0x000000ffff007224 */ /* 0x000fe200078e001b */
[----:B--2---:R-:W-:Y:S01]  /*37c20*/  STL.64 [R1+0x3558], R14 ;  /* 0x0035580e01007387 */ /* 0x004fe20000100a00 */
[----:B------:R0:W-:Y:S03]  /*37c30*/  STL.64 [R1+0x3550], R12 ;  /* 0x0035500c01007387 */ /* 0x0001e60000100a00 */
[----:B0-----:R-:W2:Y:S01]  /*37c40*/  LDL.LU R12, [R1+0xf0] ;  /* 0x0000f000010c7983 */ /* 0x001ea20000300800 */
[----:B------:R-:W2:Y:S02]  /*37c50*/  LDL.LU R13, [R1+0xf4] ;  /* 0x0000f400010d7983 */ /* 0x000ea40000300800 */
[----:B------:R-:W2:Y:S02]  /*37c60*/  LDL.LU R14, [R1+0xf8] ;  /* 0x0000f800010e7983 */ /* 0x000ea40000300800 */
[----:B------:R-:W2:Y:S01]  /*37c70*/  LDL.LU R15, [R1+0xfc] ;  /* 0x0000fc00010f7983 */ /* 0x000ea20000300800 */
[----:B------:R-:W-:Y:S01]  /*37c80*/  STL.64 [R1+0x970], R20 ;  /* 0x0009701401007387 */ /* 0x000fe20000100a00 */
[----:B------:R0:W-:Y:S03]  /*37c90*/  STL.64 [R1+0x978], R22 ;  /* 0x0009781601007387 */ /* 0x0001e60000100a00 */
[----:B0-----:R-:W4:Y:S01]  /*37ca0*/  LDL.LU.64 R22, [R1+0x3588] ;  /* 0x0035880001167983 */ /* 0x001f220000300a00 */
[----:B------:R-:W3:Y:S02]  /*37cb0*/  LDL.LU.64 R26, [R1+0x3580] ;  /* 0x00358000011a7983 */ /* 0x000ee40000300a00 */
[----:B---3--:R-:W-:Y:S01]  /*37cc0*/  HMMA.16816.F32.BF16 R8, R8, R26, R4 ;  /* 0x0000001a0808723c */ /* 0x008fe20000041804 */
[----:B------:R-:W4:Y:S01]  /*37cd0*/  LDL.LU.64 R6, [R1+0x3578] ;  /* 0x0035780001067983 */ /* 0x000f220000300a00 */
[----:B------:R-:W4:Y:S11]  /*37ce0*/  LDL.LU.64 R4, [R1+0x3570] ;  /* 0x0035700001047983 */ /* 0x000f360000300a00 */
[----:B------:R-:W-:Y:S10]  /*37cf0*/  @!UPT UIADD3 URZ, URZ, URZ, URZ ;  /* 0x0000003f3f3ff290 */ /* 0x000ff4000fffe03f */
[----:B------:R-:W-:Y:S01]  /*37d00*/  STL.64 [R1+0x960], R8 ;  /* 0x0009600801007387 */ /* 0x000fe20000100a00 */
        /* <DEDUP_REMOVED lines=8> */
[C---:B----4-:R-:W-:Y:S11]  /*37d90*/  HMMA.16816.F32.BF16 R16, R4.reuse, R22, R16 ;  /* 0x000000160410723c */ /* 0x050ff60000041810 */
[----:B------:R-:W-:Y:S11]  /*37da0*/  @!UPT UIADD3 URZ, URZ, URZ, URZ ;  /* 0x0000003f3f3ff290 */ /* 0x000ff6000fffe03f */
[----:B------:R-:W-:Y:S01]  /*37db0*/  @!UPT UIADD3 URZ, URZ, URZ, URZ ;  /* 0x0000003f3f3ff290 */ /* 0x000fe2000fffe03f */
[----:B------:R-:W-:Y:S01]  /*37dc0*/  STL.64 [R1+0xb20], R16 ;  /* 0x000b201001007387 */ /* 0x000fe20000100a00 */
[----:B------:R0:W-:Y:S03]  /*37dd0*/  STL.64 [R1+0xb28], R18 ;  /* 0x000b281201007387 */ /* 0x0001e60000100a00 */
[----:B0-----:R-:W2:Y:S01]  /*37de0*/  LDL.LU.64 R18, [R1+0x3568] ;  /* 0x0035680001127983 */ /* 0x001ea20000300a00 */
[----:B------:R-:W-:Y:S02]  /*37df0*/  IMAD.MOV.U32 R24, RZ, RZ, R22 ;  /* 0x000000ffff187224 */ /* 0x000fe400078e0016 */
[----:B------:R-:W-:Y:S02]  /*37e00*/  IMAD.MOV.U32 R22, RZ, RZ, R23 ;  /* 0x000000ffff167224 */ /* 0x000fe400078e0017 */
[----:B------:R-:W4:Y:S01]  /*37e10*/  LDL.LU R23, [R1+0x3560] ;  /* 0x0035600001177983 */ /* 0x000f220000300800 */
[C---:B--2---:R-:W-:Y:S01]  /*37e20*/  HMMA.16816.F32.BF16 R12, R4.reuse, R18, R12 ;  /* 0x00000012040c723c */ /* 0x044fe2000004180c */
[----:B------:R-:W-:Y:S11]  /*37e30*/  IMAD.MOV.U32 R25, RZ, RZ, R19 ;  /* 0x000000ffff197224 */ /* 0x000ff600078e0013 */
[----:B------:R-:W-:Y:S11]  /*37e40*/  @!UPT UIADD3 URZ, URZ, URZ, URZ ;  /* 0x0000003f3f3ff290 */ /* 0x000ff6000fffe03f */
[----:B------:R-:W-:Y:S01]  /*37e50*/  STL.64 [R1+0xb10], R12 ;  /* 0x000b100c01007387 */ /* 0x000fe20000100a00 */
[----:B------:R0:W-:Y:S03]  /*37e60*/  STL.64 [R1+0xb18], R14 ;  /* 0x000b180e01007387 */ /* 0x0001e60000100a00 */
[----:B0-----:R-:W2:Y:S01]  /*37e70*/  LDL.LU.64 R14, [R1+0x3558] ;  /* 0x00355800010e7983 */ /* 0x001ea20000300a00 */
[----:B------:R-:W2:Y:S02]  /*37e80*/  LDL.LU.64 R12, [R1+0x3550] ;  /* 0x00355000010c7983 */ /* 0x000ea40000300a00 */
[----:B------:R-:W2:Y:S02]  /*37e90*/  LDL.LU.64 R18, [R1+0x3548] ;  /* 0x0035480001127983 */ /* 0x000ea40000300a00 */
        /* <DEDUP_REMOVED lines=22> */
[----:B0-----:R-:W3:Y:S01]  /*38000*/  LDL.LU.64 R14, [R1+0x3510] ;  /* 0x00351000010e7983 */ /* 0x001ee20000300a00 */
[----:B------:R-:W-:Y:S02]  /*38010*/  IMAD.MOV.U32 R3, RZ, RZ, R18 ;  /* 0x000000ffff037224 */ /* 0x000fe400078e0012 */
[----:B------:R-:W-:Y:S02]  /*38020*/  IMAD.MOV.U32 R0, RZ, RZ, R19 ;  /* 0x000000ffff007224 */ /* 0x000fe400078e0013 */
[----:B------:R-:W0:Y:S04]  /*38030*/  LDSM.16.MT88.4 R16, [R29+0x4280] ;  /* 0x004280001d10783b */ /* 0x000e280000004200 */
[----:B0-----:R-:W-:Y:S01]  /*38040*/  STL.64 [R1+0x34f8], R18 ;  /* 0x0034f81201007387 */ /* 0x001fe20000100a00 */
[----:B------:R0:W-:Y:S03]  /*38050*/  STL.64 [R1+0x34f0], R16 ;  /* 0x0034f01001007387 */ /* 0x0001e60000100a00 */
[----:B0-----:R-:W2:Y:S01]  /*38060*/  LDL.LU R16, [R1+0x3a0] ;  /* 0x0003a00001107983 */ /* 0x001ea20000300800 */
[----:B------:R-:W2:Y:S02]  /*38070*/  LDL.LU R17, [R1+0x3a4] ;  /* 0x0003a40001117983 */ /* 0x000ea40000300800 */
[----:B------:R-:W2:Y:S02]  /*38080*/  LDL.LU R18, [R1+0x3a8] ;  /* 0x0003a80001127983 */ /* 0x000ea40000300800 */
[----:B------:R-:W2:Y:S01]  /*38090*/  LDL.LU R19, [R1+0x3ac] ;  /* 0x0003ac0001137983 */ /* 0x000ea20000300800 */
[C---:B---3--:R-:W-:Y:S01]  /*380a0*/  HMMA.16816.F32.BF16 R12, R4.reuse, R14, R8 ;  /* 0x0000000e040c723c */ /* 0x048fe20000041808 */
[----:B------:R-:W3:Y:S11]  /*380b0*/  LDL.LU.64 R10, [R1+0x3508] ;  /* 0x00350800010a7983 */ /* 0x000ef60000300a00 */
[----:B------:R-:W-:Y:S11]  /*380c0*/  @!UPT UIADD3 URZ, URZ, URZ, URZ ;  /* 0x0000003f3f3ff290 */ /* 0x000ff6000fffe03f */
        /* <DEDUP_REMOVED lines=9> */
[----:B------:R-:W0:Y:S01]  /*38160*/  S2R R28, SR_TID.X ;  /* 0x00000000001c7919 */ /* 0x000e220000002100 */
[C---:B---3--:R-:W-:Y:S03]  /*38170*/  HMMA.16816.F32.BF16 R12, R4.reuse, R10, R12 ;  /* 0x0000000a040c723c */ /* 0x048fe6000004180c */
[----:B------:R-:W1:Y:S11]  /*38180*/  LDSM.16.MT88.4 R8, [R29+0x4380] ;  /* 0x004380001d08783b */ /* 0x000e760000004200 */
[----:B------:R-:W-:Y:S09]  /*38190*/  @!UPT UIADD3 URZ, URZ, URZ, URZ ;  /* 0x0000003f3f3ff290 */ /* 0x000ff2000fffe03f */
[----:B------:R-:W-:Y:S01]  /*381a0*/  STL.64 [R1+0xac0], R12 ;  /* 0x000ac00c01007387 */ /* 0x000fe20000100a00 */
[----:B------:R-:W-:Y:S03]  /*381b0*/  STL.64 [R1+0xac8], R14 ;  /* 0x000ac80e01007387 */ /* 0x000fe60000100a00 */
[----:B-1----:R1:W-:Y:S01]  /*381c0*/  STL.64 [R1+0x33f0], R10 ;  /* 0x0033f00a01007387 */ /* 0x0023e20000100a00 */
[----:B------:R-:W-:Y:S03]  /*381d0*/  STL.64 [R1+0x33e8], R8 ;  /* 0x0033e80801007387 */ /* 0x000fe60000100a00 */
[----:B-1----:R-:W3:Y:S04]  /*381e0*/  LDL R10, [R1+0x58] ;  /* 0x00005800010a7983 */ /* 0x002ee80000100800 */
[----:B------:R-:W1:Y:S01]  /*381f0*/  S2R R29, SR_TID.X ;  /* 0x00000000001d7919 */ /* 0x000e620000002100 */
[----:B--2---:R-:W-:Y:S01]  /*38200*/  HMMA.16816.F32.BF16 R4, R4, R26, R16 ;  /* 0x0000001a0404723c */ /* 0x004fe20000041810 */
[----:B0-----:R-:W-:-:S05]  /*38210*/  LOP3.LUT R28, R28, 0x7, RZ, 0xc0, !PT ;  /* 0x000000071c1c7812 */ /* 0x001fca00078ec0ff */
[----:B------:R-:W-:Y:S02]  /*38220*/  IMAD R28, R28, 0x90, RZ ;  /* 0x000000901c1c7824 */ /* 0x000fe400078e02ff */
[----:B-1----:R-:W-:-:S05]  /*38230*/  IMAD.SHL.U32 R29, R29, 0x2, RZ ;  /* 0x000000021d1d7824 */ /* 0x002fca00078e00ff */
[----:B------:R-:W-:-:S10]  /*38240*/  LOP3.LUT R16, R28, 0x30, R29, 0x78, !PT ;  /* 0x000000301c107812 */ /* 0x000fd400078e781d */
[----:B------:R-:W-:Y:S01]  /*38250*/  STL.64 [R1+0x950], R4 ;  /* 0x0009500401007387 */ /* 0x000fe20000100a00 */
[----:B------:R-:W-:Y:S02]  /*38260*/  STL.64 [R1+0x958], R6 ;  /* 0x0009580601007387 */ /* 0x000fe40000100a00 */
[----:B----4-:R-:W0:Y:S01]  /*38270*/  LDSM.16.MT88.4 R4, [R23+0x8000] ;  /* 0x008000001704783b */ /* 0x010e220000004200 */
[----:B------:R-:W-:-:S05]  /*38280*/  LOP3.LUT R16, R16, 0x40, RZ, 0x3c, !PT ;  /* 0x0000004010107812 */ /* 0x000fca00078e3cff */
[----:B------:R-:W1:Y:S01]  /*38290*/  LDSM.16.M88.4 R12, [R16+0x10000] ;  /* 0x01000000100c783b */ /* 0x000e620000000200 */
[----:B------:R-:W-:-:S05]  /*382a0*/  IMAD.MOV.U32 R11, RZ, RZ, R25 ;  /* 0x000000ffff0b7224 */ /* 0x000fca00078e0019 */
[----:B---3--:R2:W-:Y:S01]  /*382b0*/  STL.64 [R1+0x34d0], R10 ;  /* 0x0034d00a01007387 */ /* 0x0085e20000100a00 */
[----:B------:R-:W-:Y:S02]  /*382c0*/  STL.64 [R1+0x3490], R26 ;  /* 0x0034901a01007387 */ /* 0x000fe40000100a00 */
[----:B------:R-:W-:Y:S02]  /*382d0*/  STL [R1+0x3500], R23 ;  /* 0x0035001701007387 */ /* 0x000fe40000100800 */
[----:B0-----:R-:W-:Y:S01]  /*382e0*/  STL.64 [R1+0x3338], R6 ;  /* 0x0033380601007387 */ /* 0x001fe20000100a00 */
[----:B------:R-:W-:Y:S02]  /*382f0*/  STL.64 [R1+0x3330], R4 ;  /* 0x0033300401007387 */ /* 0x000fe40000100a00 */
[----:B------:R-:W0:Y:S04]  /*38300*/  LDSM.16.M88.4 R4, [R16+0x10400] ;  /* 0x010400001004783b */ /* 0x000e280000000200 */
[----:B-1----:R-:W-:Y:S02]  /*38310*/  STL.64 [R1+0xe0], R12 ;  /* 0x0000e00c01007387 */ /* 0x002fe40000100a00 */
[----:B------:R-:W-:Y:S02]  /*38320*/  STL.64 [R1+0xe8], R14 ;  /* 0x0000e80e01007387 */ /* 0x000fe40000100a00 */
[----:B------:R-:W1:Y:S01]  /*38330*/  LDSM.16.M88.4 R12, [R16+0x10800] ;  /* 0x01080000100c783b */ /* 0x000e620000000200 */
[----:B--2---:R-:W-:-:S03]  /*38340*/  IMAD.MOV.U32 R10, RZ, RZ, R24 ;  /* 0x000000ffff0a7224 */ /* 0x004fc600078e0018 */
[----:B------:R-:W-:Y:S04]  /*38350*/  LDSM.16.M88.4 R24, [R16+0x11000] ;  /* 0x011000001018783b */ /* 0x000fe80000000200 */
[----:B0-----:R0:W-:Y:S01]  /*38360*/  STL.64 [R1+0xd0], R4 ;  /* 0x0000d00401007387 */ /* 0x0011e20000100a00 */
[----:B------:R-:W-:Y:S03]  /*38370*/  STL.64 [R1+0xd8], R6 ;  /* 0x0000d80601007387 */ /* 0x000fe60000100a00 */
[----:B-1----:R-:W-:Y:S01]  /*38380*/  STL.64 [R1+0xc0], R12 ;  /* 0x0000c00c01007387 */ /* 0x002fe20000100a00 */
[----:B------:R-:W-:Y:S02]  /*38390*/  STL.64 [R1+0xc8], R14 ;  /* 0x0000c80e01007387 */ /* 0x000fe40000100a00 */
[----:B0-----:R-:W-:-:S02]  /*383a0*/  IMAD.MOV.U32 R5, RZ, RZ, R12 ;  /* 0x000000ffff057224 */ /* 0x001fc400078e000c */
[----:B------:R-:W-:Y:S02]  /*383b0*/  IMAD.MOV.U32 R4, RZ, RZ, R13 ;  /* 0x000000ffff047224 */ /* 0x000fe400078e000d */
[----:B------:R-:W0:Y:S04]  /*383c0*/  LDSM.16.M88.4 R12, [R16+0x10c00] ;  /* 0x010c0000100c783b */ /* 0x000e280000000200 */
[----:B------:R-:W-:Y:S02]  /*383d0*/  STL.64 [R1+0x33d8], R4 ;  /* 0x0033d80401007387 */ /* 0x000fe40000100a00 */
[----:B------:R-:W1:Y:S02]  /*383e0*/  LDSM.16.M88.4 R4, [R16+0x11400] ;  /* 0x011400001004783b */ /* 0x000e640000000200 */
[----:B0-----:R-:W-:Y:S02]  /*383f0*/  STL.64 [R1+0xb0], R12 ;  /* 0x0000b00c01007387 */ /* 0x001fe40000100a00 */
[----:B------:R0:W-:Y:S02]  /*38400*/  STL.64 [R1+0xb8], R14 ;  /* 0x0000b80e01007387 */ /* 0x0001e40000100a00 */
[----:B------:R-:W-:Y:S02]  /*38410*/  STL.64 [R1+0xa0], R24 ;  /* 0x0000a01801007387 */ /* 0x000fe40000100a00 */
[----:B------:R-:W-:Y:S01]  /*38420*/  STL.64 [R1+0xa8], R26 ;  /* 0x0000a81a01007387 */ /* 0x000fe20000100a00 */
[----:B-1----:R-:W-:Y:S01]  /*38430*/  STL.64 [R1+0x90], R4 ;  /* 0x0000900401007387 */ /* 0x002fe20000100a00 */
[----:B------:R-:W-:Y:S02]  /*38440*/  STL.64 [R1+0x98], R6 ;  /* 0x0000980601007387 */ /* 0x000fe40000100a00 */
[----:B0-----:R-:W-:-:S02]  /*38450*/  IMAD.MOV.U32 R14, RZ, RZ, R21 ;  /* 0x000000ffff0e7224 */ /* 0x001fc400078e0015 */
[----:B------:R-:W-:-:S05]  /*38460*/  IMAD.MOV.U32 R15, RZ, RZ, R20 ;  /* 0x000000ffff0f7224 */ /* 0x000fca00078e0014 */
[----:B------:R0:W-:Y:S01]  /*38470*/  STL.64 [R1+0x34c8], R14 ;  /* 0x0034c80e01007387 */ /* 0x0001e20000100a00 */
[----:B------:R-:W2:Y:S02]  /*38480*/  LDL.LU R12, [R1+0x810] ;  /* 0x00081000010c7983 */ /* 0x000ea40000300800 */
[----:B------:R-:W2:Y:S01]  /*38490*/  LDL.LU R13, [R1+0x814] ;  /* 0x00081400010d7983 */ /* 0x000ea20000300800 */
[----:B0-----:R-:W3:Y:S01]  /*384a0*/  LDL.LU R14, [R1+0x818] ;  /* 0x00081800010e7983 */ /* 0x001ee20000300800 */
[----:B------:R-:W3:Y:S02]  /*384b0*/  LDL.LU R15, [R1+0x81c] ;  /* 0x00081c00010f7983 */ /* 0x000ee40000300800 */
[----:B------:R-:W-:Y:S02]  /*384c0*/  IMAD.MOV.U32 R11, RZ, RZ, R22 ;  /* 0x000000ffff0b7224 */ /* 0x000fe400078e0016 */
[----:B------:R-:W0:Y:S02]  /*384d0*/  LDSM.16.M88.4 R20, [R16+0x11800] ;  /* 0x011800001014783b */ /* 0x000e240000000200 */
[----:B------:R-:W1:Y:S04]  /*384e0*/  LDSM.16.M88.4 R16, [R16+0x11c00] ;  /* 0x011c00001010783b */ /* 0x000e680000000200 */
[----:B0-----:R-:W-:Y:S01]  /*384f0*/  IMAD.MOV.U32 R28, RZ, RZ, R20 ;  /* 0x000000ffff1c7224 */ /* 0x001fe200078e0014 */
[----:B---3--:R-:W-:Y:S01]  /*38500*/  STL.64 [R1+0x34e0], R14 ;  /* 0x0034e00e01007387 */ /* 0x008fe20000100a00 */
[----:B--2---:R0:W-:Y:S03]  /*38510*/  STL.64 [R1+0x34d8], R12 ;  /* 0x0034d80c01007387 */ /* 0x0041e60000100a00 */
[----:B0-----:R-:W2:Y:S01]  /*38520*/  LDL.LU R12, [R1+0x820] ;  /* 0x00082000010c7983 */ /* 0x001ea20000300800 */
[----:B------:R-:W2:Y:S02]  /*38530*/  LDL.LU R13, [R1+0x824] ;  /* 0x00082400010d7983 */ /* 0x000ea40000300800 */
[----:B------:R-:W2:Y:S02]  /*38540*/  LDL.LU R14, [R1+0x828] ;  /* 0x00082800010e7983 */ /* 0x000ea40000300800 */
[----:B------:R-:W2:Y:S01]  /*38550*/  LDL.LU R15, [R1+0x82c] ;  /* 0x00082c00010f7983 */ /* 0x000ea20000300800 */
[----:B------:R-:W3:Y:S01]  /*38560*/  LDL.LU R4, [R1+0x800] ;  /* 0x0008000001047983 */ /* 0x000ee20000300800 */
[----:B------:R-:W3:Y:S02]  /*38570*/  LDL.LU R5, [R1+0x804] ;  /* 0x0008040001057983 */ /* 0x000ee40000300800 */
[----:B------:R-:W3:Y:S02]  /*38580*/  LDL.LU R6, [R1+0x808] ;  /* 0x0008080001067983 */ /* 0x000ee40000300800 */
[----:B------:R-:W3:Y:S01]  /*38590*/  LDL.LU R7, [R1+0x80c] ;  /* 0x00080c0001077983 */ /* 0x000ee20000300800 */
[----:B------:R-:W4:Y:S01]  /*385a0*/  LDL.LU R24, [R1+0x7f0] ;  /* 0x0007f00001187983 */ /* 0x000f220000300800 */
[----:B------:R-:W4:Y:S02]  /*385b0*/  LDL.LU R25, [R1+0x7f4] ;  /* 0x0007f40001197983 */ /* 0x000f240000300800 */
[----:B------:R-:W4:Y:S02]  /*385c0*/  LDL.LU R26, [R1+0x7f8] ;  /* 0x0007f800011a7983 */ /* 0x000f240000300800 */
[----:B------:R-:W4:Y:S01]  /*385d0*/  LDL.LU R27, [R1+0x7fc] ;  /* 0x0007fc00011b7983 */ /* 0x000f220000300800 */
[----:B------:R0:W-:Y:S04]  /*385e0*/  STL.64 [R1+0x88], R22 ;  /* 0x0000881601007387 */ /* 0x0001e80000100a00 */
[----:B0-----:R-:W2:Y:S01]  /*385f0*/  LDL.LU R23, [R1+0x3500] ;  /* 0x0035000001177983 */ /* 0x001ea20000300800 */
[----:B------:R-:W-:Y:S02]  /*38600*/  STL [R1+0x33e0], R28 ;  /* 0x0033e01c01007387 */ /* 0x000fe40000100800 */
[----:B-1----:R-:W-:Y:S02]  /*38610*/  STL.64 [R1+0x70], R16 ;  /* 0x0000701001007387 */ /* 0x002fe40000100a00 */
[----:B------:R0:W-:Y:S02]  /*38620*/  STL.64 [R1+0x78], R18 ;  /* 0x0000781201007387 */ /* 0x0001e40000100a00 */
[----:B0-----:R-:W3:Y:S01]  /*38630*/  LDL.LU.64 R18, [R1+0x34f8] ;  /* 0x0034f80001127983 */ /* 0x001ee20000300a00 */
[----:B------:R-:W3:Y:S02]  /*38640*/  LDL.LU.64 R16, [R1+0x34f0] ;  /* 0x0034f00001107983 */ /* 0x000ee40000300a00 */
[----:B------:R-:W-:-:S02]  /*38650*/  IMAD.MOV.U32 R29, RZ, RZ, R21 ;  /* 0x000000ffff1d7224 */ /* 0x000fc400078e0015 */
[----:B--2---:R-:W0:Y:S01]  /*38660*/  LDSM.16.MT88.4 R20, [R23+0x8080] ;  /* 0x008080001714783b */ /* 0x004e220000004200 */
[C---:B---3--:R-:W-:Y:S03]  /*38670*/  HMMA.16816.F32.BF16 R8, R16.reuse, R10, R12 ;  /* 0x0000000a1008723c */ /* 0x048fe6000004180c */
[----:B0-----:R0:W-:Y:S01]  /*38680*/  STL.64 [R1+0x32c8], R22 ;  /* 0x0032c81601007387 */ /* 0x0011e20000100a00 */
[----:B------:R-:W-:Y:S03]  /*38690*/  STL.64 [R1+0x32c0], R20 ;  /* 0x0032c01401007387 */ /* 0x000fe60000100a00 */
[----:B0-----:R-:W2:Y:S01]  /*386a0*/  LDL.LU R22, [R1+0x48] ;  /* 0x0000480001167983 */ /* 0x001ea20000300800 */
[----:B------:R-:W-:Y:S02]  /*386b0*/  IMAD.MOV.U32 R23, RZ, RZ, R2 ;  /* 0x000000ffff177224 */ /* 0x000fe400078e0002 */
[----:B------:R-:W3:Y:S02]  /*386c0*/  LDL.LU R2, [R1+0x34e8] ;  /* 0x0034e80001027983 */ /* 0x000ee40000300800 */
[----:B------:R-:W2:Y:S01]  /*386d0*/  LDL.LU.64 R14, [R1+0x34e0] ;  /* 0x0034e000010e7983 */ /* 0x000ea20000300a00 */
[----:B------:R-:W2:Y:S10]  /*386e0*/  LDL.LU.64 R12, [R1+0x34d8] ;  /* 0x0034d800010c7983 */ /* 0x000eb40000300a00 */
[----:B------:R-:W-:Y:S02]  /*386f0*/  STL.64 [R1+0x940], R8 ;  /* 0x0009400801007387 */ /* 0x000fe40000100a00 */
[----:B------:R0:W-:Y:S02]  /*38700*/  STL.64 [R1+0x948], R10 ;  /* 0x0009480a01007387 */ /* 0x0001e40000100a00 */
[----:B0-----:R-:W2:Y:S02]  /*38710*/  LDL.LU.64 R10, [R1+0x34d0] ;  /* 0x0034d000010a7983 */ /* 0x001ea40000300a00 */
[C---:B--2---:R-:W-:Y:S02]  /*38720*/  HMMA.16816.F32.BF16 R8, R16.reuse, R10, R12 ;  /* 0x0000000a1008723c */ /* 0x044fe4000004180c */
[----:B------:R-:W4:Y:S11]  /*38730*/  LDL.LU.64 R14, [R1+0x34c8] ;  /* 0x0034c800010e7983 */ /* 0x000f360000300a00 */
[----:B------:R-:W-:Y:S10]  /*38740*/  @!UPT UIADD3 URZ, URZ, URZ, URZ ;  /* 0x0000003f3f3ff290 */ /* 0x000ff4000fffe03f */
[----:B------:R0:W-:Y:S01]  /*38750*/  STL.64 [R1+0x930], R8 ;  /* 0x0009300801007387 */ /* 0x0001e20000100a00 */
[----:B------:R1:W-:Y:S03]  /*38760*/  STL.64 [R1+0x938], R10 ;  /* 0x0009380a01007387 */ /* 0x0003e60000100a00 */
[----:B0-----:R-:W2:Y:S01]  /*38770*/  LDL.LU R8, [R1+0x710] ;  /* 0x0007100001087983 */ /* 0x001ea20000300800 */
[----:B------:R-:W2:Y:S02]  /*38780*/  LDL.LU R9, [R1+0x714] ;  /* 0x0007140001097983 */ /* 0x000ea40000300800 */
[----:B-1----:R-:W2:Y:S02]  /*38790*/  LDL.LU R10, [R1+0x718] ;  /* 0x00071800010a7983 */ /* 0x002ea40000300800 */
[----:B------:R-:W2:Y:S02]  /*387a0*/  LDL.LU R11, [R1+0x71c] ;  /* 0x00071c00010b7983 */ /* 0x000ea40000300800 */
[----:B--2---:R0:W-:Y:S01]  /*387b0*/  STL.64 [R1+0x3400], R10 ;  /* 0x0034000a01007387 */ /* 0x0041e20000100a00 */
[----:B------:R1:W-:Y:S03]  /*387c0*/  STL.64 [R1+0x33f8], R8 ;  /* 0x0033f80801007387 */ /* 0x0003e60000100a00 */
[----:B0-----:R-:W2:Y:S01]  /*387d0*/  LDL.LU.64 R10, [R1+0x8] ;  /* 0x00000800010a7983 */ /* 0x001ea20000300a00 */
[C---:B------:R-:W-:Y:S08]  /*387e0*/  HMMA.16816.F32.BF16 R4, R16.reuse, R22, R4 ;  /* 0x000000161004723c */ /* 0x040ff00000041804 */
[----:B----4-:R-:W-:Y:S01]  /*387f0*/  HMMA.16816.F32.BF16 R12, R16, R14, R24 ;  /* 0x0000000e100c723c */ /* 0x010fe20000041818 */
[----:B--2---:R0:W-:Y:S01]  /*38800*/  STL.64 [R1+0x3498], R10 ;  /* 0x0034980a01007387 */ /* 0x0041e20000100a00 */
[----:B-1----:R-:W2:Y:S02]  /*38810*/  LDL.LU R8, [R1+0x7d0] ;  /* 0x0007d00001087983 */ /* 0x002ea40000300800 */
[----:B------:R-:W2:Y:S01]  /*38820*/  LDL.LU R9, [R1+0x7d4] ;  /* 0x0007d40001097983 */ /* 0x000ea20000300800 */
[----:B0-----:R-:W4:Y:S01]  /*38830*/  LDL.LU R10, [R1+0x7d8] ;  /* 0x0007d800010a7983 */ /* 0x001f220000300800 */
[----:B------:R-:W4:Y:S03]  /*38840*/  LDL.LU R11, [R1+0x7dc] ;  /* 0x0007dc00010b7983 */ /* 0x000f260000300800 */
[----:B----4-:R-:W-:Y:S01]  /*38850*/  STL.64 [R1+0x34a8], R10 ;  /* 0x0034a80a01007387 */ /* 0x010fe20000100a00 */
[----:B--2---:R-:W-:Y:S02]  /*38860*/  STL.64 [R1+0x34a0], R8 ;  /* 0x0034a00801007387 */ /* 0x004fe40000100a00 */
[----:B------:R-:W-:Y:S03]  /*38870*/  STL.64 [R1+0x3458], R22 ;  /* 0x0034581601007387 */ /* 0x000fe60000100a00 */
[----:B------:R0:W-:Y:S01]  /*38880*/  STL.64 [R1+0x910], R4 ;  /* 0x0009100401007387 */ /* 0x0001e20000100a00 */
[----:B------:R1:W-:Y:S04]  /*38890*/  STL.64 [R1+0x918], R6 ;  /* 0x0009180601007387 */ /* 0x0003e80000100a00 */
[----:B0-----:R-:W2:Y:S03]  /*388a0*/  LDL.LU R4, [R1+0x700] ;  /* 0x0007000001047983 */ /* 0x001ea60000300800 */
[----:B------:R-:W-:Y:S02]  /*388b0*/  STL.64 [R1+0x900], R12 ;  /* 0x0009000c01007387 */ /* 0x000fe40000100a00 */
[----:B------:R-:W-:Y:S02]  /*388c0*/  STL.64 [R1+0x908], R14 ;  /* 0x0009080e01007387 */ /* 0x000fe40000100a00 */
[----:B------:R-:W2:Y:S01]  /*388d0*/  LDL.LU R5, [R1+0x704] ;  /* 0x0007040001057983 */ /* 0x000ea20000300800 */
[----:B-1----:R-:W4:Y:S01]  /*388e0*/  LDL.LU R6, [R1+0x708] ;  /* 0x0007080001067983 */ /* 0x002f220000300800 */
[----:B---3--:R-:W-:-:S02]  /*388f0*/  IMAD.MOV.U32 R7, RZ, RZ, R2 ;  /* 0x000000ffff077224 */ /* 0x008fc400078e0002 */
[----:B------:R-:W3:Y:S02]  /*38900*/  LDL.LU R2, [R1+0x34c4] ;  /* 0x0034c40001027983 */ /* 0x000ee40000300800 */
[----:B------:R-:W2:Y:S01]  /*38910*/  LDL.LU R24, [R1+0x7c0] ;  /* 0x0007c00001187983 */ /* 0x000ea20000300800 */
[----:B------:R-:W2:Y:S01]  /*38920*/  LDL.LU R25, [R1+0x7c4] ;  /* 0x0007c40001197983 */ /* 0x000ea20000300800 */
[----:B------:R-:W2:Y:S02]  /*38930*/  LDL.LU R26, [R1+0x7c8] ;  /* 0x0007c800011a7983 */ /* 0x000ea40000300800 */
[----:B------:R-:W2:Y:S02]  /*38940*/  LDL.LU R27, [R1+0x7cc] ;  /* 0x0007cc00011b7983 */ /* 0x000ea40000300800 */
[----:B------:R-:W-:Y:S02]  /*38950*/  IMAD.MOV.U32 R10, RZ, RZ, R3 ;  /* 0x000000ffff0a7224 */ /* 0x000fe400078e0003 */
[----:B------:R-:W-:Y:S01]  /*38960*/  IMAD.MOV.U32 R11, RZ, RZ, R0 ;  /* 0x000000ffff0b7224 */ /* 0x000fe200078e0000 */
[----:B--2---:R-:W-:Y:S01]  /*38970*/  STL.64 [R1+0x34b8], R26 ;  /* 0x0034b81a01007387 */ /* 0x004fe20000100a00 */
[----:B------:R0:W-:Y:S03]  /*38980*/  STL.64 [R1+0x34b0], R24 ;  /* 0x0034b01801007387 */ /* 0x0001e60000100a00 */
[----:B0-----:R-:W2:Y:S01]  /*38990*/  LDL.LU R24, [R1+0x7e0] ;  /* 0x0007e00001187983 */ /* 0x001ea20000300800 */
[----:B------:R-:W2:Y:S02]  /*389a0*/  LDL.LU R25, [R1+0x7e4] ;  /* 0x0007e40001197983 */ /* 0x000ea40000300800 */
[----:B------:R-:W2:Y:S02]  /*389b0*/  LDL.LU R26, [R1+0x7e8] ;  /* 0x0007e800011a7983 */ /* 0x000ea40000300800 */
[----:B------:R-:W2:Y:S01]  /*389c0*/  LDL.LU R27, [R1+0x7ec] ;  /* 0x0007ec00011b7983 */ /* 0x000ea20000300800 */
[----:B----4-:R-:W-:Y:S01]  /*389d0*/  STL.64 [R1+0x3410], R6 ;  /* 0x0034100601007387 */ /* 0x010fe20000100a00 */
[----:B------:R0:W-:Y:S03]  /*389e0*/  STL.64 [R1+0x3408], R4 ;  /* 0x0034080401007387 */ /* 0x0001e60000100a00 */
[----:B0-----:R-:W4:Y:S01]  /*389f0*/  LDL.LU R4, [R1+0x730] ;  /* 0x0007300001047983 */ /* 0x001f220000300800 */
[----:B------:R-:W4:Y:S02]  /*38a00*/  LDL.LU R5, [R1+0x734] ;  /* 0x0007340001057983 */ /* 0x000f240000300800 */
[----:B------:R-:W4:Y:S02]  /*38a10*/  LDL.LU R6, [R1+0x738] ;  /* 0x0007380001067983 */ /* 0x000f240000300800 */
[----:B---3--:R-:W-:-:S02]  /*38a20*/  IMAD.MOV.U32 R7, RZ, RZ, R2 ;  /* 0x000000ffff077224 */ /* 0x008fc400078e0002 */
[----:B------:R-:W3:Y:S01]  /*38a30*/  LDL.LU R2, [R1+0x34c0] ;  /* 0x0034c00001027983 */ /* 0x000ee20000300800 */
[----:B------:R-:W3:Y:S02]  /*38a40*/  LDL.LU R12, [R1+0x7a0] ;  /* 0x0007a000010c7983 */ /* 0x000ee40000300800 */
[----:B------:R-:W3:Y:S02]  /*38a50*/  LDL.LU R13, [R1+0x7a4] ;  /* 0x0007a400010d7983 */ /* 0x000ee40000300800 */
[----:B------:R-:W3:Y:S01]  /*38a60*/  LDL.LU R14, [R1+0x7a8] ;  /* 0x0007a800010e7983 */ /* 0x000ee20000300800 */
[----:B------:R-:W3:Y:S01]  /*38a70*/  LDL.LU R15, [R1+0x7ac] ;  /* 0x0007ac00010f7983 */ /* 0x000ee20000300800 */
[----:B------:R-:W3:Y:S01]  /*38a80*/  LDL.LU.64 R22, [R1+0x58] ;  /* 0x0000580001167983 */ /* 0x000ee20000300a00 */
[C---:B--2---:R-:W-:Y:S02]  /*38a90*/  HMMA.16816.F32.BF16 R8, R16.reuse, R10, R24 ;  /* 0x0000000a1008723c */ /* 0x044fe40000041818 */
[----:B---3--:R0:W-:Y:S04]  /*38aa0*/  STL.64 [R1+0x3460], R22 ;  /* 0x0034601601007387 */ /* 0x0081e80000100a00 */
[----:B0-----:R-:W2:Y:S01]  /*38ab0*/  LDL.LU.64 R22, [R1+0x68] ;  /* 0x0000680001167983 */ /* 0x001ea20000300a00 */
[----:B----4-:R0:W-:Y:S02]  /*38ac0*/  STL.64 [R1+0x3420], R6 ;  /* 0x0034200601007387 */ /* 0x0101e40000100a00 */
[----:B------:R-:W-:Y:S01]  /*38ad0*/  STL.64 [R1+0x3418], R4 ;  /* 0x0034180401007387 */ /* 0x000fe20000100a00 */
[----:B0-----:R-:W3:Y:S01]  /*38ae0*/  LDL.LU.64 R6, [R1+0x18] ;  /* 0x0000180001067983 */ /* 0x001ee20000300a00 */
[----:B------:R-:W4:Y:S02]  /*38af0*/  LDL.LU.64 R26, [R1+0x34b8] ;  /* 0x0034b800011a7983 */ /* 0x000f240000300a00 */
[----:B------:R-:W4:Y:S10]  /*38b00*/  LDL.LU.64 R24, [R1+0x34b0] ;  /* 0x0034b00001187983 */ /* 0x000f340000300a00 */
[----:B------:R-:W-:Y:S01]  /*38b10*/  STL.64 [R1+0x8f0], R8 ;  /* 0x0008f00801007387 */ /* 0x000fe20000100a00 */
[----:B------:R0:W-:Y:S04]  /*38b20*/  STL.64 [R1+0x8f8], R10 ;  /* 0x0008f80a01007387 */ /* 0x0001e80000100a00 */
[----:B0-----:R-:W3:Y:S01]  /*38b30*/  LDL.LU.64 R10, [R1+0x34a8] ;  /* 0x0034a800010a7983 */ /* 0x001ee20000300a00 */
[----:B------:R-:W3:Y:S02]  /*38b40*/  LDL.LU.64 R8, [R1+0x34a0] ;  /* 0x0034a00001087983 */ /* 0x000ee40000300a00 */
[C---:B---3--:R-:W-:Y:S11]  /*38b50*/  HMMA.16816.F32.BF16 R8, R16.reuse, R6, R8 ;  /* 0x000000061008723c */ /* 0x048ff60000041808 */
[----:B------:R-:W-:Y:S11]  /*38b60*/  @!UPT UIADD3 URZ, URZ, URZ, URZ ;  /* 0x0000003f3f3ff290 */ /* 0x000ff6000fffe03f */
[----:B------:R-:W-:Y:S01]  /*38b70*/  @!UPT UIADD3 URZ, URZ, URZ, URZ ;  /* 0x0000003f3f3ff290 */ /* 0x000fe2000fffe03f */
[----:B------:R-:W-:Y:S01]  /*38b80*/  STL.64 [R1+0x3b0], R8 ;  /* 0x0003b00801007387 */ /* 0x000fe20000100a00 */
[----:B------:R0:W-:Y:S03]  /*38b90*/  STL.64 [R1+0x3b8], R10 ;  /* 0x0003b80a01007387 */ /* 0x0001e60000100a00 */
[----:B0-----:R-:W4:Y:S01]  /*38ba0*/  LDL.LU.64 R10, [R1+0x3498] ;  /* 0x00349800010a7983 */ /* 0x001f220000300a00 */
[----:B------:R0:W-:Y:S03]  /*38bb0*/  STL.64 [R1+0x3430], R6 ;  /* 0x0034300601007387 */ /* 0x0001e60000100a00 */
[----:B0-----:R-:W3:Y:S04]  /*38bc0*/  LDL.LU.64 R6, [R1+0x28] ;  /* 0x0000280001067983 */ /* 0x001ee80000300a00 */
[----:B---3--:R0:W-:Y:S04]  /*38bd0*/  STL.64 [R1+0x3448], R6 ;  /* 0x0034480601007387 */ /* 0x0081e80000100a00 */
[----:B0-----:R-:W3:Y:S01]  /*38be0*/  LDL.LU.64 R6, [R1+0x38] ;  /* 0x0000380001067983 */ /* 0x001ee20000300a00 */
[C---:B----4-:R-:W-:Y:S03]  /*38bf0*/  HMMA.16816.F32.BF16 R24, R16.reuse, R10, R24 ;  /* 0x0000000a1018723c */ /* 0x050fe60000041818 */
[----:B---3--:R0:W-:Y:S01]  /*38c00*/  STL.64 [R1+0x3450], R6 ;  /* 0x0034500601007387 */ /* 0x0081e20000100a00 */
[----:B------:R-:W3:Y:S02]  /*38c10*/  LDL.LU R4, [R1+0x770] ;  /* 0x0007700001047983 */ /* 0x000ee40000300800 */
[----:B------:R-:W3:Y:S01]  /*38c20*/  LDL.LU R5, [R1+0x774] ;  /* 0x0007740001057983 */ /* 0x000ee20000300800 */
[----:B0-----:R-:W4:Y:S01]  /*38c30*/  LDL.LU R6, [R1+0x778] ;  /* 0x0007780001067983 */ /* 0x001f220000300800 */
[----:B------:R-:W4:Y:S03]  /*38c40*/  LDL.LU R7, [R1+0x77c] ;  /* 0x00077c0001077983 */ /* 0x000f260000300800 */
[----:B----4-:R-:W-:Y:S01]  /*38c50*/  STL.64 [R1+0x3470], R6 ;  /* 0x0034700601007387 */ /* 0x010fe20000100a00 */
[----:B---3--:R0:W-:Y:S03]  /*38c60*/  STL.64 [R1+0x3468], R4 ;  /* 0x0034680401007387 */ /* 0x0081e60000100a00 */
[----:B0-----:R-:W3:Y:S01]  /*38c70*/  LDL.LU R4, [R1+0x790] ;  /* 0x0007900001047983 */ /* 0x001ee20000300800 */
[----:B------:R-:W3:Y:S02]  /*38c80*/  LDL.LU R5, [R1+0x794] ;  /* 0x0007940001057983 */ /* 0x000ee40000300800 */
[----:B------:R-:W3:Y:S02]  /*38c90*/  LDL.LU R6, [R1+0x798] ;  /* 0x0007980001067983 */ /* 0x000ee40000300800 */
[----:B------:R-:W3:Y:S03]  /*38ca0*/  LDL.LU R7, [R1+0x79c] ;  /* 0x00079c0001077983 */ /* 0x000ee60000300800 */
[----:B------:R-:W-:Y:S01]  /*38cb0*/  STL.64 [R1+0x3a0], R24 ;  /* 0x0003a01801007387 */ /* 0x000fe20000100a00 */
[----:B------:R0:W-:Y:S03]  /*38cc0*/  STL.64 [R1+0x3a8], R26 ;  /* 0x0003a81a01007387 */ /* 0x0001e60000100a00 */
[----:B0-----:R-:W4:Y:S01]  /*38cd0*/  LDL.LU.64 R26, [R1+0x3490] ;  /* 0x00349000011a7983 */ /* 0x001f220000300a00 */
[----:B------:R0:W-:Y:S02]  /*38ce0*/  STL.64 [R1+0x3428], R10 ;  /* 0x0034280a01007387 */ /* 0x0001e40000100a00 */
[----:B------:R-:W2:Y:S02]  /*38cf0*/  LDL.LU R8, [R1+0x740] ;  /* 0x0007400001087983 */ /* 0x000ea40000300800 */
[----:B------:R-:W2:Y:S01]  /*38d00*/  LDL.LU R9, [R1+0x744] ;  /* 0x0007440001097983 */ /* 0x000ea20000300800 */
[----:B0-----:R-:W2:Y:S01]  /*38d10*/  LDL.LU R10, [R1+0x748] ;  /* 0x00074800010a7983 */ /* 0x001ea20000300800 */
[----:B------:R-:W2:Y:S01]  /*38d20*/  LDL.LU R11, [R1+0x74c] ;  /* 0x00074c00010b7983 */ /* 0x000ea20000300800 */
[----:B----4-:R-:W-:Y:S02]  /*38d30*/  HMMA.16816.F32.BF16 R16, R16, R26, R12 ;  /* 0x0000001a1010723c */ /* 0x010fe4000004180c */
[----:B--2---:R-:W-:Y:S01]  /*38d40*/  STL.64 [R1+0x3440], R10 ;  /* 0x0034400a01007387 */ /* 0x004fe20000100a00 */
[----:B------:R0:W-:Y:S03]  /*38d50*/  STL.64 [R1+0x3438], R8 ;  /* 0x0034380801007387 */ /* 0x0001e60000100a00 */
[----:B0-----:R-:W2:Y:S01]  /*38d60*/  LDL.LU R8, [R1+0x750] ;  /* 0x0007500001087983 */ /* 0x001ea20000300800 */
[----:B------:R-:W2:Y:S02]  /*38d70*/  LDL.LU R9, [R1+0x754] ;  /* 0x0007540001097983 */ /* 0x000ea40000300800 */
[----:B------:R-:W2:Y:S02]  /*38d80*/  LDL.LU R10, [R1+0x758] ;  /* 0x00075800010a7983 */ /* 0x000ea40000300800 */
[----:B------:R-:W-:-:S02]  /*38d90*/  IMAD.MOV.U32 R11, RZ, RZ, R2 ;  /* 0x000000ffff0b7224 */ /* 0x000fc400078e0002 */
[----:B------:R-:W4:Y:S01]  /*38da0*/  LDL.LU R2, [R1+0x3488] ;  /* 0x0034880001027983 */ /* 0x000f220000300800 */
[----:B------:R-:W3:Y:S02]  /*38db0*/  LDL.LU.64 R14, [R1+0x3480] ;  /* 0x00348000010e7983 */ /* 0x000ee40000300a00 */
[----:B------:R-:W3:Y:S07]  /*38dc0*/  LDL.LU.64 R12, [R1+0x3478] ;  /* 0x00347800010c7983 */ /* 0x000eee0000300a00 */
[----:B------:R0:W-:Y:S01]  /*38dd0*/  STL.64 [R1+0x8d0], R16 ;  /* 0x0008d01001007387 */ /* 0x0001e20000100a00 */
[----:B------:R1:W-:Y:S01]  /*38de0*/  STL.64 [R1+0x8d8], R18 ;  /* 0x0008d81201007387 */ /* 0x0003e20000100a00 */
[----:B------:R-:W-:-:S03]  /*38df0*/  IMAD.MOV.U32 R28, RZ, RZ, R22 ;  /* 0x000000ffff1c7224 */ /* 0x000fc600078e0016 */
[----:B0-----:R-:W2:Y:S01]  /*38e00*/  LDL.LU R16, [R1+0x780] ;  /* 0x0007800001107983 */ /* 0x001ea20000300800 */
[----:B------:R-:W2:Y:S02]  /*38e10*/  LDL.LU R17, [R1+0x784] ;  /* 0x0007840001117983 */ /* 0x000ea40000300800 */
[----:B-1----:R-:W2:Y:S01]  /*38e20*/  LDL.LU R18, [R1+0x788] ;  /* 0x0007880001127983 */ /* 0x002ea20000300800 */
[C---:B---3--:R-:W-:Y:S01]  /*38e30*/  HMMA.16816.F32.BF16 R4, R12.reuse, R22, R4 ;  /* 0x000000160c04723c */ /* 0x048fe20000041804 */
[----:B----4-:R-:W-:Y:S02]  /*38e40*/  IMAD.MOV.U32 R19, RZ, RZ, R2 ;  /* 0x000000ffff137224 */ /* 0x010fe400078e0002 */
[----:B------:R-:W-:Y:S11]  /*38e50*/  IMAD.MOV.U32 R2, RZ, RZ, R23 ;  /* 0x000000ffff027224 */ /* 0x000ff600078e0017 */
[----:B------:R-:W-:Y:S09]  /*38e60*/  @!UPT UIADD3 URZ, URZ, URZ, URZ ;  /* 0x0000003f3f3ff290 */ /* 0x000ff2000fffe03f */
[----:B------:R-:W-:Y:S01]  /*38e70*/  STL.64 [R1+0x8c0], R4 ;  /* 0x0008c00401007387 */ /* 0x000fe20000100a00 */
[----:B------:R0:W-:Y:S03]  /*38e80*/  STL.64 [R1+0x8c8], R6 ;  /* 0x0008c80601007387 */ /* 0x0001e60000100a00 */
[----:B0-----:R-:W3:Y:S01]  /*38e90*/  LDL.LU.64 R6, [R1+0x3470] ;  /* 0x0034700001067983 */ /* 0x001ee20000300a00 */
[----:B------:R-:W3:Y:S02]  /*38ea0*/  LDL.LU.64 R4, [R1+0x3468] ;  /* 0x0034680001047983 */ /* 0x000ee40000300a00 */
[----:B------:R-:W2:Y:S02]  /*38eb0*/  LDL.LU.64 R22, [R1+0x3460] ;  /* 0x0034600001167983 */ /* 0x000ea40000300a00 */
[C---:B--2---:R-:W-:Y:S11]  /*38ec0*/  HMMA.16816.F32.BF16 R16, R12.reuse, R22, R16 ;  /* 0x000000160c10723c */ /* 0x044ff60000041810 */
[----:B------:R-:W-:Y:S11]  /*38ed0*/  @!UPT UIADD3 URZ, URZ, URZ, URZ ;  /* 0x0000003f3f3ff290 */ /* 0x000ff6000fffe03f */
[----:B------:R-:W-:Y:S01]  /*38ee0*/  @!UPT UIADD3 URZ, URZ, URZ, URZ ;  /* 0x0000003f3f3ff290 */ /* 0x000fe2000fffe03f */
[----:B------:R-:W-:Y:S01]  /*38ef0*/  STL.64 [R1+0x8b0], R16 ;  /* 0x0008b01001007387 */ /* 0x000fe20000100a00 */
[----:B------:R0:W-:Y:S02]  /*38f00*/  STL.64 [R1+0x8b8], R18 ;  /* 0x0008b81201007387 */ /* 0x0001e40000100a00 */
[----:B0-----:R-:W-:Y:S02]  /*38f10*/  IMAD.MOV.U32 R19, RZ, RZ, R22 ;  /* 0x000000ffff137224 */ /* 0x001fe400078e0016 */
[----:B------:R-:W-:Y:S02]  /*38f20*/  IMAD.MOV.U32 R18, RZ, RZ, R23 ;  /* 0x000000ffff127224 */ /* 0x000fe400078e0017 */
[----:B------:R-:W3:Y:S02]  /*38f30*/  LDL.LU.64 R22, [R1+0x3458] ;  /* 0x0034580001167983 */ /* 0x000ee40000300a00 */
[C---:B---3--:R-:W-:Y:S11]  /*38f40*/  HMMA.16816.F32.BF16 R4, R12.reuse, R22, R4 ;  /* 0x000000160c04723c */ /* 0x048ff60000041804 */
[----:B------:R-:W-:Y:S11]  /*38f50*/  @!UPT UIADD3 URZ, URZ, URZ, URZ ;  /* 0x0000003f3f3ff290 */ /* 0x000ff6000fffe03f */
[----:B------:R-:W-:Y:S01]  /*38f60*/  @!UPT UIADD3 URZ, URZ, URZ, URZ ;  /* 0x0000003f3f3ff290 */ /* 0x000fe2000fffe03f */
[----:B------:R-:W-:Y:S01]  /*38f70*/  STL.64 [R1+0x220], R4 ;  /* 0x0002200401007387 */ /* 0x000fe20000100a00 */
[----:B------:R0:W-:Y:S03]  /*38f80*/  STL.64 [R1+0x228], R6 ;  /* 0x0002280601007387 */ /* 0x0001e60000100a00 */
[----:B0-----:R-:W2:Y:S01]  /*38f90*/  LDL.LU.64 R6, [R1+0x3450] ;  /* 0x0034500001067983 */ /* 0x001ea20000300a00 */
[----:B------:R0:W-:Y:S02]  /*38fa0*/  STL.64 [R1+0x33b0], R22 ;  /* 0x0033b01601007387 */ /* 0x0001e40000100a00 */
[----:B------:R-:W2:Y:S02]  /*38fb0*/  LDL.LU R20, [R1+0x760] ;  /* 0x0007600001147983 */ /* 0x000ea40000300800 */
[----:B------:R-:W2:Y:S01]  /*38fc0*/  LDL.LU R21, [R1+0x764] ;  /* 0x0007640001157983 */ /* 0x000ea20000300800 */
[----:B0-----:R-:W2:Y:S01]  /*38fd0*/  LDL.LU R22, [R1+0x768] ;  /* 0x0007680001167983 */ /* 0x001ea20000300800 */
[----:B------:R-:W2:Y:S02]  /*38fe0*/  LDL.LU R23, [R1+0x76c] ;  /* 0x00076c0001177983 */ /* 0x000ea40000300800 */
[C---:B--2---:R-:W-:Y:S11]  /*38ff0*/  HMMA.16816.F32.BF16 R20, R12.reuse, R6, R20 ;  /* 0x000000060c14723c */ /* 0x044ff60000041814 */
        /* <DEDUP_REMOVED lines=33> */
[----:B------:R-:W3:Y:S02]  /*39210*/  LDL.LU.64 R10, [R1+0x3400] ;  /* 0x00340000010a7983 */ /* 0x000ee40000300a00 */
[----:B------:R-:W3:Y:S02]  /*39220*/  LDL.LU.64 R8, [R1+0x33f8] ;  /* 0x0033f80001087983 */ /* 0x000ee40000300a00 */
[----:B---3--:R-:W-:Y:S01]  /*39230*/  HMMA.16816.F32.BF16 R12, R12, R26, R8 ;  /* 0x0000001a0c0c723c */ /* 0x008fe20000041808 */
[----:B------:R-:W2:Y:S01]  /*39240*/  LDL.LU.64 R10, [R1+0x33f0] ;  /* 0x0033f000010a7983 */ /* 0x000ea20000300a00 */
[----:B------:R-:W2:Y:S02]  /*39250*/  LDL.LU.64 R8, [R1+0x33e8] ;  /* 0x0033e80001087983 */ /* 0x000ea40000300a00 */
[----:B------:R-:W-:Y:S02]  /*39260*/  STL.64 [R1+0x3340], R26 ;  /* 0x0033401a01007387 */ /* 0x000fe40000100a00 */
[----:B------:R-:W3:Y:S11]  /*39270*/  LDL.64 R16, [R1+0xb0] ;  /* 0x0000b00001107983 */ /* 0x000ef60000100a00 */
[----:B------:R-:W-:Y:S06]  /*39280*/  @!UPT UIADD3 URZ, URZ, URZ, URZ ;  /* 0x0000003f3f3ff290 */ /* 0x000fec000fffe03f */
[----:B------:R0:W-:Y:S01]  /*39290*/  STL.64 [R1+0xf0], R12 ;  /* 0x0000f00c01007387 */ /* 0x0001e20000100a00 */
[----:B------:R1:W-:Y:S03]  /*392a0*/  STL.64 [R1+0xf8], R14 ;  /* 0x0000f80e01007387 */ /* 0x0003e60000100a00 */
[----:B---3--:R-:W-:Y:S01]  /*392b0*/  STL.64 [R1+0x32e8], R16 ;  /* 0x0032e81001007387 */ /* 0x008fe20000100a00 */
[----:B0-----:R-:W3:Y:S02]  /*392c0*/  LDL.64 R12, [R1+0xa0] ;  /* 0x0000a000010c7983 */ /* 0x001ee40000100a00 */
[----:B-1----:R-:W-:Y:S02]  /*392d0*/  IMAD.MOV.U32 R14, RZ, RZ, R28 ;  /* 0x000000ffff0e7224 */ /* 0x002fe400078e001c */
[----:B------:R-:W-:Y:S01]  /*392e0*/  IMAD.MOV.U32 R15, RZ, RZ, R2 ;  /* 0x000000ffff0f7224 */ /* 0x000fe200078e0002 */
[----:B---3--:R2:W-:Y:S01]  /*392f0*/  STL.64 [R1+0x32f0], R12 ;  /* 0x0032f00c01007387 */ /* 0x0085e20000100a00 */
[----:B------:R-:W3:Y:S05]  /*39300*/  LDL.LU R28, [R1+0x33e0] ;  /* 0x0033e000011c7983 */ /* 0x000eea0000300800 */
[----:B--2---:R-:W-:Y:S01]  /*39310*/  HMMA.16816.F32.BF16 R12, R8, R14, R4 ;  /* 0x0000000e080c723c */ /* 0x004fe20000041804 */
[----:B------:R-:W2:Y:S11]  /*39320*/  LDL.LU.64 R4, [R1+0x33d8] ;  /* 0x0033d80001047983 */ /* 0x000eb60000300a00 */
[----:B------:R-:W-:Y:S11]  /*39330*/  @!UPT UIADD3 URZ, URZ, URZ, URZ ;  /* 0x0000003f3f3ff290 */ /* 0x000ff6000fffe03f */
[----:B------:R-:W-:Y:S01]  /*39340*/  STL.64 [R1+0x60], R12 ;  /* 0x0000600c01007387 */ /* 0x000fe20000100a00 */
[----:B------:R-:W-:Y:S02]  /*39350*/  STL [R1+0x68], R14 ;  /* 0x0000680e01007387 */ /* 0x000fe40000100800 */
[----:B--2---:R-:W-:Y:S02]  /*39360*/  IMAD.MOV.U32 R16, RZ, RZ, R5 ;  /* 0x000000ffff107224 */ /* 0x004fe400078e0005 */
[----:B------:R-:W-:-:S05]  /*39370*/  IMAD.MOV.U32 R17, RZ, RZ, R4 ;  /* 0x000000ffff117224 */ /* 0x000fca00078e0004 */
[----:B------:R0:W-:Y:S04]  /*39380*/  STL.64 [R1+0x32f8], R16 ;  /* 0x0032f81001007387 */ /* 0x0001e80000100a00 */
[----:B0-----:R-:W2:Y:S01]  /*39390*/  LDL.64 R16, [R1+0xd0] ;  /* 0x0000d00001107983 */ /* 0x001ea20000100a00 */
[----:B------:R-:W-:-:S03]  /*393a0*/  IMAD.MOV.U32 R2, RZ, RZ, R15 ;  /* 0x000000ffff027224 */ /* 0x000fc600078e000f */
[----:B--2---:R-:W-:Y:S01]  /*393b0*/  STL.64 [R1+0x3310], R16 ;  /* 0x0033101001007387 */ /* 0x004fe20000100a00 */
[----:B------:R-:W2:Y:S02]  /*393c0*/  LDL.LU R12, [R1+0x4c0] ;  /* 0x0004c000010c7983 */ /* 0x000ea40000300800 */
[----:B------:R-:W2:Y:S02]  /*393d0*/  LDL.LU R13, [R1+0x4c4] ;  /* 0x0004c400010d7983 */ /* 0x000ea40000300800 */
[----:B------:R-:W4:Y:S01]  /*393e0*/  LDL.LU R14, [R1+0x4c8] ;  /* 0x0004c800010e7983 */ /* 0x000f220000300800 */
[----:B------:R-:W4:Y:S01]  /*393f0*/  LDL.LU R15, [R1+0x4cc] ;  /* 0x0004cc00010f7983 */ /* 0x000f220000300800 */
[----:B------:R-:W2:Y:S02]  /*39400*/  LDL.LU R4, [R1+0x870] ;  /* 0x0008700001047983 */ /* 0x000ea40000300800 */
[----:B------:R-:W2:Y:S02]  /*39410*/  LDL.LU R5, [R1+0x874] ;  /* 0x0008740001057983 */ /* 0x000ea40000300800 */
[----:B------:R-:W2:Y:S01]  /*39420*/  LDL.LU R6, [R1+0x878] ;  /* 0x0008780001067983 */ /* 0x000ea20000300800 */
[----:B------:R-:W2:Y:S01]  /*39430*/  LDL.LU R7, [R1+0x87c] ;  /* 0x00087c0001077983 */ /* 0x000ea20000300800 */
[----:B------:R-:W-:-:S02]  /*39440*/  IMAD.MOV.U32 R26, RZ, RZ, R0 ;  /* 0x000000ffff1a7224 */ /* 0x000fc400078e0000 */
[----:B------:R-:W-:Y:S01]  /*39450*/  IMAD.MOV.U32 R27, RZ, RZ, R3 ;  /* 0x000000ffff1b7224 */ /* 0x000fe200078e0003 */
[----:B--2---:R-:W-:Y:S01]  /*39460*/  STL.64 [R1+0x3350], R6 ;  /* 0x0033500601007387 */ /* 0x004fe20000100a00 */
[----:B------:R-:W-:Y:S02]  /*39470*/  STL.64 [R1+0x3348], R4 ;  /* 0x0033480401007387 */ /* 0x000fe40000100a00 */
[----:B------:R-:W2:Y:S02]  /*39480*/  LDL.LU R0, [R1+0x33d4] ;  /* 0x0033d40001007983 */ /* 0x000ea40000300800 */
[----:B------:R-:W2:Y:S01]  /*39490*/  LDL.LU R3, [R1+0x33d0] ;  /* 0x0033d00001037983 */ /* 0x000ea20000300800 */
[----:B------:R0:W-:Y:S02]  /*394a0*/  STL.64 [R1+0x3358], R26 ;  /* 0x0033581a01007387 */ /* 0x0001e40000100a00 */
[----:B0-----:R-:W-:Y:S02]  /*394b0*/  IMAD.MOV.U32 R26, RZ, RZ, R24 ;  /* 0x000000ffff1a7224 */ /* 0x001fe400078e0018 */
[----:B------:R-:W-:Y:S01]  /*394c0*/  IMAD.MOV.U32 R27, RZ, RZ, R25 ;  /* 0x000000ffff1b7224 */ /* 0x000fe200078e0019 */
[----:B------:R-:W2:Y:S01]  /*394d0*/  LDL.LU R24, [R1+0x33cc] ;  /* 0x0033cc0001187983 */ /* 0x000ea20000300800 */
[----:B------:R-:W2:Y:S03]  /*394e0*/  LDL.LU R25, [R1+0x33c8] ;  /* 0x0033c80001197983 */ /* 0x000ea60000300800 */
[----:B------:R0:W-:Y:S01]  /*394f0*/  STL.64 [R1+0x3370], R26 ;  /* 0x0033701a01007387 */ /* 0x0001e20000100a00 */
[----:B------:R-:W3:Y:S02]  /*39500*/  LDL.LU R4, [R1+0x880] ;  /* 0x0008800001047983 */ /* 0x000ee40000300800 */
[----:B------:R-:W3:Y:S02]  /*39510*/  LDL.LU R5, [R1+0x884] ;  /* 0x0008840001057983 */ /* 0x000ee40000300800 */
[----:B------:R-:W3:Y:S01]  /*39520*/  LDL.LU R6, [R1+0x888] ;  /* 0x0008880001067983 */ /* 0x000ee20000300800 */
[----:B------:R-:W3:Y:S01]  /*39530*/  LDL.LU R7, [R1+0x88c] ;  /* 0x00088c0001077983 */ /* 0x000ee20000300800 */
[----:B0-----:R-:W-:-:S02]  /*39540*/  IMAD.MOV.U32 R26, RZ, RZ, R23 ;  /* 0x000000ffff1a7224 */ /* 0x001fc400078e0017 */
[----:B------:R-:W-:-:S05]  /*39550*/  IMAD.MOV.U32 R27, RZ, RZ, R22 ;  /* 0x000000ffff1b7224 */ /* 0x000fca00078e0016 */
[----:B------:R0:W-:Y:S02]  /*39560*/  STL.64 [R1+0x3388], R26 ;  /* 0x0033881a01007387 */ /* 0x0001e40000100a00 */
[----:B0-----:R-:W-:Y:S02]  /*39570*/  IMAD.MOV.U32 R26, RZ, RZ, R21 ;  /* 0x000000ffff1a7224 */ /* 0x001fe400078e0015 */
[----:B------:R-:W-:-:S05]  /*39580*/  IMAD.MOV.U32 R27, RZ, RZ, R20 ;  /* 0x000000ffff1b7224 */ /* 0x000fca00078e0014 */
[----:B------:R-:W-:Y:S04]  /*39590*/  STL.64 [R1+0x33a8], R26 ;  /* 0x0033a81a01007387 */ /* 0x000fe80000100a00 */
[----:B--2---:R0:W-:Y:S04]  /*395a0*/  STL.64 [R1+0x33a0], R24 ;  /* 0x0033a01801007387 */ /* 0x0041e80000100a00 */
        /* <DEDUP_REMOVED lines=10> */
[----:B---3--:R-:W-:Y:S01]  /*39650*/  STL.64 [R1+0x3368], R6 ;  /* 0x0033680601007387 */ /* 0x008fe20000100a00 */
[----:B------:R0:W-:Y:S03]  /*39660*/  STL.64 [R1+0x3360], R4 ;  /* 0x0033600401007387 */ /* 0x0001e60000100a00 */
[----:B0-----:R-:W3:Y:S01]  /*39670*/  LDL.LU R4, [R1+0x840] ;  /* 0x0008400001047983 */ /* 0x001ee20000300800 */
[----:B------:R-:W3:Y:S02]  /*39680*/  LDL.LU R5, [R1+0x844] ;  /* 0x0008440001057983 */ /* 0x000ee40000300800 */
[----:B------:R-:W2:Y:S02]  /*39690*/  LDL.LU R6, [R1+0x848] ;  /* 0x0008480001067983 */ /* 0x000ea40000300800 */
[----:B------:R-:W2:Y:S02]  /*396a0*/  LDL.LU R7, [R1+0x84c] ;  /* 0x00084c0001077983 */ /* 0x000ea40000300800 */
[----:B--2---:R-:W-:Y:S01]  /*396b0*/  STL.64 [R1+0x3380], R6 ;  /* 0x0033800601007387 */ /* 0x004fe20000100a00 */
[----:B---3--:R0:W-:Y:S03]  /*396c0*/  STL.64 [R1+0x3378], R4 ;  /* 0x0033780401007387 */ /* 0x0081e60000100a00 */
[----:B0-----:R-:W2:Y:S01]  /*396d0*/  LDL.LU R4, [R1+0x830] ;  /* 0x0008300001047983 */ /* 0x001ea20000300800 */
[----:B------:R-:W2:Y:S02]  /*396e0*/  LDL.LU R5, [R1+0x834] ;  /* 0x0008340001057983 */ /* 0x000ea40000300800 */
[----:B------:R-:W3:Y:S02]  /*396f0*/  LDL.LU R6, [R1+0x838] ;  /* 0x0008380001067983 */ /* 0x000ee40000300800 */
[----:B------:R-:W3:Y:S02]  /*39700*/  LDL.LU R7, [R1+0x83c] ;  /* 0x00083c0001077983 */ /* 0x000ee40000300800 */
[----:B------:R-:W-:-:S02]  /*39710*/  IMAD.MOV.U32 R22, RZ, RZ, R19 ;  /* 0x000000ffff167224 */ /* 0x000fc400078e0013 */
[----:B------:R-:W-:Y:S01]  /*39720*/  IMAD.MOV.U32 R23, RZ, RZ, R18 ;  /* 0x000000ffff177224 */ /* 0x000fe200078e0012 */
[----:B---3--:R-:W-:Y:S01]  /*39730*/  STL.64 [R1+0x3398], R6 ;  /* 0x0033980601007387 */ /* 0x008fe20000100a00 */
[----:B--2---:R0:W-:Y:S03]  /*39740*/  STL.64 [R1+0x3390], R4 ;  /* 0x0033900401007387 */ /* 0x0041e60000100a00 */
[----:B0-----:R-:W2:Y:S01]  /*39750*/  LDL.LU R4, [R1+0x7b0] ;  /* 0x0007b00001047983 */ /* 0x001ea20000300800 */
[----:B------:R-:W2:Y:S02]  /*39760*/  LDL.LU R5, [R1+0x7b4] ;  /* 0x0007b40001057983 */ /* 0x000ea40000300800 */
[----:B------:R-:W2:Y:S02]  /*39770*/  LDL.LU R6, [R1+0x7b8] ;  /* 0x0007b80001067983 */ /* 0x000ea40000300800 */
[----:B------:R-:W2:Y:S01]  /*39780*/  LDL.LU R7, [R1+0x7bc] ;  /* 0x0007bc0001077983 */ /* 0x000ea20000300800 */
[----:B------:R-:W3:Y:S01]  /*39790*/  LDL.64 R16, [R1+0xe0] ;  /* 0x0000e00001107983 */ /* 0x000ee20000100a00 */
[----:B----4-:R-:W-:Y:S02]  /*397a0*/  STL.64 [R1+0x3308], R14 ;  /* 0x0033080e01007387 */ /* 0x010fe40000100a00 */
[----:B------:R0:W-:Y:S02]  /*397b0*/  STL.64 [R1+0x3300], R12 ;  /* 0x0033000c01007387 */ /* 0x0001e40000100a00 */
[----:B0-----:R-:W4:Y:S01]  /*397c0*/  LDL.LU R12, [R1+0x850] ;  /* 0x00085000010c7983 */ /* 0x001f220000300800 */
[----:B------:R-:W4:Y:S02]  /*397d0*/  LDL.LU R13, [R1+0x854] ;  /* 0x00085400010d7983 */ /* 0x000f240000300800 */
[----:B------:R-:W2:Y:S02]  /*397e0*/  LDL.LU R14, [R1+0x858] ;  /* 0x00085800010e7983 */ /* 0x000ea40000300800 */
[----:B------:R-:W2:Y:S01]  /*397f0*/  LDL.LU R15, [R1+0x85c] ;  /* 0x00085c00010f7983 */ /* 0x000ea20000300800 */
[C---:B------:R-:W-:Y:S01]  /*39800*/  HMMA.16816.F32.BF16 R20, R8.reuse, R22, R24 ;  /* 0x000000160814723c */ /* 0x040fe20000041818 */
[----:B--2---:R-:W-:Y:S01]  /*39810*/  STL.64 [R1+0x3320], R14 ;  /* 0x0033200e01007387 */ /* 0x004fe20000100a00 */
[----:B----4-:R0:W-:Y:S03]  /*39820*/  STL.64 [R1+0x3318], R12 ;  /* 0x0033180c01007387 */ /* 0x0101e60000100a00 */
[----:B0-----:R-:W2:Y:S01]  /*39830*/  LDL.LU R12, [R1+0x860] ;  /* 0x00086000010c7983 */ /* 0x001ea20000300800 */
[----:B------:R-:W2:Y:S02]  /*39840*/  LDL.LU R13, [R1+0x864] ;  /* 0x00086400010d7983 */ /* 0x000ea40000300800 */
[----:B------:R-:W2:Y:S02]  /*39850*/  LDL.LU R14, [R1+0x868] ;  /* 0x00086800010e7983 */ /* 0x000ea40000300800 */
[----:B------:R-:W2:Y:S01]  /*39860*/  LDL.LU R15, [R1+0x86c] ;  /* 0x00086c00010f7983 */ /* 0x000ea20000300800 */
[----:B------:R-:W-:Y:S01]  /*39870*/  STL [R1+0x2c98], R2 ;  /* 0x002c980201007387 */ /* 0x000fe20000100800 */
[----:B------:R-:W4:Y:S02]  /*39880*/  LDL.LU.64 R26, [R1+0x33c0] ;  /* 0x0033c000011a7983 */ /* 0x000f240000300a00 */
[----:B------:R-:W4:Y:S09]  /*39890*/  LDL.LU.64 R24, [R1+0x33b8] ;  /* 0x0033b80001187983 */ /* 0x000f320000300a00 */
[----:B------:R-:W-:Y:S01]  /*398a0*/  STL.64 [R1+0x50], R20 ;  /* 0x0000501401007387 */ /* 0x000fe20000100a00 */
[----:B------:R0:W-:Y:S04]  /*398b0*/  STL.64 [R1+0x58], R22 ;  /* 0x0000581601007387 */ /* 0x0001e80000100a00 */
[----:B0-----:R-:W4:Y:S02]  /*398c0*/  LDL.LU.64 R22, [R1+0x33b0] ;  /* 0x0033b00001167983 */ /* 0x001f240000300a00 */
[----:B----4-:R-:W-:Y:S02]  /*398d0*/  HMMA.16816.F32.BF16 R20, R8, R22, R24 ;  /* 0x000000160814723c */ /* 0x010fe40000041818 */
[----:B------:R-:W4:Y:S01]  /*398e0*/  LDL.LU.64 R26, [R1+0x33a8] ;  /* 0x0033a800011a7983 */ /* 0x000f220000300a00 */
[----:B------:R-:W2:Y:S11]  /*398f0*/  LDL.LU.64 R24, [R1+0x33a0] ;  /* 0x0033a00001187983 */ /* 0x000eb60000300a00 */
[----:B------:R-:W-:Y:S09]  /*39900*/  @!UPT UIADD3 URZ, URZ, URZ, URZ ;  /* 0x0000003f3f3ff290 */ /* 0x000ff2000fffe03f */
[----:B------:R-:W-:Y:S01]  /*39910*/  STL.64 [R1+0x40], R20 ;  /* 0x0000401401007387 */ /* 0x000fe20000100a00 */
[----:B------:R-:W-:Y:S02]  /*39920*/  IMAD.MOV.U32 R2, RZ, RZ, R23 ;  /* 0x000000ffff027224 */ /* 0x000fe400078e0017 */
[----:B------:R0:W-:Y:S02]  /*39930*/  STL [R1+0x48], R22 ;  /* 0x0000481601007387 */ /* 0x0001e40000100800 */
[----:B------:R-:W-:Y:S01]  /*39940*/  IMAD.MOV.U32 R23, RZ, RZ, R0 ;  /* 0x000000ffff177224 */ /* 0x000fe200078e0000 */
[----:B------:R-:W-:Y:S01]  /*39950*/  STL [R1+0x2de8], R2 ;  /* 0x002de80201007387 */ /* 0x000fe20000100800 */
[----:B0-----:R-:W-:Y:S02]  /*39960*/  IMAD.MOV.U32 R22, RZ, RZ, R3 ;  /* 0x000000ffff167224 */ /* 0x001fe400078e0003 */
[----:B--2---:R-:W-:Y:S02]  /*39970*/  IMAD.MOV.U32 R20, RZ, RZ, R25 ;  /* 0x000000ffff147224 */ /* 0x004fe400078e0019 */
[----:B------:R-:W-:-:S02]  /*39980*/  IMAD.MOV.U32 R21, RZ, RZ, R24 ;  /* 0x000000ffff157224 */ /* 0x000fc400078e0018 */
[C---:B----4-:R-:W-:Y:S01]  /*39990*/  HMMA.16816.F32.BF16 R24, R8.reuse, R26, R4 ;  /* 0x0000001a0818723c */ /* 0x050fe20000041804 */
[----:B------:R-:W2:Y:S01]  /*399a0*/  LDL.LU.64 R6, [R1+0x3398] ;  /* 0x0033980001067983 */ /* 0x000ea20000300a00 */
[----:B------:R-:W2:Y:S11]  /*399b0*/  LDL.LU.64 R4, [R1+0x3390] ;  /* 0x0033900001047983 */ /* 0x000eb60000300a00 */
[----:B------:R-:W-:Y:S10]  /*399c0*/  @!UPT UIADD3 URZ, URZ, URZ, URZ ;  /* 0x0000003f3f3ff290 */ /* 0x000ff4000fffe03f */
[----:B------:R-:W-:Y:S01]  /*399d0*/  STL.64 [R1+0x30], R24 ;  /* 0x0000301801007387 */ /* 0x000fe20000100a00 */
[----:B------:R-:W-:Y:S02]  /*399e0*/  IMAD.MOV.U32 R3, RZ, RZ, R26 ;  /* 0x000000ffff037224 */ /* 0x000fe400078e001a */
[----:B------:R-:W-:Y:S02]  /*399f0*/  IMAD.MOV.U32 R0, RZ, RZ, R27 ;  /* 0x000000ffff007224 */ /* 0x000fe400078e001b */
[----:B------:R-:W2:Y:S03]  /*39a00*/  LDL.LU.64 R26, [R1+0x3388] ;  /* 0x00338800011a7983 */ /* 0x000ea60000300a00 */
[----:B------:R0:W-:Y:S02]  /*39a10*/  STL [R1+0x2df0], R0 ;  /* 0x002df00001007387 */ /* 0x0001e40000100800 */
[----:B0-----:R-:W4:Y:S01]  /*39a20*/  LDL R0, [R1+0x920] ;  /* 0x0009200001007983 */ /* 0x001f220000100800 */
[----:B------:R-:W-:Y:S01]  /*39a30*/  STL [R1+0x2dec], R3 ;  /* 0x002dec0301007387 */ /* 0x000fe20000100800 */
[C---:B--2---:R-:W-:Y:S02]  /*39a40*/  HMMA.16816.F32.BF16 R24, R8.reuse, R26, R4 ;  /* 0x0000001a0818723c */ /* 0x044fe40000041804 */
[----:B------:R-:W2:Y:S01]  /*39a50*/  LDL.LU.64 R6, [R1+0x3380] ;  /* 0x0033800001067983 */ /* 0x000ea20000300a00 */
[----:B------:R-:W2:Y:S11]  /*39a60*/  LDL.LU.64 R4, [R1+0x3378] ;  /* 0x0033780001047983 */ /* 0x000eb60000300a00 */
[----:B------:R-:W-:Y:S09]  /*39a70*/  @!UPT UIADD3 URZ, URZ, URZ, URZ ;  /* 0x0000003f3f3ff290 */ /* 0x000ff2000fffe03f */
[----:B------:R-:W-:Y:S01]  /*39a80*/  STL.64 [R1+0x20], R24 ;  /* 0x0000201801007387 */ /* 0x000fe20000100a00 */
        /* <DEDUP_REMOVED lines=13> */
[----:B------:R-:W-:Y:S01]  /*39b60*/  STL.64 [R1], R24 ;  /* 0x0000001801007387 */ /* 0x000fe20000100a00 */
[----:B------:R0:W-:Y:S03]  /*39b70*/  STL.64 [R1+0x8], R26 ;  /* 0x0000081a01007387 */ /* 0x0001e60000100a00 */
[----:B0-----:R-:W2:Y:S02]  /*39b80*/  LDL.LU.64 R26, [R1+0x3340] ;  /* 0x00334000011a7983 */ /* 0x001ea40000300a00 */
[----:B--2---:R-:W-:Y:S02]  /*39b90*/  HMMA.16816.F32.BF16 R24, R8, R26, R4 ;  /* 0x0000001a0818723c */ /* 0x004fe40000041804 */
[----:B------:R-:W2:Y:S01]  /*39ba0*/  LDL.LU.64 R6, [R1+0x3338] ;  /* 0x0033380001067983 */ /* 0x000ea20000300a00 */
[----:B------:R-:W2:Y:S02]  /*39bb0*/  LDL.LU.64 R4, [R1+0x3330] ;  /* 0x0033300001047983 */ /* 0x000ea40000300a00 */
[----:B------:R-:W4:Y:S02]  /*39bc0*/  LDL.64 R8, [R1+0x90] ;  /* 0x0000900001087983 */ /* 0x000f240000100a00 */
[----:B---3--:R-:W-:-:S02]  /*39bd0*/  IMAD.MOV.U32 R3, RZ, RZ, R16 ;  /* 0x000000ffff037224 */ /* 0x008fc400078e0010 */
[----:B------:R-:W-:Y:S11]  /*39be0*/  IMAD.MOV.U32 R2, RZ, RZ, R17 ;  /* 0x000000ffff027224 */ /* 0x000ff600078e0011 */
[----:B------:R-:W-:Y:S03]  /*39bf0*/  @!UPT UIADD3 URZ, URZ, URZ, URZ ;  /* 0x0000003f3f3ff290 */ /* 0x000fe6000fffe03f */
[----:B------:R-:W-:Y:S01]  /*39c00*/  STL.64 [R1+0x2bf0], R26 ;  /* 0x002bf01a01007387 */ /* 0x000fe20000100a00 */
[----:B------:R0:W-:Y:S02]  /*39c10*/  STL.64 [R1+0x2be8], R24 ;  /* 0x002be81801007387 */ /* 0x0001e40000100a00 */
[----:B0-----:R-:W-:Y:S02]  /*39c20*/  IMAD.MOV.U32 R24, RZ, RZ, R28 ;  /* 0x000000ffff187224 */ /* 0x001fe400078e001c */
[----:B------:R-:W-:Y:S01]  /*39c30*/  IMAD.MOV.U32 R25, RZ, RZ, R29 ;  /* 0x000000ffff197224 */ /* 0x000fe200078e001d */
[----:B------:R-:W3:Y:S01]  /*39c40*/  LDL.LU R28, [R1+0x332c] ;  /* 0x00332c00011c7983 */ /* 0x000ee20000300800 */
        /* <DEDUP_REMOVED lines=21> */
[----:B------:R-:W-:Y:S01]  /*39da0*/  @!UPT UIADD3 URZ, URZ, URZ, URZ ;  /* 0x0000003f3f3ff290 */ /* 0x000fe2000fffe03f */
[----:B------:R-:W-:Y:S02]  /*39db0*/  IMAD.MOV.U32 R26, RZ, RZ, R19 ;  /* 0x000000ffff1a7224 */ /* 0x000fe400078e0013 */
[----:B------:R-:W-:Y:S01]  /*39dc0*/  IMAD.MOV.U32 R27, RZ, RZ, R18 ;  /* 0x000000ffff1b7224 */ /* 0x000fe200078e0012 */
[----:B------:R0:W-:Y:S04]  /*39dd0*/  STL.64 [R1+0x1b0], R16 ;  /* 0x0001b01001007387 */ /* 0x0001e80000100a00 */
[----:B0-----:R-:W2:Y:S01]  /*39de0*/  LDL.LU.64 R16, [R1+0x32e8] ;  /* 0x0032e80001107983 */ /* 0x001ea20000300a00 */
[----:B------:R-:W-:Y:S02]  /*39df0*/  STL [R1+0x2e10], R26 ;  /* 0x002e101a01007387 */ /* 0x000fe40000100800 */
[----:B------:R-:W-:Y:S02]  /*39e00*/  STL [R1+0x2e0c], R27 ;  /* 0x002e0c1b01007387 */ /* 0x000fe40000100800 */
[----:B------:R0:W-:Y:S02]  /*39e10*/  STL.64 [R1+0x32e0], R24 ;  /* 0x0032e01801007387 */ /* 0x0001e40000100a00 */
[----:B0-----:R-:W4:Y:S01]  /*39e20*/  LDL.LU R24, [R1+0x4b0] ;  /* 0x0004b00001187983 */ /* 0x001f220000300800 */
[----:B------:R-:W4:Y:S02]  /*39e30*/  LDL.LU R25, [R1+0x4b4] ;  /* 0x0004b40001197983 */ /* 0x000f240000300800 */
[----:B---3--:R-:W-:-:S02]  /*39e40*/  IMAD.MOV.U32 R26, RZ, RZ, R29 ;  /* 0x000000ffff1a7224 */ /* 0x008fc400078e001d */
[----:B------:R-:W-:Y:S01]  /*39e50*/  IMAD.MOV.U32 R27, RZ, RZ, R28 ;  /* 0x000000ffff1b7224 */ /* 0x000fe200078e001c */
[----:B--2---:R0:W-:Y:S06]  /*39e60*/  STL.64 [R1+0x3278], R16 ;  /* 0x0032781001007387 */ /* 0x0041ec0000100a00 */
[C---:B----4-:R-:W-:Y:S01]  /*39e70*/  HMMA.16816.F32.BF16 R24, R4.reuse, R16, R24 ;  /* 0x000000100418723c */ /* 0x050fe20000041818 */
[----:B0-----:R-:W2:Y:S07]  /*39e80*/  LDL.64 R16, [R1+0xc0] ;  /* 0x0000c00001107983 */ /* 0x001eae0000100a00 */
[----:B------:R-:W-:Y:S11]  /*39e90*/  HMMA.16816.F32.BF16 R20, R4, R12, R20 ;  /* 0x0000000c0414723c */ /* 0x000ff60000041814 */
[----:B------:R-:W-:Y:S04]  /*39ea0*/  @!UPT UIADD3 URZ, URZ, URZ, URZ ;  /* 0x0000003f3f3ff290 */ /* 0x000fe8000fffe03f */
[----:B------:R-:W-:Y:S01]  /*39eb0*/  STL.64 [R1+0x1a0], R24 ;  /* 0x0001a01801007387 */ /* 0x000fe20000100a00 */
[----:B------:R-:W-:Y:S03]  /*39ec0*/  STL.64 [R1+0x1a8], R26 ;  /* 0x0001a81a01007387 */ /* 0x000fe60000100a00 */
[----:B--2---:R0:W-:Y:S02]  /*39ed0*/  STL.64 [R1+0x3290], R16 ;  /* 0x0032901001007387 */ /* 0x0041e40000100a00 */
[----:B0-----:R-:W-:Y:S02]  /*39ee0*/  IMAD.MOV.U32 R16, RZ, RZ, R11 ;  /* 0x000000ffff107224 */ /* 0x001fe400078e000b */
[----:B------:R-:W-:-:S05]  /*39ef0*/  IMAD.MOV.U32 R17, RZ, RZ, R10 ;  /* 0x000000ffff117224 */ /* 0x000fca00078e000a */
[----:B------:R0:W-:Y:S01]  /*39f00*/  STL.64 [R1+0x32a8], R16 ;  /* 0x0032a81001007387 */ /* 0x0001e20000100a00 */
[----:B------:R1:W-:Y:S02]  /*39f10*/  STL.64 [R1+0x380], R20 ;  /* 0x0003801401007387 */ /* 0x0003e40000100a00 */
[----:B0-----:R-:W-:Y:S02]  /*39f20*/  IMAD.MOV.U32 R16, RZ, RZ, R3 ;  /* 0x000000ffff107224 */ /* 0x001fe400078e0003 */
[----:B------:R-:W-:-:S05]  /*39f30*/  IMAD.MOV.U32 R17, RZ, RZ, R2 ;  /* 0x000000ffff117224 */ /* 0x000fca00078e0002 */
[----:B------:R0:W-:Y:S01]  /*39f40*/  STL.64 [R1+0x32d0], R16 ;  /* 0x0032d01001007387 */ /* 0x0001e20000100a00 */
[----:B-1----:R-:W2:Y:S02]  /*39f50*/  LDL R20, [R1+0x70] ;  /* 0x0000700001147983 */ /* 0x002ea40000100800 */
[----:B------:R-:W2:Y:S02]  /*39f60*/  LDL R21, [R1+0x74] ;  /* 0x0000740001157983 */ /* 0x000ea40000100800 */
[----:B------:R-:W3:Y:S01]  /*39f70*/  LDL.LU R24, [R1+0x480] ;  /* 0x0004800001187983 */ /* 0x000ee20000300800 */
[----:B------:R-:W3:Y:S01]  /*39f80*/  LDL.LU R25, [R1+0x484] ;  /* 0x0004840001197983 */ /* 0x000ee20000300800 */
[----:B------:R-:W3:Y:S02]  /*39f90*/  LDL.LU R26, [R1+0x488] ;  /* 0x00048800011a7983 */ /* 0x000ee40000300800 */
[----:B------:R-:W3:Y:S02]  /*39fa0*/  LDL.LU R27, [R1+0x48c] ;  /* 0x00048c00011b7983 */ /* 0x000ee40000300800 */
[----:B------:R-:W-:-:S02]  /*39fb0*/  IMAD.MOV.U32 R29, RZ, RZ, R22 ;  /* 0x000000ffff1d7224 */ /* 0x000fc400078e0016 */
[----:B------:R-:W-:Y:S01]  /*39fc0*/  IMAD.MOV.U32 R28, RZ, RZ, R23 ;  /* 0x000000ffff1c7224 */ /* 0x000fe200078e0017 */
[----:B--2---:R1:W-:Y:S01]  /*39fd0*/  STL.64 [R1+0x32d8], R20 ;  /* 0x0032d81401007387 */ /* 0x0043e20000100a00 */
[----:B0-----:R-:W2:Y:S02]  /*39fe0*/  LDL.LU R16, [R1+0x460] ;  /* 0x0004600001107983 */ /* 0x001ea40000300800 */
[----:B------:R-:W2:Y:S02]  /*39ff0*/  LDL.LU R17, [R1+0x464] ;  /* 0x0004640001117983 */ /* 0x000ea40000300800 */
[----:B------:R-:W2:Y:S01]  /*3a000*/  LDL.LU R18, [R1+0x468] ;  /* 0x0004680001127983 */ /* 0x000ea20000300800 */
[----:B------:R-:W2:Y:S04]  /*3a010*/  LDL.LU R19, [R1+0x46c] ;  /* 0x00046c0001137983 */ /* 0x000ea80000300800 */
[----:B-1----:R-:W4:Y:S01]  /*3a020*/  LDL.LU R20, [R1+0x470] ;  /* 0x0004700001147983 */ /* 0x002f220000300800 */
[----:B------:R-:W4:Y:S02]  /*3a030*/  LDL.LU R21, [R1+0x474] ;  /* 0x0004740001157983 */ /* 0x000f240000300800 */
[----:B------:R-:W4:Y:S02]  /*3a040*/  LDL.LU R22, [R1+0x478] ;  /* 0x0004780001167983 */ /* 0x000f240000300800 */
[----:B------:R-:W4:Y:S01]  /*3a050*/  LDL.LU R23, [R1+0x47c] ;  /* 0x00047c0001177983 */ /* 0x000f220000300800 */
[----:B------:R0:W-:Y:S04]  /*3a060*/  STL.64 [R1+0x3270], R12 ;  /* 0x0032700c01007387 */ /* 0x0001e80000100a00 */
        /* <DEDUP_REMOVED lines=23> */
[----:B------:R-:W-:Y:S01]  /*3a1e0*/  STL [R1+0x3038], R28 ;  /* 0x0030381c01007387 */ /* 0x000fe20000100800 */
[----:B------:R-:W-:Y:S02]  /*3a1f0*/  STL [R1+0x2e08], R29 ;  /* 0x002e081d01007387 */ /* 0x000fe40000100800 */
[----:B------:R0:W-:Y:S02]  /*3a200*/  STL.64 [R1+0x530], R24 ;  /* 0x0005301801007387 */ /* 0x0001e40000100a00 */
[----:B------:R-:W-:Y:S01]  /*3a210*/  STL.64 [R1+0x538], R26 ;  /* 0x0005381a01007387 */ /* 0x000fe20000100a00 */
[----:B0-----:R-:W4:Y:S01]  /*3a220*/  LDL.LU.64 R24, [R1+0x32e0] ;  /* 0x0032e00001187983 */ /* 0x001f220000300a00 */
[----:B------:R0:W-:Y:S03]  /*3a230*/  STL.64 [R1+0x3268], R8 ;  /* 0x0032680801007387 */ /* 0x0001e60000100a00 */
[----:B0-----:R-:W3:Y:S01]  /*3a240*/  LDL.LU R8, [R1+0x2c0] ;  /* 0x0002c00001087983 */ /* 0x001ee20000300800 */
[----:B------:R-:W3:Y:S02]  /*3a250*/  LDL.LU R9, [R1+0x2c4] ;  /* 0x0002c40001097983 */ /* 0x000ee40000300800 */
[----:B------:R-:W3:Y:S02]  /*3a260*/  LDL.LU R10, [R1+0x2c8] ;  /* 0x0002c800010a7983 */ /* 0x000ee40000300800 */
[----:B------:R-:W3:Y:S01]  /*3a270*/  LDL.LU R11, [R1+0x2cc] ;  /* 0x0002cc00010b7983 */ /* 0x000ee20000300800 */
[C---:B----4-:R-:W-:Y:S11]  /*3a280*/  HMMA.16816.F32.BF16 R20, R4.reuse, R24, R20 ;  /* 0x000000180414723c */ /* 0x050ff60000041814 */
[----:B------:R-:W-:Y:S11]  /*3a290*/  @!UPT UIADD3 URZ, URZ, URZ, URZ ;  /* 0x0000003f3f3ff290 */ /* 0x000ff6000fffe03f */
[----:B------:R-:W-:Y:S01]  /*3a2a0*/  @!UPT UIADD3 URZ, URZ, URZ, URZ ;  /* 0x0000003f3f3ff290 */ /* 0x000fe2000fffe03f */
[----:B------:R0:W-:Y:S01]  /*3a2b0*/  STL.64 [R1+0x710], R20 ;  /* 0x0007101401007387 */ /* 0x0001e20000100a00 */
[----:B------:R1:W-:Y:S03]  /*3a2c0*/  STL.64 [R1+0x718], R22 ;  /* 0x0007181601007387 */ /* 0x0003e60000100a00 */
[----:B0-----:R-:W4:Y:S02]  /*3a2d0*/  LDL.LU.64 R20, [R1+0x32d8] ;  /* 0x0032d80001147983 */ /* 0x001f240000300a00 */
[----:B----4-:R-:W-:Y:S02]  /*3a2e0*/  HMMA.16816.F32.BF16 R4, R4, R20, R16 ;  /* 0x000000140404723c */ /* 0x010fe40000041810 */
[----:B------:R-:W2:Y:S01]  /*3a2f0*/  LDL.LU.64 R16, [R1+0x32d0] ;  /* 0x0032d00001107983 */ /* 0x000ea20000300a00 */
[----:B-1----:R-:W2:Y:S02]  /*3a300*/  LDL.LU.64 R22, [R1+0x32c8] ;  /* 0x0032c80001167983 */ /* 0x002ea40000300a00 */
[----:B------:R-:W2:Y:S11]  /*3a310*/  LDL.LU.64 R20, [R1+0x32c0] ;  /* 0x0032c00001147983 */ /* 0x000eb60000300a00 */
[----:B------:R-:W-:Y:S07]  /*3a320*/  @!UPT UIADD3 URZ, URZ, URZ, URZ ;  /* 0x0000003f3f3ff290 */ /* 0x000fee000fffe03f */
[----:B------:R0:W-:Y:S01]  /*3a330*/  STL.64 [R1+0x700], R4 ;  /* 0x0007000401007387 */ /* 0x0001e20000100a00 */
[----:B------:R1:W-:Y:S03]  /*3a340*/  STL.64 [R1+0x708], R6 ;  /* 0x0007080601007387 */ /* 0x0003e60000100a00 */
[----:B0-----:R-:W4:Y:S01]  /*3a350*/  LDL.LU R4, [R1+0x9e0] ;  /* 0x0009e00001047983 */ /* 0x001f220000300800 */
[----:B------:R-:W4:Y:S02]  /*3a360*/  LDL.LU R5, [R1+0x9e4] ;  /* 0x0009e40001057983 */ /* 0x000f240000300800 */
[----:B-1----:R-:W4:Y:S02]  /*3a370*/  LDL.LU R6, [R1+0x9e8] ;  /* 0x0009e80001067983 */ /* 0x002f240000300800 */
[----:B------:R-:W4:Y:S01]  /*3a380*/  LDL.LU R7, [R1+0x9ec] ;  /* 0x0009ec0001077983 */ /* 0x000f220000300800 */
        /* <DEDUP_REMOVED lines=23> */
[----:B------:R-:W-:Y:S01]  /*3a500*/  STL [R1+0x3264], R2 ;  /* 0x0032640201007387 */ /* 0x000fe20000100800 */
[----:B------:R-:W-:Y:S01]  /*3a510*/  STL [R1+0x3260], R3 ;  /* 0x0032600301007387 */ /* 0x000fe20000100800 */
[C---:B--2---:R-:W-:Y:S11]  /*3a520*/  HMMA.16816.F32.BF16 R12, R20.reuse, R16, R12 ;  /* 0x00000010140c723c */ /* 0x044ff6000004180c */
[----:B------:R-:W-:Y:S11]  /*3a530*/  @!UPT UIADD3 URZ, URZ, URZ, URZ ;  /* 0x0000003f3f3ff290 */ /* 0x000ff6000fffe03f */
[----:B------:R-:W-:Y:S01]  /*3a540*/  @!UPT UIADD3 URZ, URZ, URZ, URZ ;  /* 0x0000003f3f3ff290 */ /* 0x000fe2000fffe03f */
[----:B------:R0:W-:Y:S01]  /*3a550*/  STL.64 [R1+0x830], R12 ;  /* 0x0008300c01007387 */ /* 0x0001e20000100a00 */
[----:B------:R-:W-:Y:S03]  /*3a560*/  STL.64 [R1+0x838], R14 ;  /* 0x0008380e01007387 */ /* 0x000fe60000100a00 */
[----:B0-----:R-:W3:Y:S02]  /*3a570*/  LDL.LU.64 R12, [R1+0x3270] ;  /* 0x00327000010c7983 */ /* 0x001ee40000300a00 */
[C---:B---3--:R-:W-:Y:S01]  /*3a580*/  HMMA.16816.F32.BF16 R8, R20.reuse, R12, R8 ;  /* 0x0000000c1408723c */ /* 0x048fe20000041808 */
[----:B------:R-:W-:Y:S02]  /*3a590*/  IMAD.MOV.U32 R2, RZ, RZ, R12 ;  /* 0x000000ffff027224 */ /* 0x000fe400078e000c */
[----:B------:R-:W-:Y:S02]  /*3a5a0*/  IMAD.MOV.U32 R3, RZ, RZ, R13 ;  /* 0x000000ffff037224 */ /* 0x000fe400078e000d */
[----:B------:R-:W0:Y:S11]  /*3a5b0*/  LDSM.16.MT88.4 R12, [R0+0x8180] ;  /* 0x00818000000c783b */ /* 0x000e360000004200 */
[----:B------:R-:W-:Y:S07]  /*3a5c0*/  @!UPT UIADD3 URZ, URZ, URZ, URZ ;  /* 0x0000003f3f3ff290 */ /* 0x000fee000fffe03f */
[----:B------:R1:W-:Y:S01]  /*3a5d0*/  STL.64 [R1+0x820], R8 ;  /* 0x0008200801007387 */ /* 0x0003e20000100a00 */
[----:B------:R-:W-:Y:S03]  /*3a5e0*/  STL.64 [R1+0x828], R10 ;  /* 0x0008280a01007387 */ /* 0x000fe60000100a00 */
[----:B-1----:R-:W2:Y:S04]  /*3a5f0*/  LDL.LU.64 R8, [R1+0x3268] ;  /* 0x0032680001087983 */ /* 0x002ea80000300a00 */
[----:B0-----:R-:W-:Y:S01]  /*3a600*/  STL.64 [R1+0x3200], R14 ;  /* 0x0032000e01007387 */ /* 0x001fe20000100a00 */
[----:B------:R0:W-:Y:S03]  /*3a610*/  STL.64 [R1+0x31f8], R12 ;  /* 0x0031f80c01007387 */ /* 0x0001e60000100a00 */
[----:B0-----:R-:W3:Y:S01]  /*3a620*/  LDL.LU R12, [R1+0x8e0] ;  /* 0x0008e000010c7983 */ /* 0x001ee20000300800 */
[----:B------:R-:W3:Y:S02]  /*3a630*/  LDL.LU R13, [R1+0x8e4] ;  /* 0x0008e400010d7983 */ /* 0x000ee40000300800 */
[----:B------:R-:W3:Y:S02]  /*3a640*/  LDL.LU R14, [R1+0x8e8] ;  /* 0x0008e800010e7983 */ /* 0x000ee40000300800 */
[----:B------:R-:W3:Y:S01]  /*3a650*/  LDL.LU R15, [R1+0x8ec] ;  /* 0x0008ec00010f7983 */ /* 0x000ee20000300800 */
[----:B----4-:R-:W-:Y:S01]  /*3a660*/  HMMA.16816.F32.BF16 R4, R20, R24, R4 ;  /* 0x000000181404723c */ /* 0x010fe20000041804 */
[----:B--2---:R-:W-:-:S02]  /*3a670*/  IMAD.MOV.U32 R27, RZ, RZ, R8 ;  /* 0x000000ffff1b7224 */ /* 0x004fc400078e0008 */
[----:B------:R-:W-:-:S05]  /*3a680*/  IMAD.MOV.U32 R26, RZ, RZ, R9 ;  /* 0x000000ffff1a7224 */ /* 0x000fca00078e0009 */
[----:B---3--:R-:W-:Y:S01]  /*3a690*/  HMMA.16816.F32.BF16 R12, R20, R8, R12 ;  /* 0x00000008140c723c */ /* 0x008fe2000004180c */
[----:B------:R-:W0:Y:S11]  /*3a6a0*/  LDSM.16.MT88.4 R8, [R0+0x8200] ;  /* 0x008200000008783b */ /* 0x000e360000004200 */
[----:B------:R-:W-:Y:S11]  /*3a6b0*/  @!UPT UIADD3 URZ, URZ, URZ, URZ ;  /* 0x0000003f3f3ff290 */ /* 0x000ff6000fffe03f */
[----:B------:R-:W-:Y:S01]  /*3a6c0*/  STL.64 [R1+0x810], R12 ;  /* 0x0008100c01007387 */ /* 0x000fe20000100a00 */
[----:B------:R-:W-:Y:S03]  /*3a6d0*/  STL.64 [R1+0x818], R14 ;  /* 0x0008180e01007387 */ /* 0x000fe60000100a00 */
[----:B0-----:R-:W-:Y:S01]  /*3a6e0*/  STL.64 [R1+0x3168], R10 ;  /* 0x0031680a01007387 */ /* 0x001fe20000100a00 */
[----:B------:R0:W-:Y:S02]  /*3a6f0*/  STL.64 [R1+0x3160], R8 ;  /* 0x0031600801007387 */ /* 0x0001e40000100a00 */
[----:B0-----:R-:W-:Y:S02]  /*3a700*/  IMAD.MOV.U32 R8, RZ, RZ, R2 ;  /* 0x000000ffff087224 */ /* 0x001fe400078e0002 */
[----:B------:R-:W-:Y:S01]  /*3a710*/  IMAD.MOV.U32 R9, RZ, RZ, R3 ;  /* 0x000000ffff097224 */ /* 0x000fe200078e0003 */
[----:B------:R-:W2:Y:S01]  /*3a720*/  LDL.LU R2, [R1+0x3264] ;  /* 0x0032640001027983 */ /* 0x000ea20000300800 */
[----:B------:R-:W3:Y:S03]  /*3a730*/  LDL.LU R3, [R1+0x3260] ;  /* 0x0032600001037983 */ /* 0x000ee60000300800 */
[----:B------:R0:W-:Y:S01]  /*3a740*/  STL.64 [R1+0x3210], R8 ;  /* 0x0032100801007387 */ /* 0x0001e20000100a00 */
[----:B------:R-:W4:Y:S02]  /*3a750*/  LDL.64 R12, [R1+0x70] ;  /* 0x00007000010c7983 */ /* 0x000f240000100a00 */
[----:B------:R-:W-:Y:S02]  /*3a760*/  STL.64 [R1+0x3220], R26 ;  /* 0x0032201a01007387 */ /* 0x000fe40000100a00 */
[----:B------:R-:W-:Y:S01]  /*3a770*/  STL.64 [R1+0x800], R4 ;  /* 0x0008000401007387 */ /* 0x000fe20000100a00 */
[----:B------:R-:W-:Y:S01]  /*3a780*/  STL.64 [R1+0x808], R6 ;  /* 0x0008080601007387 */ /* 0x000fe20000100a00 */
[----:B------:R2:W-:Y:S02]  /*3a790*/  STL.64 [R1+0x3218], R24 ;  /* 0x0032181801007387 */ /* 0x0005e40000100a00 */
[----:B------:R-:W1:Y:S01]  /*3a7a0*/  LDSM.16.MT88.4 R4, [R0+0x8280] ;  /* 0x008280000004783b */ /* 0x000e620000004200 */
[----:B0-----:R-:W4:Y:S03]  /*3a7b0*/  LDL.LU R8, [R1+0xb60] ;  /* 0x000b600001087983 */ /* 0x001f260000300800 */
[----:B------:R-:W4:Y:S02]  /*3a7c0*/  LDL.LU R9, [R1+0xb64] ;  /* 0x000b640001097983 */ /* 0x000f240000300800 */
[----:B------:R-:W4:Y:S02]  /*3a7d0*/  LDL.LU R10, [R1+0xb68] ;  /* 0x000b6800010a7983 */ /* 0x000f240000300800 */
[----:B------:R-:W4:Y:S02]  /*3a7e0*/  LDL.LU R11, [R1+0xb6c] ;  /* 0x000b6c00010b7983 */ /* 0x000f240000300800 */
[----:B--2---:R-:W-:-:S02]  /*3a7f0*/  IMAD.MOV.U32 R25, RZ, RZ, R2 ;  /* 0x000000ffff197224 */ /* 0x004fc400078e0002 */
[----:B---3--:R-:W-:Y:S01]  /*3a800*/  IMAD.MOV.U32 R24, RZ, RZ, R3 ;  /* 0x000000ffff187224 */ /* 0x008fe200078e0003 */
[----:B----4-:R-:W-:Y:S01]  /*3a810*/  STL.64 [R1+0x3230], R10 ;  /* 0x0032300a01007387 */ /* 0x010fe20000100a00 */
[----:B------:R-:W-:Y:S03]  /*3a820*/  STL.64 [R1+0x3228], R8 ;  /* 0x0032280801007387 */ /* 0x000fe60000100a00 */
[----:B------:R0:W-:Y:S02]  /*3a830*/  STL.64 [R1+0x3238], R24 ;  /* 0x0032381801007387 */ /* 0x0001e40000100a00 */
[----:B0-----:R-:W2:Y:S01]  /*3a840*/  LDL.LU R24, [R1+0xb80] ;  /* 0x000b800001187983 */ /* 0x001ea20000300800 */
[----:B------:R-:W2:Y:S02]  /*3a850*/  LDL.LU R25, [R1+0xb84] ;  /* 0x000b840001197983 */ /* 0x000ea40000300800 */
[----:B------:R-:W3:Y:S02]  /*3a860*/  LDL.LU R26, [R1+0xb88] ;  /* 0x000b8800011a7983 */ /* 0x000ee40000300800 */
[----:B------:R-:W3:Y:S02]  /*3a870*/  LDL.LU R27, [R1+0xb8c] ;  /* 0x000b8c00011b7983 */ /* 0x000ee40000300800 */
[----:B---3--:R-:W-:Y:S01]  /*3a880*/  STL.64 [R1+0x3248], R26 ;  /* 0x0032481a01007387 */ /* 0x008fe20000100a00 */
[----:B--2---:R0:W-:Y:S03]  /*3a890*/  STL.64 [R1+0x3240], R24 ;  /* 0x0032401801007387 */ /* 0x0041e60000100a00 */
[----:B0-----:R-:W2:Y:S01]  /*3a8a0*/  LDL.64 R24, [R1+0xe0] ;  /* 0x0000e00001187983 */ /* 0x001ea20000100a00 */
[----:B------:R-:W3:Y:S02]  /*3a8b0*/  LDL.LU R8, [R1+0xb70] ;  /* 0x000b700001087983 */ /* 0x000ee40000300800 */
[----:B------:R-:W3:Y:S02]  /*3a8c0*/  LDL.LU R9, [R1+0xb74] ;  /* 0x000b740001097983 */ /* 0x000ee40000300800 */
[----:B------:R-:W4:Y:S01]  /*3a8d0*/  LDL.LU R10, [R1+0xb78] ;  /* 0x000b7800010a7983 */ /* 0x000f220000300800 */
[----:B------:R-:W4:Y:S04]  /*3a8e0*/  LDL.LU R11, [R1+0xb7c] ;  /* 0x000b7c00010b7983 */ /* 0x000f280000300800 */
[----:B----4-:R-:W-:Y:S01]  /*3a8f0*/  STL.64 [R1+0x3258], R10 ;  /* 0x0032580a01007387 */ /* 0x010fe20000100a00 */
[----:B---3--:R0:W-:Y:S03]  /*3a900*/  STL.64 [R1+0x3250], R8 ;  /* 0x0032500801007387 */ /* 0x0081e60000100a00 */
[----:B0-----:R-:W2:Y:S01]  /*3a910*/  LDL.LU R8, [R1+0xb90] ;  /* 0x000b900001087983 */ /* 0x001ea20000300800 */
[----:B------:R-:W2:Y:S02]  /*3a920*/  LDL.LU R9, [R1+0xb94] ;  /* 0x000b940001097983 */ /* 0x000ea40000300800 */
[----:B------:R-:W2:Y:S02]  /*3a930*/  LDL.LU R10, [R1+0xb98] ;  /* 0x000b9800010a7983 */ /* 0x000ea40000300800 */
[----:B------:R-:W2:Y:S01]  /*3a940*/  LDL.LU R11, [R1+0xb9c] ;  /* 0x000b9c00010b7983 */ /* 0x000ea20000300800 */
[----:B-1----:R-:W-:Y:S01]  /*3a950*/  STL.64 [R1+0x3100], R6 ;  /* 0x0031000601007387 */ /* 0x002fe20000100a00 */
[----:B------:R0:W-:Y:S03]  /*3a960*/  STL.64 [R1+0x30f8], R4 ;  /* 0x0030f80401007387 */ /* 0x0001e60000100a00 */
[----:B0-----:R-:W3:Y:S01]  /*3a970*/  LDL.LU R4, [R1+0x9d0] ;  /* 0x0009d00001047983 */ /* 0x001ee20000300800 */
[----:B------:R-:W3:Y:S02]  /*3a980*/  LDL.LU R5, [R1+0x9d4] ;  /* 0x0009d40001057983 */ /* 0x000ee40000300800 */
[----:B------:R-:W3:Y:S02]  /*3a990*/  LDL.LU R6, [R1+0x9d8] ;  /* 0x0009d80001067983 */ /* 0x000ee40000300800 */
[----:B------:R-:W3:Y:S02]  /*3a9a0*/  LDL.LU R7, [R1+0x9dc] ;  /* 0x0009dc0001077983 */ /* 0x000ee40000300800 */
[----:B------:R-:W-:-:S02]  /*3a9b0*/  IMAD.MOV.U32 R29, RZ, RZ, R16 ;  /* 0x000000ffff1d7224 */ /* 0x000fc400078e0010 */
[----:B------:R-:W-:Y:S02]  /*3a9c0*/  IMAD.MOV.U32 R28, RZ, RZ, R17 ;  /* 0x000000ffff1c7224 */ /* 0x000fe400078e0011 */
[----:B------:R-:W2:Y:S01]  /*3a9d0*/  LDSM.16.MT88.4 R16, [R0+0x8100] ;  /* 0x008100000010783b */ /* 0x000ea20000004200 */
[----:B---3--:R-:W-:Y:S03]  /*3a9e0*/  HMMA.16816.F32.BF16 R4, R20, R12, R4 ;  /* 0x0000000c1404723c */ /* 0x008fe60000041804 */
[----:B------:R-:W0:Y:S11]  /*3a9f0*/  LDSM.16.MT88.4 R20, [R0+0x8300] ;  /* 0x008300000014783b */ /* 0x000e360000004200 */
[----:B------:R-:W-:Y:S09]  /*3aa00*/  @!UPT UIADD3 URZ, URZ, URZ, URZ ;  /* 0x0000003f3f3ff290 */ /* 0x000ff2000fffe03f */
[----:B------:R1:W-:Y:S01]  /*3aa10*/  STL.64 [R1+0x6f0], R4 ;  /* 0x0006f00401007387 */ /* 0x0003e20000100a00 */
[----:B------:R3:W-:Y:S03]  /*3aa20*/  STL.64 [R1+0x6f8], R6 ;  /* 0x0006f80601007387 */ /* 0x0007e60000100a00 */
[----:B-1----:R-:W4:Y:S01]  /*3aa30*/  LDL.LU R4, [R1+0x2a0] ;  /* 0x0002a00001047983 */ /* 0x002f220000300800 */
[----:B------:R-:W4:Y:S02]  /*3aa40*/  LDL.LU R5, [R1+0x2a4] ;  /* 0x0002a40001057983 */ /* 0x000f240000300800 */
[----:B---3--:R-:W3:Y:S02]  /*3aa50*/  LDL.LU R6, [R1+0x2a8] ;  /* 0x0002a80001067983 */ /* 0x008ee40000300800 */
[----:B------:R-:W3:Y:S01]  /*3aa60*/  LDL.LU R7, [R1+0x2ac] ;  /* 0x0002ac0001077983 */ /* 0x000ee20000300800 */
[----:B--2---:R-:W-:Y:S01]  /*3aa70*/  HMMA.16816.F32.BF16 R8, R16, R24, R8 ;  /* 0x000000181008723c */ /* 0x004fe20000041808 */
[----:B------:R-:W-:-:S02]  /*3aa80*/  IMAD.MOV.U32 R3, RZ, RZ, R12 ;  /* 0x000000ffff037224 */ /* 0x000fc400078e000c */
[----:B------:R-:W-:Y:S01]  /*3aa90*/  IMAD.MOV.U32 R2, RZ, RZ, R13 ;  /* 0x000000ffff027224 */ /* 0x000fe200078e000d */
[----:B------:R-:W2:Y:S01]  /*3aaa0*/  LDL.LU R12, [R1+0xb40] ;  /* 0x000b4000010c7983 */ /* 0x000ea20000300800 */
[----:B------:R-:W2:Y:S02]  /*3aab0*/  LDL.LU R13, [R1+0xb44] ;  /* 0x000b4400010d7983 */ /* 0x000ea40000300800 */
[----:B------:R-:W2:Y:S02]  /*3aac0*/  LDL.LU R14, [R1+0xb48] ;  /* 0x000b4800010e7983 */ /* 0x000ea40000300800 */
[----:B------:R-:W2:Y:S01]  /*3aad0*/  LDL.LU R15, [R1+0xb4c] ;  /* 0x000b4c00010f7983 */ /* 0x000ea20000300800 */
[----:B---3--:R-:W-:Y:S01]  /*3aae0*/  STL.64 [R1+0x3138], R6 ;  /* 0x0031380601007387 */ /* 0x008fe20000100a00 */
[----:B----4-:R1:W-:Y:S03]  /*3aaf0*/  STL.64 [R1+0x3130], R4 ;  /* 0x0031300401007387 */ /* 0x0103e60000100a00 */
[----:B-1----:R-:W3:Y:S01]  /*3ab00*/  LDL.64 R4, [R1+0xd0] ;  /* 0x0000d00001047983 */ /* 0x002ee20000100a00 */
[----:B0-----:R-:W-:Y:S02]  /*3ab10*/  STL.64 [R1+0x3098], R22 ;  /* 0x0030981601007387 */ /* 0x001fe40000100a00 */
[----:B------:R0:W-:Y:S02]  /*3ab20*/  STL.64 [R1+0x3090], R20 ;  /* 0x0030901401007387 */ /* 0x0001e40000100a00 */
[----:B0-----:R-:W-:-:S02]  /*3ab30*/  IMAD.MOV.U32 R20, RZ, RZ, R3 ;  /* 0x000000ffff147224 */ /* 0x001fc400078e0003 */
[----:B------:R-:W-:-:S05]  /*3ab40*/  IMAD.MOV.U32 R21, RZ, RZ, R2 ;  /* 0x000000ffff157224 */ /* 0x000fca00078e0002 */
[----:B------:R0:W-:Y:S01]  /*3ab50*/  STL.64 [R1+0x3208], R20 ;  /* 0x0032081401007387 */ /* 0x0001e20000100a00 */
[----:B------:R-:W-:Y:S02]  /*3ab60*/  IMAD.MOV.U32 R3, RZ, RZ, R24 ;  /* 0x000000ffff037224 */ /* 0x000fe400078e0018 */
[----:B------:R-:W-:Y:S01]  /*3ab70*/  IMAD.MOV.U32 R2, RZ, RZ, R25 ;  /* 0x000000ffff027224 */ /* 0x000fe200078e0019 */
[----:B0-----:R-:W4:Y:S01]  /*3ab80*/  LDL.LU R20, [R1+0xb50] ;  /* 0x000b500001147983 */ /* 0x001f220000300800 */
[----:B------:R-:W4:Y:S02]  /*3ab90*/  LDL.LU R21, [R1+0xb54] ;  /* 0x000b540001157983 */ /* 0x000f240000300800 */
[----:B------:R-:W4:Y:S02]  /*3aba0*/  LDL.LU R22, [R1+0xb58] ;  /* 0x000b580001167983 */ /* 0x000f240000300800 */
[----:B------:R-:W4:Y:S01]  /*3abb0*/  LDL.LU R23, [R1+0xb5c] ;  /* 0x000b5c0001177983 */ /* 0x000f220000300800 */
[----:B------:R-:W-:Y:S01]  /*3abc0*/  STL.64 [R1+0x6e0], R8 ;  /* 0x0006e00801007387 */ /* 0x000fe20000100a00 */
[----:B------:R0:W-:Y:S03]  /*3abd0*/  STL.64 [R1+0x6e8], R10 ;  /* 0x0006e80a01007387 */ /* 0x0001e60000100a00 */
[----:B0-----:R-:W2:Y:S01]  /*3abe0*/  LDL.LU.64 R10, [R1+0x3258] ;  /* 0x00325800010a7983 */ /* 0x001ea20000300a00 */
[----:B------:R-:W2:Y:S02]  /*3abf0*/  LDL.LU.64 R8, [R1+0x3250] ;  /* 0x0032500001087983 */ /* 0x000ea40000300a00 */
[----:B------:R-:W3:Y:S02]  /*3ac00*/  LDL.LU.64 R26, [R1+0x3248] ;  /* 0x00324800011a7983 */ /* 0x000ee40000300a00 */
[----:B------:R-:W3:Y:S02]  /*3ac10*/  LDL.LU.64 R24, [R1+0x3240] ;  /* 0x0032400001187983 */ /* 0x000ee40000300a00 */
[C---:B---3--:R-:W-:Y:S11]  /*3ac20*/  HMMA.16816.F32.BF16 R24, R16.reuse, R4, R24 ;  /* 0x000000041018723c */ /* 0x048ff60000041818 */
[----:B------:R-:W-:Y:S11]  /*3ac30*/  @!UPT UIADD3 URZ, URZ, URZ, URZ ;  /* 0x0000003f3f3ff290 */ /* 0x000ff6000fffe03f */
[----:B------:R-:W-:Y:S01]  /*3ac40*/  @!UPT UIADD3 URZ, URZ, URZ, URZ ;  /* 0x0000003f3f3ff290 */ /* 0x000fe2000fffe03f */
[----:B------:R0:W-:Y:S01]  /*3ac50*/  STL.64 [R1+0x6d0], R24 ;  /* 0x0006d01801007387 */ /* 0x0001e20000100a00 */
[----:B------:R2:W-:Y:S03]  /*3ac60*/  STL.64 [R1+0x6d8], R26 ;  /* 0x0006d81a01007387 */ /* 0x0005e60000100a00 */
[----:B0-----:R-:W2:Y:S01]  /*3ac70*/  LDL.LU.64 R24, [R1+0x3238] ;  /* 0x0032380001187983 */ /* 0x001ea20000300a00 */
[----:B------:R0:W-:Y:S01]  /*3ac80*/  STL.64 [R1+0x31e0], R4 ;  /* 0x0031e00401007387 */ /* 0x0001e20000100a00 */
[----:B--2---:R-:W-:Y:S02]  /*3ac90*/  HMMA.16816.F32.BF16 R24, R16, R24, R8 ;  /* 0x000000181018723c */ /* 0x004fe40000041808 */
[----:B------:R-:W2:Y:S01]  /*3aca0*/  LDL.LU.64 R10, [R1+0x3230] ;  /* 0x00323000010a7983 */ /* 0x000ea20000300a00 */
[----:B------:R-:W2:Y:S02]  /*3acb0*/  LDL.LU.64 R8, [R1+0x3228] ;  /* 0x0032280001087983 */ /* 0x000ea40000300a00 */
[----:B0-----:R-:W-:-:S02]  /*3acc0*/  IMAD.MOV.U32 R4, RZ, RZ, R29 ;  /* 0x000000ffff047224 */ /* 0x001fc400078e001d */
[----:B------:R-:W-:Y:S11]  /*3acd0*/  IMAD.MOV.U32 R5, RZ, RZ, R28 ;  /* 0x000000ffff057224 */ /* 0x000ff600078e001c */
[----:B------:R-:W-:Y:S05]  /*3ace0*/  @!UPT UIADD3 URZ, URZ, URZ, URZ ;  /* 0x0000003f3f3ff290 */ /* 0x000fea000fffe03f */
[----:B------:R-:W-:Y:S01]  /*3acf0*/  STL.64 [R1+0x6c0], R24 ;  /* 0x0006c01801007387 */ /* 0x000fe20000100a00 */
[----:B------:R0:W-:Y:S03]  /*3ad00*/  STL.64 [R1+0x6c8], R26 ;  /* 0x0006c81a01007387 */ /* 0x0001e60000100a00 */
[----:B0-----:R-:W3:Y:S01]  /*3ad10*/  LDL.LU.64 R26, [R1+0x3220] ;  /* 0x00322000011a7983 */ /* 0x001ee20000300a00 */
[----:B------:R-:W3:Y:S01]  /*3ad20*/  LDL.LU.64 R24, [R1+0x3218] ;  /* 0x0032180001187983 */ /* 0x000ee20000300a00 */
[C---:B--2---:R-:W-:Y:S02]  /*3ad30*/  HMMA.16816.F32.BF16 R4, R16.reuse, R4, R8 ;  /* 0x000000041004723c */ /* 0x044fe40000041808 */
[----:B------:R-:W4:Y:S11]  /*3ad40*/  LDL.LU.64 R8, [R1+0x3210] ;  /* 0x0032100001087983 */ /* 0x000f360000300a00 */
[----:B------:R-:W-:Y:S10]  /*3ad50*/  @!UPT UIADD3 URZ, URZ, URZ, URZ ;  /* 0x0000003f3f3ff290 */ /* 0x000ff4000fffe03f */
[----:B------:R-:W-:Y:S01]  /*3ad60*/  STL.64 [R1+0x6b0], R4 ;  /* 0x0006b00401007387 */ /* 0x000fe20000100a00 */
[----:B------:R4:W-:Y:S02]  /*3ad70*/  STL.64 [R1+0x6b8], R6 ;  /* 0x0006b80601007387 */ /* 0x0009e40000100a00 */
[----:B----4-:R-:W-:Y:S01]  /*3ad80*/  HMMA.16816.F32.BF16 R4, R16, R8, R20 ;  /* 0x000000081004723c */ /* 0x010fe20000041814 */
[----:B------:R-:W2:Y:S11]  /*3ad90*/  LDL.LU R8, [R1+0x560] ;  /* 0x0005600001087983 */ /* 0x000eb60000300800 */
[----:B------:R-:W-:Y:S11]  /*3ada0*/  @!UPT UIADD3 URZ, URZ, URZ, URZ ;  /* 0x0000003f3f3ff290 */ /* 0x000ff6000fffe03f */
[----:B------:R-:W-:Y:S01]  /*3adb0*/  STL.64 [R1+0x6a0], R4 ;  /* 0x0006a00401007387 */ /* 0x000fe20000100a00 */
[----:B------:R-:W-:Y:S02]  /*3adc0*/  STL.64 [R1+0x6a8], R6 ;  /* 0x0006a80601007387 */ /* 0x000fe40000100a00 */
        /* <DEDUP_REMOVED lines=8> */
[----:B------:R-:W4:Y:S01]  /*3ae50*/  LDL.LU R11, [R1+0x58c] ;  /* 0x00058c00010b7983 */ /* 0x000f220000300800 */
[----:B------:R-:W2:Y:S01]  /*3ae60*/  LDL.LU R20, [R1+0xb30] ;  /* 0x000b300001147983 */ /* 0x000ea20000300800 */
[----:B------:R-:W3:Y:S02]  /*3ae70*/  LDL.LU R21, [R1+0xb34] ;  /* 0x000b340001157983 */ /* 0x000ee40000300800 */
[----:B------:R-:W3:Y:S02]  /*3ae80*/  LDL.LU R22, [R1+0xb38] ;  /* 0x000b380001167983 */ /* 0x000ee40000300800 */
[----:B------:R-:W3:Y:S01]  /*3ae90*/  LDL.LU R23, [R1+0xb3c] ;  /* 0x000b3c0001177983 */ /* 0x000ee20000300800 */
[----:B----4-:R-:W-:Y:S01]  /*3aea0*/  STL.64 [R1+0x3188], R10 ;  /* 0x0031880a01007387 */ /* 0x010fe20000100a00 */
[----:B--2---:R3:W-:Y:S02]  /*3aeb0*/  STL.64 [R1+0x3180], R8 ;  /* 0x0031800801007387 */ /* 0x0047e40000100a00 */
[----:B---3--:R-:W-:-:S02]  /*3aec0*/  IMAD.MOV.U32 R8, RZ, RZ, R27 ;  /* 0x000000ffff087224 */ /* 0x008fc400078e001b */
[----:B------:R-:W-:-:S07]  /*3aed0*/  IMAD.MOV.U32 R9, RZ, RZ, R26 ;  /* 0x000000ffff097224 */ /* 0x000fce00078e001a */
[C---:B------:R-:W-:Y:S11]  /*3aee0*/  HMMA.16816.F32.BF16 R12, R16.reuse, R8, R12 ;  /* 0x00000008100c723c */ /* 0x040ff6000004180c */
[----:B------:R-:W-:Y:S11]  /*3aef0*/  @!UPT UIADD3 URZ, URZ, URZ, URZ ;  /* 0x0000003f3f3ff290 */ /* 0x000ff6000fffe03f */
[----:B------:R-:W-:Y:S01]  /*3af00*/  @!UPT UIADD3 URZ, URZ, URZ, URZ ;  /* 0x0000003f3f3ff290 */ /* 0x000fe2000fffe03f */
[----:B------:R-:W-:Y:S01]  /*3af10*/  STL.64 [R1+0x690], R12 ;  /* 0x0006900c01007387 */ /* 0x000fe20000100a00 */
[----:B------:R-:W-:Y:S02]  /*3af20*/  STL.64 [R1+0x698], R14 ;  /* 0x0006980e01007387 */ /* 0x000fe40000100a00 */
[----:B------:R0:W-:Y:S02]  /*3af30*/  STL.64 [R1+0x3198], R8 ;  /* 0x0031980801007387 */ /* 0x0001e40000100a00 */
[----:B0-----:R-:W2:Y:S04]  /*3af40*/  LDL.64 R8, [R1+0xa0] ;  /* 0x0000a00001087983 */ /* 0x001ea80000100a00 */
[----:B--2---:R0:W-:Y:S04]  /*3af50*/  STL.64 [R1+0x31b0], R8 ;  /* 0x0031b00801007387 */ /* 0x0041e80000100a00 */
[----:B0-----:R-:W2:Y:S01]  /*3af60*/  LDL.LU R8, [R1+0x980] ;  /* 0x0009800001087983 */ /* 0x001ea20000300800 */
[----:B------:R-:W2:Y:S02]  /*3af70*/  LDL.LU R9, [R1+0x984] ;  /* 0x0009840001097983 */ /* 0x000ea40000300800 */
[----:B------:R-:W3:Y:S02]  /*3af80*/  LDL.LU R10, [R1+0x988] ;  /* 0x00098800010a7983 */ /* 0x000ee40000300800 */
[----:B------:R-:W3:Y:S01]  /*3af90*/  LDL.LU R11, [R1+0x98c] ;  /* 0x00098c00010b7983 */ /* 0x000ee20000300800 */
[----:B------:R-:W4:Y:S01]  /*3afa0*/  LDL.LU R12, [R1+0x9c0] ;  /* 0x0009c000010c7983 */ /* 0x000f220000300800 */
[----:B------:R-:W4:Y:S02]  /*3afb0*/  LDL.LU R13, [R1+0x9c4] ;  /* 0x0009c400010d7983 */ /* 0x000f240000300800 */
[----:B------:R-:W4:Y:S02]  /*3afc0*/  LDL.LU R14, [R1+0x9c8] ;  /* 0x0009c800010e7983 */ /* 0x000f240000300800 */
[----:B------:R-:W4:Y:S01]  /*3afd0*/  LDL.LU R15, [R1+0x9cc] ;  /* 0x0009cc00010f7983 */ /* 0x000f220000300800 */
[----:B---3--:R-:W-:Y:S01]  /*3afe0*/  STL.64 [R1+0x31c0], R10 ;  /* 0x0031c00a01007387 */ /* 0x008fe20000100a00 */
[----:B--2---:R0:W-:Y:S03]  /*3aff0*/  STL.64 [R1+0x31b8], R8 ;  /* 0x0031b80801007387 */ /* 0x0041e60000100a00 */
[----:B0-----:R-:W2:Y:S01]  /*3b000*/  LDL.64 R8, [R1+0xc0] ;  /* 0x0000c00001087983 */ /* 0x001ea20000100a00 */
[C---:B------:R-:W-:Y:S03]  /*3b010*/  HMMA.16816.F32.BF16 R20, R16.reuse, R24, R20 ;  /* 0x000000181014723c */ /* 0x040fe60000041814 */
[----:B--2---:R0:W-:Y:S04]  /*3b020*/  STL.64 [R1+0x31d8], R8 ;  /* 0x0031d80801007387 */ /* 0x0041e80000100a00 */
        /* <DEDUP_REMOVED lines=10> */
[----:B------:R0:W-:Y:S01]  /*3b0d0*/  STL.64 [R1+0x680], R20 ;  /* 0x0006801401007387 */ /* 0x0001e20000100a00 */
[----:B------:R-:W-:Y:S03]  /*3b0e0*/  STL.64 [R1+0x688], R22 ;  /* 0x0006881601007387 */ /* 0x000fe60000100a00 */
[----:B0-----:R-:W4:Y:S01]  /*3b0f0*/  LDL.LU.64 R20, [R1+0x3208] ;  /* 0x0032080001147983 */ /* 0x001f220000300a00 */
        /* <DEDUP_REMOVED lines=10> */
[----:B------:R-:W3:Y:S01]  /*3b1a0*/  LDL.LU R27, [R1+0x67c] ;  /* 0x00067c00011b7983 */ /* 0x000ee20000300800 */
[----:B----4-:R-:W-:Y:S01]  /*3b1b0*/  HMMA.16816.F32.BF16 R16, R16, R20, R12 ;  /* 0x000000141010723c */ /* 0x010fe2000004180c */
[----:B---3--:R-:W-:Y:S01]  /*3b1c0*/  STL.64 [R1+0x31d0], R26 ;  /* 0x0031d01a01007387 */ /* 0x008fe20000100a00 */
[----:B--2---:R0:W-:Y:S03]  /*3b1d0*/  STL.64 [R1+0x31c8], R24 ;  /* 0x0031c81801007387 */ /* 0x0041e60000100a00 */
[----:B0-----:R-:W2:Y:S01]  /*3b1e0*/  LDL.LU R24, [R1+0x990] ;  /* 0x0009900001187983 */ /* 0x001ea20000300800 */
[----:B------:R-:W2:Y:S02]  /*3b1f0*/  LDL.LU R25, [R1+0x994] ;  /* 0x0009940001197983 */ /* 0x000ea40000300800 */
[----:B------:R-:W2:Y:S02]  /*3b200*/  LDL.LU R26, [R1+0x998] ;  /* 0x00099800011a7983 */ /* 0x000ea40000300800 */
[----:B------:R-:W2:Y:S01]  /*3b210*/  LDL.LU R27, [R1+0x99c] ;  /* 0x00099c00011b7983 */ /* 0x000ea20000300800 */
[----:B------:R-:W3:Y:S01]  /*3b220*/  LDL.LU.64 R14, [R1+0x3200] ;  /* 0x00320000010e7983 */ /* 0x000ee20000300a00 */
[----:B------:R-:W3:Y:S02]  /*3b230*/  LDL.LU.64 R12, [R1+0x31f8] ;  /* 0x0031f800010c7983 */ /* 0x000ee40000300a00 */
[----:B------:R-:W-:-:S02]  /*3b240*/  IMAD.MOV.U32 R4, RZ, RZ, R3 ;  /* 0x000000ffff047224 */ /* 0x000fc400078e0003 */
[----:B------:R-:W-:-:S07]  /*3b250*/  IMAD.MOV.U32 R5, RZ, RZ, R2 ;  /* 0x000000ffff057224 */ /* 0x000fce00078e0002 */
[----:B------:R0:W-:Y:S01]  /*3b260*/  STL.64 [R1+0x4b0], R16 ;  /* 0x0004b01001007387 */ /* 0x0001e20000100a00 */
[----:B------:R-:W-:Y:S02]  /*3b270*/  STL.64 [R1+0x4b8], R18 ;  /* 0x0004b81201007387 */ /* 0x000fe40000100a00 */
[----:B------:R-:W4:Y:S01]  /*3b280*/  LDL R29, [R1+0x924] ;  /* 0x00092400011d7983 */ /* 0x000f220000100800 */
[----:B0-----:R-:W2:Y:S01]  /*3b290*/  LDL.64 R16, [R1+0xb0] ;  /* 0x0000b00001107983 */ /* 0x001ea20000100a00 */
[C---:B---3--:R-:W-:Y:S03]  /*3b2a0*/  HMMA.16816.F32.BF16 R4, R12.reuse, R4, R8 ;  /* 0x000000040c04723c */ /* 0x048fe60000041808 */
[----:B------:R-:W3:Y:S01]  /*3b2b0*/  LDL.LU.64 R10, [R1+0x31f0] ;  /* 0x0031f000010a7983 */ /* 0x000ee20000300a00 */
[----:B------:R-:W3:Y:S11]  /*3b2c0*/  LDL.LU.64 R8, [R1+0x31e8] ;  /* 0x0031e80001087983 */ /* 0x000ef60000300a00 */
[----:B------:R-:W-:Y:S08]  /*3b2d0*/  @!UPT UIADD3 URZ, URZ, URZ, URZ ;  /* 0x0000003f3f3ff290 */ /* 0x000ff0000fffe03f */
[----:B------:R0:W-:Y:S01]  /*3b2e0*/  STL.64 [R1+0x490], R4 ;  /* 0x0004900401007387 */ /* 0x0001e20000100a00 */
[----:B------:R-:W-:Y:S03]  /*3b2f0*/  STL.64 [R1+0x498], R6 ;  /* 0x0004980601007387 */ /* 0x000fe60000100a00 */
[----:B0-----:R-:W3:Y:S02]  /*3b300*/  LDL.LU.64 R4, [R1+0x31e0] ;  /* 0x0031e00001047983 */ /* 0x001ee40000300a00 */
[C---:B---3--:R-:W-:Y:S11]  /*3b310*/  HMMA.16816.F32.BF16 R8, R12.reuse, R4, R8 ;  /* 0x000000040c08723c */ /* 0x048ff60000041808 */
[----:B------:R-:W-:Y:S11]  /*3b320*/  @!UPT UIADD3 URZ, URZ, URZ, URZ ;  /* 0x0000003f3f3ff290 */ /* 0x000ff6000fffe03f */
[----:B------:R-:W-:Y:S01]  /*3b330*/  @!UPT UIADD3 URZ, URZ, URZ, URZ ;  /* 0x0000003f3f3ff290 */ /* 0x000fe2000fffe03f */
[----:B------:R0:W-:Y:S01]  /*3b340*/  STL.64 [R1+0x480], R8 ;  /* 0x0004800801007387 */ /* 0x0001e20000100a00 */
[----:B------:R-:W-:Y:S03]  /*3b350*/  STL.64 [R1+0x488], R10 ;  /* 0x0004880a01007387 */ /* 0x000fe60000100a00 */
[----:B0-----:R-:W2:Y:S01]  /*3b360*/  LDL.LU.64 R8, [R1+0x31d8] ;  /* 0x0031d80001087983 */ /* 0x001ea20000300a00 */
[----:B------:R0:W-:Y:S03]  /*3b370*/  STL.64 [R1+0x3148], R4 ;  /* 0x0031480401007387 */ /* 0x0001e60000100a00 */
[----:B0-----:R-:W3:Y:S01]  /*3b380*/  LDL.64 R4, [R1+0xe0] ;  /* 0x0000e00001047983 */ /* 0x001ee20000100a00 */
        /* <DEDUP_REMOVED lines=9> */
[----:B------:R-:W2:Y:S02]  /*3b420*/  LDL.LU.64 R8, [R1+0x31b8] ;  /* 0x0031b80001087983 */ /* 0x000ea40000300a00 */
[C---:B--2---:R-:W-:Y:S11]  /*3b430*/  HMMA.16816.F32.BF16 R8, R12.reuse, R16, R8 ;  /* 0x000000100c08723c */ /* 0x044ff60000041808 */
[----:B------:R-:W-:Y:S11]  /*3b440*/  @!UPT UIADD3 URZ, URZ, URZ, URZ ;  /* 0x0000003f3f3ff290 */ /* 0x000ff6000fffe03f */
[----:B------:R-:W-:Y:S01]  /*3b450*/  @!UPT UIADD3 URZ, URZ, URZ, URZ ;  /* 0x0000003f3f3ff290 */ /* 0x000fe2000fffe03f */
[----:B------:R0:W-:Y:S01]  /*3b460*/  STL.64 [R1+0x460], R8 ;  /* 0x0004600801007387 */ /* 0x0001e20000100a00 */
[----:B------:R-:W-:Y:S03]  /*3b470*/  STL.64 [R1+0x468], R10 ;  /* 0x0004680a01007387 */ /* 0x000fe60000100a00 */
[----:B0-----:R-:W2:Y:S01]  /*3b480*/  LDL.LU.64 R8, [R1+0x31b0] ;  /* 0x0031b00001087983 */ /* 0x001ea20000300a00 */
[----:B------:R0:W-:Y:S03]  /*3b490*/  STL.64 [R1+0x3140], R16 ;  /* 0x0031401001007387 */ /* 0x0001e60000100a00 */
[----:B0-----:R-:W3:Y:S01]  /*3b4a0*/  LDL.LU R16, [R1+0x540] ;  /* 0x0005400001107983 */ /* 0x001ee20000300800 */
[----:B------:R-:W3:Y:S02]  /*3b4b0*/  LDL.LU R17, [R1+0x544] ;  /* 0x0005440001117983 */ /* 0x000ee40000300800 */
[----:B------:R-:W3:Y:S02]  /*3b4c0*/  LDL.LU R18, [R1+0x548] ;  /* 0x0005480001127983 */ /* 0x000ee40000300800 */
[----:B------:R-:W3:Y:S01]  /*3b4d0*/  LDL.LU R19, [R1+0x54c] ;  /* 0x00054c0001137983 */ /* 0x000ee20000300800 */
[----:B--2---:R-:W-:Y:S01]  /*3b4e0*/  HMMA.16816.F32.BF16 R24, R12, R8, R24 ;  /* 0x000000080c18723c */ /* 0x004fe20000041818 */
[----:B------:R-:W-:-:S02]  /*3b4f0*/  IMAD.MOV.U32 R3, RZ, RZ, R8 ;  /* 0x000000ffff037224 */ /* 0x000fc400078e0008 */
[----:B------:R-:W-:Y:S01]  /*3b500*/  IMAD.MOV.U32 R2, RZ, RZ, R9 ;  /* 0x000000ffff027224 */ /* 0x000fe200078e0009 */
[----:B---3--:R-:W-:Y:S01]  /*3b510*/  STL.64 [R1+0x3158], R18 ;  /* 0x0031581201007387 */ /* 0x008fe20000100a00 */
[----:B------:R0:W-:Y:S03]  /*3b520*/  STL.64 [R1+0x3150], R16 ;  /* 0x0031501001007387 */ /* 0x0001e60000100a00 */
[----:B0-----:R-:W2:Y:S01]  /*3b530*/  LDL.LU R16, [R1+0x550] ;  /* 0x0005500001107983 */ /* 0x001ea20000300800 */
[----:B------:R-:W2:Y:S02]  /*3b540*/  LDL.LU R17, [R1+0x554] ;  /* 0x0005540001117983 */ /* 0x000ea40000300800 */
[----:B------:R-:W2:Y:S02]  /*3b550*/  LDL.LU R18, [R1+0x558] ;  /* 0x0005580001127983 */ /* 0x000ea40000300800 */
[----:B------:R-:W2:Y:S10]  /*3b560*/  LDL.LU R19, [R1+0x55c] ;  /* 0x00055c0001137983 */ /* 0x000eb40000300800 */
[----:B------:R-:W-:Y:S01]  /*3b570*/  STL.64 [R1+0x450], R24 ;  /* 0x0004501801007387 */ /* 0x000fe20000100a00 */
[----:B------:R0:W-:Y:S03]  /*3b580*/  STL.64 [R1+0x458], R26 ;  /* 0x0004581a01007387 */ /* 0x0001e60000100a00 */
[----:B0-----:R-:W3:Y:S01]  /*3b590*/  LDL.LU.64 R26, [R1+0x31a8] ;  /* 0x0031a800011a7983 */ /* 0x001ee20000300a00 */
[----:B------:R-:W3:Y:S02]  /*3b5a0*/  LDL.LU.64 R24, [R1+0x31a0] ;  /* 0x0031a00001187983 */ /* 0x000ee40000300a00 */
[----:B------:R-:W3:Y:S02]  /*3b5b0*/  LDL.LU.64 R8, [R1+0x3198] ;  /* 0x0031980001087983 */ /* 0x000ee40000300a00 */
[C---:B---3--:R-:W-:Y:S01]  /*3b5c0*/  HMMA.16816.F32.BF16 R8, R12.reuse, R8, R24 ;  /* 0x000000080c08723c */ /* 0x048fe20000041818 */
[----:B------:R-:W3:Y:S11]  /*3b5d0*/  LDL.LU.64 R24, [R1+0x3190] ;  /* 0x0031900001187983 */ /* 0x000ef60000300a00 */
[----:B------:R-:W-:Y:S11]  /*3b5e0*/  @!UPT UIADD3 URZ, URZ, URZ, URZ ;  /* 0x0000003f3f3ff290 */ /* 0x000ff6000fffe03f */
[----:B------:R-:W-:Y:S01]  /*3b5f0*/  STL.64 [R1+0x440], R8 ;  /* 0x0004400801007387 */ /* 0x000fe20000100a00 */
[----:B------:R0:W-:Y:S03]  /*3b600*/  STL.64 [R1+0x448], R10 ;  /* 0x0004480a01007387 */ /* 0x0001e60000100a00 */
[----:B0-----:R-:W3:Y:S01]  /*3b610*/  LDL.LU.64 R10, [R1+0x3188] ;  /* 0x00318800010a7983 */ /* 0x001ee20000300a00 */
[----:B------:R-:W3:Y:S02]  /*3b620*/  LDL.LU.64 R8, [R1+0x3180] ;  /* 0x0031800001087983 */ /* 0x000ee40000300a00 */
[C---:B---3--:R-:W-:Y:S11]  /*3b630*/  HMMA.16816.F32.BF16 R8, R12.reuse, R24, R8 ;  /* 0x000000180c08723c */ /* 0x048ff60000041808 */
[----:B------:R-:W-:Y:S11]  /*3b640*/  @!UPT UIADD3 URZ, URZ, URZ, URZ ;  /* 0x0000003f3f3ff290 */ /* 0x000ff6000fffe03f */
[----:B------:R-:W-:Y:S01]  /*3b650*/  @!UPT UIADD3 URZ, URZ, URZ, URZ ;  /* 0x0000003f3f3ff290 */ /* 0x000fe2000fffe03f */
[----:B------:R-:W-:Y:S01]  /*3b660*/  STL.64 [R1+0x430], R8 ;  /* 0x0004300801007387 */ /* 0x000fe20000100a00 */
[----:B------:R0:W-:Y:S03]  /*3b670*/  STL.64 [R1+0x438], R10 ;  /* 0x0004380a01007387 */ /* 0x0001e60000100a00 */
[----:B0-----:R-:W3:Y:S01]  /*3b680*/  LDL.LU.64 R10, [R1+0x3178] ;  /* 0x00317800010a7983 */ /* 0x001ee20000300a00 */
[----:B------:R-:W3:Y:S02]  /*3b690*/  LDL.LU.64 R8, [R1+0x3170] ;  /* 0x0031700001087983 */ /* 0x000ee40000300a00 */
[----:B------:R-:W-:Y:S01]  /*3b6a0*/  STL.64 [R1+0x3110], R24 ;  /* 0x0031101801007387 */ /* 0x000fe20000100a00 */
[----:B---3--:R-:W-:Y:S01]  /*3b6b0*/  HMMA.16816.F32.BF16 R12, R12, R20, R8 ;  /* 0x000000140c0c723c */ /* 0x008fe20000041808 */
[----:B------:R-:W2:Y:S01]  /*3b6c0*/  LDL.LU.64 R10, [R1+0x3168] ;  /* 0x00316800010a7983 */ /* 0x000ea20000300a00 */
[----:B------:R-:W2:Y:S02]  /*3b6d0*/  LDL.LU.64 R8, [R1+0x3160] ;  /* 0x0031600001087983 */ /* 0x000ea40000300a00 */
[----:B------:R0:W-:Y:S02]  /*3b6e0*/  STL.64 [R1+0x3108], R20 ;  /* 0x0031081401007387 */ /* 0x0001e40000100a00 */
[----:B0-----:R-:W3:Y:S11]  /*3b6f0*/  LDL.LU R20, [R1+0x2b0] ;  /* 0x0002b00001147983 */ /* 0x001ef60000300800 */
[----:B------:R-:W-:Y:S06]  /*3b700*/  @!UPT UIADD3 URZ, URZ, URZ, URZ ;  /* 0x0000003f3f3ff290 */ /* 0x000fec000fffe03f */
[----:B------:R0:W-:Y:S01]  /*3b710*/  STL.64 [R1+0x2e0], R12 ;  /* 0x0002e00c01007387 */ /* 0x0001e20000100a00 */
[----:B------:R-:W-:Y:S02]  /*3b720*/  STL.64 [R1+0x2e8], R14 ;  /* 0x0002e80e01007387 */ /* 0x000fe40000100a00 */
[----:B------:R-:W3:Y:S02]  /*3b730*/  LDL.LU R21, [R1+0x2b4] ;  /* 0x0002b40001157983 */ /* 0x000ee40000300800 */
[----:B------:R-:W3:Y:S01]  /*3b740*/  LDL.LU R22, [R1+0x2b8] ;  /* 0x0002b80001167983 */ /* 0x000ee20000300800 */
[----:B------:R-:W3:Y:S01]  /*3b750*/  LDL.LU R23, [R1+0x2bc] ;  /* 0x0002bc0001177983 */ /* 0x000ee20000300800 */
[----:B0-----:R-:W-:Y:S02]  /*3b760*/  IMAD.MOV.U32 R12, RZ, RZ, R3 ;  /* 0x000000ffff0c7224 */ /* 0x001fe400078e0003 */
[----:B------:R-:W-:Y:S02]  /*3b770*/  IMAD.MOV.U32 R13, RZ, RZ, R2 ;  /* 0x000000ffff0d7224 */ /* 0x000fe400078e0002 */
[----:B------:R-:W-:-:S02]  /*3b780*/  IMAD.MOV.U32 R3, RZ, RZ, R4 ;  /* 0x000000ffff037224 */ /* 0x000fc400078e0004 */
[----:B------:R-:W-:Y:S01]  /*3b790*/  IMAD.MOV.U32 R2, RZ, RZ, R5 ;  /* 0x000000ffff027224 */ /* 0x000fe200078e0005 */
[----:B--2---:R-:W-:Y:S11]  /*3b7a0*/  HMMA.16816.F32.BF16 R16, R8, R4, R16 ;  /* 0x000000040810723c */ /* 0x004ff60000041810 */
[----:B------:R-:W-:Y:S11]  /*3b7b0*/  @!UPT UIADD3 URZ, URZ, URZ, URZ ;  /* 0x0000003f3f3ff290 */ /* 0x000ff6000fffe03f */
[----:B------:R-:W-:Y:S01]  /*3b7c0*/  @!UPT UIADD3 URZ, URZ, URZ, URZ ;  /* 0x0000003f3f3ff290 */ /* 0x000fe2000fffe03f */
[----:B------:R-:W-:Y:S01]  /*3b7d0*/  STL.64 [R1+0x2d0], R16 ;  /* 0x0002d01001007387 */ /* 0x000fe20000100a00 */
[----:B------:R0:W-:Y:S03]  /*3b7e0*/  STL.64 [R1+0x2d8], R18 ;  /* 0x0002d81201007387 */ /* 0x0001e60000100a00 */
[----:B0-----:R-:W2:Y:S01]  /*3b7f0*/  LDL.LU.64 R18, [R1+0x3158] ;  /* 0x0031580001127983 */ /* 0x001ea20000300a00 */
[----:B------:R-:W2:Y:S02]  /*3b800*/  LDL.LU.64 R16, [R1+0x3150] ;  /* 0x0031500001107983 */ /* 0x000ea40000300a00 */
[----:B------:R-:W2:Y:S02]  /*3b810*/  LDL.LU.64 R4, [R1+0x3148] ;  /* 0x0031480001047983 */ /* 0x000ea40000300a00 */
[----:B------:R-:W-:Y:S02]  /*3b820*/  IMAD.MOV.U32 R24, RZ, RZ, R7 ;  /* 0x000000ffff187224 */ /* 0x000fe400078e0007 */
[----:B------:R-:W-:-:S07]  /*3b830*/  IMAD.MOV.U32 R25, RZ, RZ, R6 ;  /* 0x000000ffff197224 */ /* 0x000fce00078e0006 */
[C---:B---3--:R-:W-:Y:S08]  /*3b840*/  HMMA.16816.F32.BF16 R20, R8.reuse, R24, R20 ;  /* 0x000000180814723c */ /* 0x048ff00000041814 */
[C---:B--2---:R-:W-:Y:S01]  /*3b850*/  HMMA.16816.F32.BF16 R16, R8.reuse, R4, R16 ;  /* 0x000000040810723c */ /* 0x044fe20000041810 */
[----:B------:R-:W-:Y:S02]  /*3b860*/  IMAD.MOV.U32 R15, RZ, RZ, R4 ;  /* 0x000000ffff0f7224 */ /* 0x000fe400078e0004 */
[----:B------:R-:W-:Y:S11]  /*3b870*/  IMAD.MOV.U32 R14, RZ, RZ, R5 ;  /* 0x000000ffff0e7224 */ /* 0x000ff600078e0005 */
[----:B------:R-:W-:Y:S09]  /*3b880*/  @!UPT UIADD3 URZ, URZ, URZ, URZ ;  /* 0x0000003f3f3ff290 */ /* 0x000ff2000fffe03f */
[----:B------:R0:W-:Y:S01]  /*3b890*/  STL.64 [R1+0x2c0], R16 ;  /* 0x0002c01001007387 */ /* 0x0001e20000100a00 */
[----:B------:R-:W-:Y:S03]  /*3b8a0*/  STL.64 [R1+0x2c8], R18 ;  /* 0x0002c81201007387 */ /* 0x000fe60000100a00 */
[----:B0-----:R-:W2:Y:S01]  /*3b8b0*/  LDL.LU.64 R16, [R1+0x3140] ;  /* 0x0031400001107983 */ /* 0x001ea20000300a00 */
[----:B------:R-:W2:Y:S02]  /*3b8c0*/  LDL.LU.64 R6, [R1+0x3138] ;  /* 0x0031380001067983 */ /* 0x000ea40000300a00 */
[----:B------:R-:W2:Y:S02]  /*3b8d0*/  LDL.LU.64 R4, [R1+0x3130] ;  /* 0x0031300001047983 */ /* 0x000ea40000300a00 */
[----:B------:R-:W3:Y:S01]  /*3b8e0*/  LDL.64 R24, [R1+0x90] ;  /* 0x0000900001187983 */ /* 0x000ee20000100a00 */
[----:B------:R-:W-:Y:S01]  /*3b8f0*/  STL.64 [R1+0x2b0], R20 ;  /* 0x0002b01401007387 */ /* 0x000fe20000100a00 */
[----:B------:R-:W-:Y:S01]  /*3b900*/  STL.64 [R1+0x2b8], R22 ;  /* 0x0002b81601007387 */ /* 0x000fe20000100a00 */
[C---:B--2---:R-:W-:Y:S02]  /*3b910*/  HMMA.16816.F32.BF16 R4, R8.reuse, R16, R4 ;  /* 0x000000100804723c */ /* 0x044fe40000041804 */
[----:B---3--:R0:W-:Y:S11]  /*3b920*/  STL.64 [R1+0x3128], R24 ;  /* 0x0031281801007387 */ /* 0x0081f60000100a00 */
[----:B------:R-:W-:Y:S10]  /*3b930*/  @!UPT UIADD3 URZ, URZ, URZ, URZ ;  /* 0x0000003f3f3ff290 */ /* 0x000ff4000fffe03f */
[----:B------:R-:W-:Y:S01]  /*3b940*/  STL.64 [R1+0x2a0], R4 ;  /* 0x0002a00401007387 */ /* 0x000fe20000100a00 */
[----:B------:R-:W-:Y:S02]  /*3b950*/  STL.64 [R1+0x2a8], R6 ;  /* 0x0002a80601007387 */ /* 0x000fe40000100a00 */
[----:B0-----:R-:W2:Y:S02]  /*3b960*/  LDL.LU R24, [R1+0x290] ;  /* 0x0002900001187983 */ /* 0x001ea40000300800 */
[----:B------:R-:W2:Y:S01]  /*3b970*/  LDL.LU R25, [R1+0x294] ;  /* 0x0002940001197983 */ /* 0x000ea20000300800 */
[----:B------:R-:W2:Y:S01]  /*3b980*/  LDL.LU R26, [R1+0x298] ;  /* 0x00029800011a7983 */ /* 0x000ea20000300800 */
[----:B------:R-:W2:Y:S02]  /*3b990*/  LDL.LU R27, [R1+0x29c] ;  /* 0x00029c00011b7983 */ /* 0x000ea40000300800 */
[----:B------:R-:W3:Y:S02]  /*3b9a0*/  LDL.LU R20, [R1+0x500] ;  /* 0x0005000001147983 */ /* 0x000ee40000300800 */
[----:B------:R-:W3:Y:S01]  /*3b9b0*/  LDL.LU R21, [R1+0x504] ;  /* 0x0005040001157983 */ /* 0x000ee20000300800 */
[----:B------:R-:W2:Y:S01]  /*3b9c0*/  LDL.LU R22, [R1+0x508] ;  /* 0x0005080001167983 */ /* 0x000ea20000300800 */
[----:B------:R-:W2:Y:S03]  /*3b9d0*/  LDL.LU R23, [R1+0x50c] ;  /* 0x00050c0001177983 */ /* 0x000ea60000300800 */
[----:B--2---:R-:W-:Y:S01]  /*3b9e0*/  STL.64 [R1+0x3120], R22 ;  /* 0x0031201601007387 */ /* 0x004fe20000100a00 */
[----:B---3--:R0:W-:Y:S03]  /*3b9f0*/  STL.64 [R1+0x3118], R20 ;  /* 0x0031181401007387 */ /* 0x0081e60000100a00 */
        /* <DEDUP_REMOVED lines=8> */
[----:B------:R0:W-:Y:S04]  /*3ba80*/  STL.64 [R1+0x30c0], R16 ;  /* 0x0030c01001007387 */ /* 0x0001e80000100a00 */
[----:B0-----:R-:W2:Y:S01]  /*3ba90*/  LDL.LU R16, [R1+0x390] ;  /* 0x0003900001107983 */ /* 0x001ea20000300800 */
[----:B------:R-:W2:Y:S02]  /*3baa0*/  LDL.LU R17, [R1+0x394] ;  /* 0x0003940001117983 */ /* 0x000ea40000300800 */
[----:B------:R-:W2:Y:S02]  /*3bab0*/  LDL.LU R18, [R1+0x398] ;  /* 0x0003980001127983 */ /* 0x000ea40000300800 */
[----:B------:R-:W2:Y:S01]  /*3bac0*/  LDL.LU R19, [R1+0x39c] ;  /* 0x00039c0001137983 */ /* 0x000ea20000300800 */
[----:B------:R-:W-:Y:S01]  /*3bad0*/  HMMA.16816.F32.BF16 R24, R8, R12, R24 ;  /* 0x0000000c0818723c */ /* 0x000fe20000041818 */
[----:B--2---:R-:W-:Y:S01]  /*3bae0*/  STL.64 [R1+0x30d0], R18 ;  /* 0x0030d01201007387 */ /* 0x004fe20000100a00 */
[----:B------:R0:W-:Y:S02]  /*3baf0*/  STL.64 [R1+0x30c8], R16 ;  /* 0x0030c81001007387 */ /* 0x0001e40000100a00 */
[----:B0-----:R-:W-:-:S02]  /*3bb00*/  IMAD.MOV.U32 R16, RZ, RZ, R15 ;  /* 0x000000ffff107224 */ /* 0x001fc400078e000f */
[----:B------:R-:W-:-:S05]  /*3bb10*/  IMAD.MOV.U32 R17, RZ, RZ, R14 ;  /* 0x000000ffff117224 */ /* 0x000fca00078e000e */
[----:B------:R-:W-:Y:S11]  /*3bb20*/  STL.64 [R1+0x30e0], R16 ;  /* 0x0030e01001007387 */ /* 0x000ff60000100a00 */
[----:B------:R-:W-:Y:S01]  /*3bb30*/  @!UPT UIADD3 URZ, URZ, URZ, URZ ;  /* 0x0000003f3f3ff290 */ /* 0x000fe2000fffe03f */
[----:B------:R0:W-:Y:S02]  /*3bb40*/  STL.64 [R1+0x290], R24 ;  /* 0x0002901801007387 */ /* 0x0001e40000100a00 */
[----:B------:R-:W-:Y:S01]  /*3bb50*/  STL.64 [R1+0x298], R26 ;  /* 0x0002981a01007387 */ /* 0x000fe20000100a00 */
[----:B0-----:R-:W2:Y:S01]  /*3bb60*/  LDL.LU.64 R24, [R1+0x3128] ;  /* 0x0031280001187983 */ /* 0x001ea20000300a00 */
[----:B------:R0:W-:Y:S03]  /*3bb70*/  STL.64 [R1+0x30d8], R12 ;  /* 0x0030d80c01007387 */ /* 0x0001e60000100a00 */
[----:B0-----:R-:W3:Y:S01]  /*3bb80*/  LDL.LU R12, [R1+0x120] ;  /* 0x00012000010c7983 */ /* 0x001ee20000300800 */
[----:B------:R-:W3:Y:S02]  /*3bb90*/  LDL.LU R13, [R1+0x124] ;  /* 0x00012400010d7983 */ /* 0x000ee40000300800 */
[----:B------:R-:W3:Y:S02]  /*3bba0*/  LDL.LU R14, [R1+0x128] ;  /* 0x00012800010e7983 */ /* 0x000ee40000300800 */
[----:B------:R-:W3:Y:S02]  /*3bbb0*/  LDL.LU R15, [R1+0x12c] ;  /* 0x00012c00010f7983 */ /* 0x000ee40000300800 */
[----:B------:R-:W-:-:S02]  /*3bbc0*/  IMAD.MOV.U32 R16, RZ, RZ, R3 ;  /* 0x000000ffff107224 */ /* 0x000fc400078e0003 */
[----:B------:R-:W-:Y:S01]  /*3bbd0*/  IMAD.MOV.U32 R17, RZ, RZ, R2 ;  /* 0x000000ffff117224 */ /* 0x000fe200078e0002 */
[C---:B--2---:R-:W-:Y:S01]  /*3bbe0*/  HMMA.16816.F32.BF16 R20, R8.reuse, R24, R20 ;  /* 0x000000180814723c */ /* 0x044fe20000041814 */
[----:B------:R-:W-:Y:S02]  /*3bbf0*/  IMAD.MOV.U32 R3, RZ, RZ, R24 ;  /* 0x000000ffff037224 */ /* 0x000fe400078e0018 */
        /* <DEDUP_REMOVED lines=12> */
[C---:B---3--:R-:W-:Y:S11]  /*3bcc0*/  HMMA.16816.F32.BF16 R20, R8.reuse, R24, R20 ;  /* 0x000000180814723c */ /* 0x048ff60000041814 */
[----:B------:R-:W-:Y:S11]  /*3bcd0*/  @!UPT UIADD3 URZ, URZ, URZ, URZ ;  /* 0x0000003f3f3ff290 */ /* 0x000ff6000fffe03f */
[----:B------:R-:W-:Y:S01]  /*3bce0*/  @!UPT UIADD3 URZ, URZ, URZ, URZ ;  /* 0x0000003f3f3ff290 */ /* 0x000fe2000fffe03f */
[----:B------:R0:W-:Y:S01]  /*3bcf0*/  STL.64 [R1+0x270], R20 ;  /* 0x0002701401007387 */ /* 0x0001e20000100a00 */
[----:B------:R-:W-:Y:S03]  /*3bd00*/  STL.64 [R1+0x278], R22 ;  /* 0x0002781601007387 */ /* 0x000fe60000100a00 */
[----:B0-----:R-:W3:Y:S01]  /*3bd10*/  LDL.LU.64 R20, [R1+0x3108] ;  /* 0x0031080001147983 */ /* 0x001ee20000300a00 */
[----:B------:R0:W-:Y:S03]  /*3bd20*/  STL.64 [R1+0x30b0], R24 ;  /* 0x0030b01801007387 */ /* 0x0001e60000100a00 */
[----:B0-----:R-:W2:Y:S01]  /*3bd30*/  LDL.LU R24, [R1+0x370] ;  /* 0x0003700001187983 */ /* 0x001ea20000300800 */
[----:B------:R-:W2:Y:S02]  /*3bd40*/  LDL.LU R25, [R1+0x374] ;  /* 0x0003740001197983 */ /* 0x000ea40000300800 */
[----:B------:R-:W2:Y:S02]  /*3bd50*/  LDL.LU R26, [R1+0x378] ;  /* 0x00037800011a7983 */ /* 0x000ea40000300800 */
[----:B------:R-:W2:Y:S01]  /*3bd60*/  LDL.LU R27, [R1+0x37c] ;  /* 0x00037c00011b7983 */ /* 0x000ea20000300800 */
[----:B---3--:R-:W-:Y:S01]  /*3bd70*/  HMMA.16816.F32.BF16 R8, R8, R20, R4 ;  /* 0x000000140808723c */ /* 0x008fe20000041804 */
[----:B------:R-:W2:Y:S01]  /*3bd80*/  LDL.LU.64 R6, [R1+0x3100] ;  /* 0x0031000001067983 */ /* 0x000ea20000300a00 */
[----:B------:R-:W2:Y:S02]  /*3bd90*/  LDL.LU.64 R4, [R1+0x30f8] ;  /* 0x0030f80001047983 */ /* 0x000ea40000300a00 */
[----:B------:R0:W-:Y:S02]  /*3bda0*/  STL.64 [R1+0x30a8], R20 ;  /* 0x0030a81401007387 */ /* 0x0001e40000100a00 */
[----:B0-----:R-:W3:Y:S11]  /*3bdb0*/  LDL.64 R20, [R1+0xc0] ;  /* 0x0000c00001147983 */ /* 0x001ef60000100a00 */
[----:B------:R-:W-:Y:S06]  /*3bdc0*/  @!UPT UIADD3 URZ, URZ, URZ, URZ ;  /* 0x0000003f3f3ff290 */ /* 0x000fec000fffe03f */
[----:B------:R0:W-:Y:S01]  /*3bdd0*/  STL.64 [R1+0x140], R8 ;  /* 0x0001400801007387 */ /* 0x0001e20000100a00 */
[----:B------:R-:W-:Y:S02]  /*3bde0*/  STL.64 [R1+0x148], R10 ;  /* 0x0001480a01007387 */ /* 0x000fe40000100a00 */
[----:B0-----:R-:W-:Y:S02]  /*3bdf0*/  IMAD.MOV.U32 R8, RZ, RZ, R3 ;  /* 0x000000ffff087224 */ /* 0x001fe400078e0003 */
[----:B------:R-:W-:-:S05]  /*3be00*/  IMAD.MOV.U32 R9, RZ, RZ, R2 ;  /* 0x000000ffff097224 */ /* 0x000fca00078e0002 */
[----:B------:R0:W-:Y:S04]  /*3be10*/  STL.64 [R1+0x30b8], R8 ;  /* 0x0030b80801007387 */ /* 0x0001e80000100a00 */
        /* <DEDUP_REMOVED lines=16> */
[----:B0-----:R-:W3:Y:S01]  /*3bf20*/  LDL.LU.64 R18, [R1+0x30d0] ;  /* 0x0030d00001127983 */ /* 0x001ee20000300a00 */
[----:B------:R-:W3:Y:S02]  /*3bf30*/  LDL.LU.64 R16, [R1+0x30c8] ;  /* 0x0030c80001107983 */ /* 0x000ee40000300a00 */
[C---:B---3--:R-:W-:Y:S11]  /*3bf40*/  HMMA.16816.F32.BF16 R16, R4.reuse, R20, R16 ;  /* 0x000000140410723c */ /* 0x048ff60000041810 */
[----:B------:R-:W-:Y:S11]  /*3bf50*/  @!UPT UIADD3 URZ, URZ, URZ, URZ ;  /* 0x0000003f3f3ff290 */ /* 0x000ff6000fffe03f */
[----:B------:R-:W-:Y:S01]  /*3bf60*/  @!UPT UIADD3 URZ, URZ, URZ, URZ ;  /* 0x0000003f3f3ff290 */ /* 0x000fe2000fffe03f */
[----:B------:R0:W-:Y:S01]  /*3bf70*/  STL.64 [R1+0x110], R16 ;  /* 0x0001101001007387 */ /* 0x0001e20000100a00 */
[----:B------:R-:W-:Y:S03]  /*3bf80*/  STL.64 [R1+0x118], R18 ;  /* 0x0001181201007387 */ /* 0x000fe60000100a00 */
[----:B0-----:R-:W3:Y:S01]  /*3bf90*/  LDL.LU.64 R16, [R1+0x30c0] ;  /* 0x0030c00001107983 */ /* 0x001ee20000300a00 */
[----:B------:R-:W-:Y:S02]  /*3bfa0*/  IMAD.MOV.U32 R3, RZ, RZ, R20 ;  /* 0x000000ffff037224 */ /* 0x000fe400078e0014 */
[----:B------:R-:W-:Y:S02]  /*3bfb0*/  IMAD.MOV.U32 R2, RZ, RZ, R21 ;  /* 0x000000ffff027224 */ /* 0x000fe400078e0015 */
[----:B---3--:R-:W-:Y:S01]  /*3bfc0*/  HMMA.16816.F32.BF16 R20, R4, R16, R24 ;  /* 0x000000100414723c */ /* 0x008fe20000041818 */
[----:B------:R0:W-:Y:S06]  /*3bfd0*/  STL.64 [R1+0x3048], R16 ;  /* 0x0030481001007387 */ /* 0x0001ec0000100a00 */
[----:B0-----:R-:W-:-:S02]  /*3bfe0*/  IMAD.MOV.U32 R16, RZ, RZ, R3 ;  /* 0x000000ffff107224 */ /* 0x001fc400078e0003 */
[----:B------:R-:W-:Y:S11]  /*3bff0*/  IMAD.MOV.U32 R17, RZ, RZ, R2 ;  /* 0x000000ffff117224 */ /* 0x000ff600078e0002 */
[----:B------:R-:W-:Y:S03]  /*3c000*/  @!UPT UIADD3 URZ, URZ, URZ, URZ ;  /* 0x0000003f3f3ff290 */ /* 0x000fe6000fffe03f */
[----:B------:R0:W-:Y:S01]  /*3c010*/  STL.64 [R1+0x100], R20 ;  /* 0x0001001401007387 */ /* 0x0001e20000100a00 */
[----:B------:R1:W-:Y:S03]  /*3c020*/  STL.64 [R1+0x108], R22 ;  /* 0x0001081601007387 */ /* 0x0003e60000100a00 */
[----:B0-----:R-:W3:Y:S01]  /*3c030*/  LDL.LU R20, [R1+0x340] ;  /* 0x0003400001147983 */ /* 0x001ee20000300800 */
[----:B------:R-:W3:Y:S02]  /*3c040*/  LDL.LU R21, [R1+0x344] ;  /* 0x0003440001157983 */ /* 0x000ee40000300800 */
[----:B-1----:R-:W3:Y:S02]  /*3c050*/  LDL.LU R22, [R1+0x348] ;  /* 0x0003480001167983 */ /* 0x002ee40000300800 */
[----:B------:R-:W3:Y:S01]  /*3c060*/  LDL.LU R23, [R1+0x34c] ;  /* 0x00034c0001177983 */ /* 0x000ee20000300800 */
[----:B------:R-:W3:Y:S01]  /*3c070*/  LDL.LU R24, [R1+0x350] ;  /* 0x0003500001187983 */ /* 0x000ee20000300800 */
[----:B------:R-:W3:Y:S02]  /*3c080*/  LDL.LU R25, [R1+0x354] ;  /* 0x0003540001197983 */ /* 0x000ee40000300800 */
[----:B------:R-:W3:Y:S02]  /*3c090*/  LDL.LU R26, [R1+0x358] ;  /* 0x00035800011a7983 */ /* 0x000ee40000300800 */
[----:B------:R-:W3:Y:S01]  /*3c0a0*/  LDL.LU R27, [R1+0x35c] ;  /* 0x00035c00011b7983 */ /* 0x000ee20000300800 */
[----:B------:R0:W-:Y:S04]  /*3c0b0*/  STL.64 [R1+0x3060], R16 ;  /* 0x0030601001007387 */ /* 0x0001e80000100a00 */
[----:B0-----:R-:W3:Y:S01]  /*3c0c0*/  LDL.64 R16, [R1+0xd0] ;  /* 0x0000d00001107983 */ /* 0x001ee20000100a00 */
[C---:B--2---:R-:W-:Y:S03]  /*3c0d0*/  HMMA.16816.F32.BF16 R8, R4.reuse, R12, R8 ;  /* 0x0000000c0408723c */ /* 0x044fe60000041808 */
[----:B---3--:R0:W-:Y:S04]  /*3c0e0*/  STL.64 [R1+0x3078], R16 ;  /* 0x0030781001007387 */ /* 0x0081e80000100a00 */
[----:B0-----:R-:W2:Y:S04]  /*3c0f0*/  LDL.64 R16, [R1+0xe0] ;  /* 0x0000e00001107983 */ /* 0x001ea80000100a00 */
[----:B--2---:R0:W-:Y:S04]  /*3c100*/  STL.64 [R1+0x30a0], R16 ;  /* 0x0030a01001007387 */ /* 0x0041e80000100a00 */
[----:B0-----:R-:W2:Y:S01]  /*3c110*/  LDL.LU R16, [R1+0x2f0] ;  /* 0x0002f00001107983 */ /* 0x001ea20000300800 */
[----:B------:R-:W2:Y:S02]  /*3c120*/  LDL.LU R17, [R1+0x2f4] ;  /* 0x0002f40001117983 */ /* 0x000ea40000300800 */
[----:B------:R-:W2:Y:S02]  /*3c130*/  LDL.LU R18, [R1+0x2f8] ;  /* 0x0002f80001127983 */ /* 0x000ea40000300800 */
[----:B------:R-:W2:Y:S03]  /*3c140*/  LDL.LU R19, [R1+0x2fc] ;  /* 0x0002fc0001137983 */ /* 0x000ea60000300800 */
[----:B------:R0:W-:Y:S01]  /*3c150*/  STL.64 [R1+0x260], R8 ;  /* 0x0002600801007387 */ /* 0x0001e20000100a00 */
[----:B------:R-:W-:Y:S03]  /*3c160*/  STL.64 [R1+0x268], R10 ;  /* 0x0002680a01007387 */ /* 0x000fe60000100a00 */
[----:B0-----:R-:W3:Y:S01]  /*3c170*/  LDL.LU.64 R8, [R1+0x30b8] ;  /* 0x0030b80001087983 */ /* 0x001ee20000300a00 */
        /* <DEDUP_REMOVED lines=24> */
[----:B------:R0:W-:Y:S01]  /*3c300*/  STL.64 [R1+0x410], R24 ;  /* 0x0004101801007387 */ /* 0x0001e20000100a00 */
[----:B------:R-:W-:Y:S03]  /*3c310*/  STL.64 [R1+0x418], R26 ;  /* 0x0004181a01007387 */ /* 0x000fe60000100a00 */
[----:B0-----:R-:W3:Y:S02]  /*3c320*/  LDL.LU.64 R24, [R1+0x30b0] ;  /* 0x0030b00001187983 */ /* 0x001ee40000300a00 */
[C---:B---3--:R-:W-:Y:S11]  /*3c330*/  HMMA.16816.F32.BF16 R20, R4.reuse, R24, R20 ;  /* 0x000000180414723c */ /* 0x048ff60000041814 */
[----:B------:R-:W-:Y:S11]  /*3c340*/  @!UPT UIADD3 URZ, URZ, URZ, URZ ;  /* 0x0000003f3f3ff290 */ /* 0x000ff6000fffe03f */
[----:B------:R-:W-:Y:S01]  /*3c350*/  @!UPT UIADD3 URZ, URZ, URZ, URZ ;  /* 0x0000003f3f3ff290 */ /* 0x000fe2000fffe03f */
[----:B------:R0:W-:Y:S01]  /*3c360*/  STL.64 [R1+0x5d0], R20 ;  /* 0x0005d01401007387 */ /* 0x0001e20000100a00 */
[----:B------:R1:W-:Y:S03]  /*3c370*/  STL.64 [R1+0x5d8], R22 ;  /* 0x0005d81601007387 */ /* 0x0003e60000100a00 */
[----:B0-----:R-:W3:Y:S01]  /*3c380*/  LDL.LU.64 R20, [R1+0x30a8] ;  /* 0x0030a80001147983 */ /* 0x001ee20000300a00 */
[----:B------:R-:W-:Y:S01]  /*3c390*/  STL [R1+0x303c], R25 ;  /* 0x00303c1901007387 */ /* 0x000fe20000100800 */
[----:B---3--:R-:W-:Y:S02]  /*3c3a0*/  HMMA.16816.F32.BF16 R4, R4, R20, R16 ;  /* 0x000000140404723c */ /* 0x008fe40000041810 */
[----:B------:R-:W2:Y:S01]  /*3c3b0*/  LDL.LU.64 R16, [R1+0x30a0] ;  /* 0x0030a00001107983 */ /* 0x000ea20000300a00 */
[----:B-1----:R-:W2:Y:S02]  /*3c3c0*/  LDL.LU.64 R22, [R1+0x3098] ;  /* 0x0030980001167983 */ /* 0x002ea40000300a00 */
[----:B------:R-:W2:Y:S11]  /*3c3d0*/  LDL.LU.64 R20, [R1+0x3090] ;  /* 0x0030900001147983 */ /* 0x000eb60000300a00 */
[----:B------:R-:W-:Y:S07]  /*3c3e0*/  @!UPT UIADD3 URZ, URZ, URZ, URZ ;  /* 0x0000003f3f3ff290 */ /* 0x000fee000fffe03f */
[----:B------:R0:W-:Y:S01]  /*3c3f0*/  STL.64 [R1+0x5c0], R4 ;  /* 0x0005c00401007387 */ /* 0x0001e20000100a00 */
[----:B------:R1:W-:Y:S03]  /*3c400*/  STL.64 [R1+0x5c8], R6 ;  /* 0x0005c80601007387 */ /* 0x0003e60000100a00 */
[----:B0-----:R-:W3:Y:S01]  /*3c410*/  LDL.LU R4, [R1+0x330] ;  /* 0x0003300001047983 */ /* 0x001ee20000300800 */
[----:B------:R-:W3:Y:S02]  /*3c420*/  LDL.LU R5, [R1+0x334] ;  /* 0x0003340001057983 */ /* 0x000ee40000300800 */
[----:B-1----:R-:W3:Y:S02]  /*3c430*/  LDL.LU R6, [R1+0x338] ;  /* 0x0003380001067983 */ /* 0x002ee40000300800 */
[----:B------:R-:W3:Y:S01]  /*3c440*/  LDL.LU R7, [R1+0x33c] ;  /* 0x00033c0001077983 */ /* 0x000ee20000300800 */
        /* <DEDUP_REMOVED lines=29> */
[----:B------:R-:W-:Y:S03]  /*3c620*/  STL.64 [R1+0x758], R14 ;  /* 0x0007580e01007387 */ /* 0x000fe60000100a00 */
        /* <DEDUP_REMOVED lines=11> */
[----:B------:R-:W3:Y:S11]  /*3c6e0*/  LDL.LU R4, [R1+0x570] ;  /* 0x0005700001047983 */ /* 0x000ef60000300800 */
[----:B------:R-:W-:Y:S11]  /*3c6f0*/  @!UPT UIADD3 URZ, URZ, URZ, URZ ;  /* 0x0000003f3f3ff290 */ /* 0x000ff6000fffe03f */
[----:B------:R-:W-:Y:S01]  /*3c700*/  STL.64 [R1+0x740], R12 ;  /* 0x0007400c01007387 */ /* 0x000fe20000100a00 */
[----:B------:R-:W-:Y:S02]  /*3c710*/  STL.64 [R1+0x748], R14 ;  /* 0x0007480e01007387 */ /* 0x000fe40000100a00 */
[----:B----4-:R-:W0:Y:S04]  /*3c720*/  LDSM.16.MT88.4 R12, [R29+0x8000] ;  /* 0x008000001d0c783b */ /* 0x010e280000004200 */
[----:B------:R-:W3:Y:S01]  /*3c730*/  LDL.LU R5, [R1+0x574] ;  /* 0x0005740001057983 */ /* 0x000ee20000300800 */
[----:B------:R-:W3:Y:S01]  /*3c740*/  LDL.LU R6, [R1+0x578] ;  /* 0x0005780001067983 */ /* 0x000ee20000300800 */
[----:B------:R-:W3:Y:S03]  /*3c750*/  LDL.LU R7, [R1+0x57c] ;  /* 0x00057c0001077983 */ /* 0x000ee60000300800 */
[----:B0-----:R-:W-:Y:S01]  /*3c760*/  STL.64 [R1+0x2fc8], R14 ;  /* 0x002fc80e01007387 */ /* 0x001fe20000100a00 */
[----:B------:R2:W-:Y:S02]  /*3c770*/  STL.64 [R1+0x2fc0], R12 ;  /* 0x002fc00c01007387 */ /* 0x0005e40000100a00 */
[----:B--2---:R-:W-:Y:S01]  /*3c780*/  HMMA.16816.F32.BF16 R12, R20, R8, R16 ;  /* 0x00000008140c723c */ /* 0x004fe20000041810 */
[----:B------:R-:W0:Y:S04]  /*3c790*/  LDSM.16.MT88.4 R8, [R29+0x8080] ;  /* 0x008080001d08783b */ /* 0x000e280000004200 */
[----:B0-----:R-:W-:Y:S11]  /*3c7a0*/  STL.64 [R1+0x2f38], R10 ;  /* 0x002f380a01007387 */ /* 0x001ff60000100a00 */
[----:B------:R-:W-:Y:S07]  /*3c7b0*/  @!UPT UIADD3 URZ, URZ, URZ, URZ ;  /* 0x0000003f3f3ff290 */ /* 0x000fee000fffe03f */
[----:B------:R-:W-:Y:S02]  /*3c7c0*/  STL.64 [R1+0x730], R12 ;  /* 0x0007300c01007387 */ /* 0x000fe40000100a00 */
[----:B------:R-:W-:Y:S02]  /*3c7d0*/  STL.64 [R1+0x738], R14 ;  /* 0x0007380e01007387 */ /* 0x000fe40000100a00 */
[----:B------:R0:W-:Y:S02]  /*3c7e0*/  STL.64 [R1+0x2f30], R8 ;  /* 0x002f300801007387 */ /* 0x0001e40000100a00 */
[----:B0-----:R-:W2:Y:S04]  /*3c7f0*/  LDL.64 R8, [R1+0xa0] ;  /* 0x0000a00001087983 */ /* 0x001ea80000100a00 */
[----:B--2---:R0:W-:Y:S04]  /*3c800*/  STL.64 [R1+0x2fd8], R8 ;  /* 0x002fd80801007387 */ /* 0x0041e80000100a00 */
[----:B0-----:R-:W2:Y:S01]  /*3c810*/  LDL.LU R8, [R1+0xa80] ;  /* 0x000a800001087983 */ /* 0x001ea20000300800 */
[----:B------:R-:W2:Y:S02]  /*3c820*/  LDL.LU R9, [R1+0xa84] ;  /* 0x000a840001097983 */ /* 0x000ea40000300800 */
[----:B------:R-:W4:Y:S02]  /*3c830*/  LDL.LU R10, [R1+0xa88] ;  /* 0x000a8800010a7983 */ /* 0x000f240000300800 */
[----:B------:R-:W4:Y:S01]  /*3c840*/  LDL.LU R11, [R1+0xa8c] ;  /* 0x000a8c00010b7983 */ /* 0x000f220000300800 */
[----:B------:R-:W2:Y:S04]  /*3c850*/  LDL.64 R16, [R1+0x70] ;  /* 0x0000700001107983 */ /* 0x000ea80000100a00 */
[----:B----4-:R-:W-:Y:S01]  /*3c860*/  STL.64 [R1+0x2fe8], R10 ;  /* 0x002fe80a01007387 */ /* 0x010fe20000100a00 */
[----:B--2---:R0:W-:Y:S03]  /*3c870*/  STL.64 [R1+0x2fe0], R8 ;  /* 0x002fe00801007387 */ /* 0x0041e60000100a00 */
[----:B0-----:R-:W2:Y:S01]  /*3c880*/  LDL.LU R8, [R1+0xa90] ;  /* 0x000a900001087983 */ /* 0x001ea20000300800 */
[----:B------:R-:W2:Y:S02]  /*3c890*/  LDL.LU R9, [R1+0xa94] ;  /* 0x000a940001097983 */ /* 0x000ea40000300800 */
[----:B------:R-:W4:Y:S02]  /*3c8a0*/  LDL.LU R10, [R1+0xa98] ;  /* 0x000a9800010a7983 */ /* 0x000f240000300800 */
[----:B------:R-:W4:Y:S02]  /*3c8b0*/  LDL.LU R11, [R1+0xa9c] ;  /* 0x000a9c00010b7983 */ /* 0x000f240000300800 */
[----:B----4-:R-:W-:Y:S01]  /*3c8c0*/  STL.64 [R1+0x2ff8], R10 ;  /* 0x002ff80a01007387 */ /* 0x010fe20000100a00 */
[----:B--2---:R0:W-:Y:S02]  /*3c8d0*/  STL.64 [R1+0x2ff0], R8 ;  /* 0x002ff00801007387 */ /* 0x0041e40000100a00 */
[----:B0-----:R-:W-:-:S02]  /*3c8e0*/  IMAD.MOV.U32 R8, RZ, RZ, R25 ;  /* 0x000000ffff087224 */ /* 0x001fc400078e0019 */
[----:B------:R-:W3:Y:S01]  /*3c8f0*/  LDL.LU R25, [R1+0x303c] ;  /* 0x00303c0001197983 */ /* 0x000ee20000300800 */
[----:B------:R-:W-:Y:S02]  /*3c900*/  IMAD.MOV.U32 R9, RZ, RZ, R28 ;  /* 0x000000ffff097224 */ /* 0x000fe400078e001c */
[----:B------:R-:W2:Y:S03]  /*3c910*/  LDL.LU R28, [R1+0x3038] ;  /* 0x00303800011c7983 */ /* 0x000ea60000300800 */
[----:B------:R0:W-:Y:S02]  /*3c920*/  STL.64 [R1+0x3008], R8 ;  /* 0x0030080801007387 */ /* 0x0001e40000100a00 */
[----:B0-----:R-:W-:Y:S02]  /*3c930*/  IMAD.MOV.U32 R8, RZ, RZ, R27 ;  /* 0x000000ffff087224 */ /* 0x001fe400078e001b */
[----:B------:R-:W-:-:S05]  /*3c940*/  IMAD.MOV.U32 R9, RZ, RZ, R26 ;  /* 0x000000ffff097224 */ /* 0x000fca00078e001a */
[----:B------:R0:W-:Y:S04]  /*3c950*/  STL.64 [R1+0x3030], R8 ;  /* 0x0030300801007387 */ /* 0x0001e80000100a00 */
[----:B0-----:R-:W4:Y:S01]  /*3c960*/  LDL.LU R8, [R1+0x520] ;  /* 0x0005200001087983 */ /* 0x001f220000300800 */
[----:B------:R-:W4:Y:S02]  /*3c970*/  LDL.LU R9, [R1+0x524] ;  /* 0x0005240001097983 */ /* 0x000f240000300800 */
[----:B------:R-:W4:Y:S02]  /*3c980*/  LDL.LU R10, [R1+0x528] ;  /* 0x00052800010a7983 */ /* 0x000f240000300800 */
[----:B------:R-:W4:Y:S01]  /*3c990*/  LDL.LU R11, [R1+0x52c] ;  /* 0x00052c00010b7983 */ /* 0x000f220000300800 */
[C---:B---3--:R-:W-:Y:S01]  /*3c9a0*/  HMMA.16816.F32.BF16 R4, R20.reuse, R24, R4 ;  /* 0x000000181404723c */ /* 0x048fe20000041804 */
[----:B------:R0:W-:Y:S04]  /*3c9b0*/  STL.64 [R1+0x3000], R24 ;  /* 0x0030001801007387 */ /* 0x0001e80000100a00 */
[----:B0-----:R-:W3:Y:S11]  /*3c9c0*/  LDL.LU R24, [R1+0xaa0] ;  /* 0x000aa00001187983 */ /* 0x001ef60000300800 */
[----:B------:R-:W-:Y:S07]  /*3c9d0*/  @!UPT UIADD3 URZ, URZ, URZ, URZ ;  /* 0x0000003f3f3ff290 */ /* 0x000fee000fffe03f */
[----:B------:R-:W-:Y:S01]  /*3c9e0*/  STL.64 [R1+0x720], R4 ;  /* 0x0007200401007387 */ /* 0x000fe20000100a00 */
[----:B------:R-:W-:Y:S02]  /*3c9f0*/  STL.64 [R1+0x728], R6 ;  /* 0x0007280601007387 */ /* 0x000fe40000100a00 */
[----:B------:R-:W3:Y:S02]  /*3ca00*/  LDL.LU R25, [R1+0xaa4] ;  /* 0x000aa40001197983 */ /* 0x000ee40000300800 */
[----:B------:R-:W2:Y:S01]  /*3ca10*/  LDL.LU R26, [R1+0xaa8] ;  /* 0x000aa800011a7983 */ /* 0x000ea20000300800 */
[----:B------:R-:W2:Y:S04]  /*3ca20*/  LDL.LU R27, [R1+0xaac] ;  /* 0x000aac00011b7983 */ /* 0x000ea80000300800 */
[----:B------:R-:W0:Y:S01]  /*3ca30*/  LDSM.16.MT88.4 R4, [R29+0x8100] ;  /* 0x008100001d04783b */ /* 0x000e220000004200 */
[----:B----4-:R-:W-:Y:S03]  /*3ca40*/  HMMA.16816.F32.BF16 R20, R20, R16, R8 ;  /* 0x000000101414723c */ /* 0x010fe60000041808 */
[----:B--2---:R-:W-:Y:S01]  /*3ca50*/  STL.64 [R1+0x3018], R26 ;  /* 0x0030181a01007387 */ /* 0x004fe20000100a00 */
[----:B---3--:R1:W-:Y:S03]  /*3ca60*/  STL.64 [R1+0x3010], R24 ;  /* 0x0030101801007387 */ /* 0x0083e60000100a00 */
[----:B-1----:R-:W2:Y:S01]  /*3ca70*/  LDL.LU R24, [R1+0xab0] ;  /* 0x000ab00001187983 */ /* 0x002ea20000300800 */
[----:B------:R-:W2:Y:S02]  /*3ca80*/  LDL.LU R25, [R1+0xab4] ;  /* 0x000ab40001197983 */ /* 0x000ea40000300800 */
[----:B------:R-:W2:Y:S02]  /*3ca90*/  LDL.LU R26, [R1+0xab8] ;  /* 0x000ab800011a7983 */ /* 0x000ea40000300800 */
[----:B------:R-:W2:Y:S01]  /*3caa0*/  LDL.LU R27, [R1+0xabc] ;  /* 0x000abc00011b7983 */ /* 0x000ea20000300800 */
[----:B------:R-:W3:Y:S01]  /*3cab0*/  LDL.LU R12, [R1+0xa60] ;  /* 0x000a6000010c7983 */ /* 0x000ee20000300800 */
[----:B------:R-:W3:Y:S02]  /*3cac0*/  LDL.LU R13, [R1+0xa64] ;  /* 0x000a6400010d7983 */ /* 0x000ee40000300800 */
[----:B------:R-:W3:Y:S02]  /*3cad0*/  LDL.LU R14, [R1+0xa68] ;  /* 0x000a6800010e7983 */ /* 0x000ee40000300800 */
[----:B------:R-:W3:Y:S01]  /*3cae0*/  LDL.LU R15, [R1+0xa6c] ;  /* 0x000a6c00010f7983 */ /* 0x000ee20000300800 */
[----:B0-----:R-:W-:Y:S01]  /*3caf0*/  STL.64 [R1+0x2ed8], R6 ;  /* 0x002ed80601007387 */ /* 0x001fe20000100a00 */
[----:B------:R0:W-:Y:S03]  /*3cb00*/  STL.64 [R1+0x2ed0], R4 ;  /* 0x002ed00401007387 */ /* 0x0001e60000100a00 */
[----:B0-----:R-:W4:Y:S01]  /*3cb10*/  LDL.64 R4, [R1+0xc0] ;  /* 0x0000c00001047983 */ /* 0x001f220000100a00 */
[----:B------:R-:W2:Y:S02]  /*3cb20*/  LDL.LU.64 R8, [R1+0x3030] ;  /* 0x0030300001087983 */ /* 0x000ea40000300a00 */
[----:B------:R-:W-:Y:S02]  /*3cb30*/  STL.64 [R1+0x5b0], R20 ;  /* 0x0005b01401007387 */ /* 0x000fe40000100a00 */
[----:B------:R-:W-:Y:S02]  /*3cb40*/  STL.64 [R1+0x5b8], R22 ;  /* 0x0005b81601007387 */ /* 0x000fe40000100a00 */
[----:B------:R-:W-:-:S02]  /*3cb50*/  IMAD.MOV.U32 R7, RZ, RZ, R16 ;  /* 0x000000ffff077224 */ /* 0x000fc400078e0010 */
[----:B------:R-:W-:Y:S01]  /*3cb60*/  IMAD.MOV.U32 R6, RZ, RZ, R17 ;  /* 0x000000ffff067224 */ /* 0x000fe200078e0011 */
[----:B------:R-:W2:Y:S01]  /*3cb70*/  LDL.LU.64 R18, [R1+0x3028] ;  /* 0x0030280001127983 */ /* 0x000ea20000300a00 */
[----:B------:R-:W2:Y:S03]  /*3cb80*/  LDL.LU.64 R16, [R1+0x3020] ;  /* 0x0030200001107983 */ /* 0x000ea60000300a00 */
[----:B------:R-:W0:Y:S04]  /*3cb90*/  LDSM.16.MT88.4 R20, [R29+0x8180] ;  /* 0x008180001d14783b */ /* 0x000e280000004200 */
[----:B0-----:R-:W-:Y:S01]  /*3cba0*/  STL.64 [R1+0x2e70], R22 ;  /* 0x002e701601007387 */ /* 0x001fe20000100a00 */
[----:B------:R0:W-:Y:S02]  /*3cbb0*/  STL.64 [R1+0x2e68], R20 ;  /* 0x002e681401007387 */ /* 0x0001e40000100a00 */
[----:B0-----:R-:W-:-:S02]  /*3cbc0*/  IMAD.MOV.U32 R20, RZ, RZ, R7 ;  /* 0x000000ffff147224 */ /* 0x001fc400078e0007 */
        /* <DEDUP_REMOVED lines=23> */
[----:B------:R-:W-:Y:S01]  /*3cd40*/  STL.64 [R1+0x580], R8 ;  /* 0x0005800801007387 */ /* 0x000fe20000100a00 */
[----:B------:R0:W-:Y:S03]  /*3cd50*/  STL.64 [R1+0x588], R10 ;  /* 0x0005880a01007387 */ /* 0x0001e60000100a00 */
[----:B0-----:R-:W4:Y:S01]  /*3cd60*/  LDL.LU.64 R10, [R1+0x2fe8] ;  /* 0x002fe800010a7983 */ /* 0x001f220000300a00 */
[----:B------:R-:W4:Y:S02]  /*3cd70*/  LDL.LU.64 R8, [R1+0x2fe0] ;  /* 0x002fe00001087983 */ /* 0x000f240000300a00 */
[----:B------:R0:W-:Y:S02]  /*3cd80*/  STL.64 [R1+0x2fa0], R4 ;  /* 0x002fa00401007387 */ /* 0x0001e40000100a00 */
[----:B0-----:R-:W-:Y:S02]  /*3cd90*/  IMAD.MOV.U32 R4, RZ, RZ, R3 ;  /* 0x000000ffff047224 */ /* 0x001fe400078e0003 */
[----:B------:R-:W-:-:S07]  /*3cda0*/  IMAD.MOV.U32 R5, RZ, RZ, R2 ;  /* 0x000000ffff057224 */ /* 0x000fce00078e0002 */
[C---:B----4-:R-:W-:Y:S01]  /*3cdb0*/  HMMA.16816.F32.BF16 R4, R16.reuse, R4, R8 ;  /* 0x000000041004723c */ /* 0x050fe20000041808 */
[----:B------:R-:W3:Y:S11]  /*3cdc0*/  LDL.LU.64 R8, [R1+0x2fd8] ;  /* 0x002fd80001087983 */ /* 0x000ef60000300a00 */
[----:B------:R-:W-:Y:S11]  /*3cdd0*/  @!UPT UIADD3 URZ, URZ, URZ, URZ ;  /* 0x0000003f3f3ff290 */ /* 0x000ff6000fffe03f */
[----:B------:R-:W-:Y:S01]  /*3cde0*/  STL.64 [R1+0x570], R4 ;  /* 0x0005700401007387 */ /* 0x000fe20000100a00 */
[----:B------:R3:W-:Y:S02]  /*3cdf0*/  STL.64 [R1+0x578], R6 ;  /* 0x0005780601007387 */ /* 0x0007e40000100a00 */
[C---:B---3--:R-:W-:Y:S01]  /*3ce00*/  HMMA.16816.F32.BF16 R4, R16.reuse, R8, R20 ;  /* 0x000000081004723c */ /* 0x048fe20000041814 */
[----:B------:R-:W-:Y:S02]  /*3ce10*/  IMAD.MOV.U32 R3, RZ, RZ, R8 ;  /* 0x000000ffff037224 */ /* 0x000fe400078e0008 */
[----:B------:R-:W-:Y:S11]  /*3ce20*/  IMAD.MOV.U32 R2, RZ, RZ, R9 ;  /* 0x000000ffff027224 */ /* 0x000ff600078e0009 */
[----:B------:R-:W-:Y:S09]  /*3ce30*/  @!UPT UIADD3 URZ, URZ, URZ, URZ ;  /* 0x0000003f3f3ff290 */ /* 0x000ff2000fffe03f */
[----:B------:R-:W-:Y:S01]  /*3ce40*/  STL.64 [R1+0x560], R4 ;  /* 0x0005600401007387 */ /* 0x000fe20000100a00 */
[----:B------:R-:W-:Y:S02]  /*3ce50*/  STL.64 [R1+0x568], R6 ;  /* 0x0005680601007387 */ /* 0x000fe40000100a00 */
[----:B------:R-:W3:Y:S02]  /*3ce60*/  LDL.LU R8, [R1+0x660] ;  /* 0x0006600001087983 */ /* 0x000ee40000300800 */
[----:B------:R-:W3:Y:S01]  /*3ce70*/  LDL.LU R9, [R1+0x664] ;  /* 0x0006640001097983 */ /* 0x000ee20000300800 */
[----:B------:R-:W4:Y:S01]  /*3ce80*/  LDL.LU R10, [R1+0x668] ;  /* 0x00066800010a7983 */ /* 0x000f220000300800 */
[----:B------:R-:W4:Y:S03]  /*3ce90*/  LDL.LU R11, [R1+0x66c] ;  /* 0x00066c00010b7983 */ /* 0x000f260000300800 */
        /* <DEDUP_REMOVED lines=8> */
[----:B0-----:R-:W3:Y:S01]  /*3cf20*/  LDL.64 R8, [R1+0x90] ;  /* 0x0000900001087983 */ /* 0x001ee20000100a00 */
[----:B------:R-:W4:Y:S01]  /*3cf30*/  LDL.LU R4, [R1+0xa30] ;  /* 0x000a300001047983 */ /* 0x000f220000300800 */
[C---:B---3--:R-:W-:Y:S11]  /*3cf40*/  HMMA.16816.F32.BF16 R12, R16.reuse, R8, R12 ;  /* 0x00000008100c723c */ /* 0x048ff6000004180c */
[----:B------:R-:W-:Y:S11]  /*3cf50*/  @!UPT UIADD3 URZ, URZ, URZ, URZ ;  /* 0x0000003f3f3ff290 */ /* 0x000ff6000fffe03f */
[----:B------:R-:W-:Y:S01]  /*3cf60*/  @!UPT UIADD3 URZ, URZ, URZ, URZ ;  /* 0x0000003f3f3ff290 */ /* 0x000fe2000fffe03f */
[----:B------:R0:W-:Y:S01]  /*3cf70*/  STL.64 [R1+0x550], R12 ;  /* 0x0005500c01007387 */ /* 0x0001e20000100a00 */
[----:B------:R1:W-:Y:S02]  /*3cf80*/  STL.64 [R1+0x558], R14 ;  /* 0x0005580e01007387 */ /* 0x0003e40000100a00 */
[----:B------:R-:W4:Y:S02]  /*3cf90*/  LDL.LU R5, [R1+0xa34] ;  /* 0x000a340001057983 */ /* 0x000f240000300800 */
[----:B------:R-:W3:Y:S01]  /*3cfa0*/  LDL.LU R6, [R1+0xa38] ;  /* 0x000a380001067983 */ /* 0x000ee20000300800 */
[----:B------:R-:W3:Y:S01]  /*3cfb0*/  LDL.LU R7, [R1+0xa3c] ;  /* 0x000a3c0001077983 */ /* 0x000ee20000300800 */
[----:B------:R-:W2:Y:S02]  /*3cfc0*/  LDL.LU R20, [R1+0xa50] ;  /* 0x000a500001147983 */ /* 0x000ea40000300800 */
[----:B------:R-:W2:Y:S02]  /*3cfd0*/  LDL.LU R21, [R1+0xa54] ;  /* 0x000a540001157983 */ /* 0x000ea40000300800 */
[----:B------:R-:W2:Y:S01]  /*3cfe0*/  LDL.LU R22, [R1+0xa58] ;  /* 0x000a580001167983 */ /* 0x000ea20000300800 */
[----:B------:R-:W2:Y:S04]  /*3cff0*/  LDL.LU R23, [R1+0xa5c] ;  /* 0x000a5c0001177983 */ /* 0x000ea80000300800 */
[----:B0-----:R-:W2:Y:S01]  /*3d000*/  LDL.LU R12, [R1+0x4d0] ;  /* 0x0004d000010c7983 */ /* 0x001ea20000300800 */
[----:B------:R-:W2:Y:S02]  /*3d010*/  LDL.LU R13, [R1+0x4d4] ;  /* 0x0004d400010d7983 */ /* 0x000ea40000300800 */
[----:B-1----:R-:W2:Y:S02]  /*3d020*/  LDL.LU R14, [R1+0x4d8] ;  /* 0x0004d800010e7983 */ /* 0x002ea40000300800 */
[----:B------:R-:W2:Y:S01]  /*3d030*/  LDL.LU R15, [R1+0x4dc] ;  /* 0x0004dc00010f7983 */ /* 0x000ea20000300800 */
[----:B---3--:R-:W-:Y:S01]  /*3d040*/  STL.64 [R1+0x2fb0], R6 ;  /* 0x002fb00601007387 */ /* 0x008fe20000100a00 */
[----:B----4-:R0:W-:Y:S03]  /*3d050*/  STL.64 [R1+0x2fa8], R4 ;  /* 0x002fa80401007387 */ /* 0x0101e60000100a00 */
[----:B0-----:R-:W3:Y:S01]  /*3d060*/  LDL.64 R4, [R1+0xe0] ;  /* 0x0000e00001047983 */ /* 0x001ee20000100a00 */
[----:B------:R0:W-:Y:S03]  /*3d070*/  STL.64 [R1+0x2f68], R8 ;  /* 0x002f680801007387 */ /* 0x0001e60000100a00 */
[----:B0-----:R-:W4:Y:S01]  /*3d080*/  LDL.LU R8, [R1+0x4e0] ;  /* 0x0004e00001087983 */ /* 0x001f220000300800 */
[----:B------:R-:W4:Y:S02]  /*3d090*/  LDL.LU R9, [R1+0x4e4] ;  /* 0x0004e40001097983 */ /* 0x000f240000300800 */
[----:B------:R-:W2:Y:S02]  /*3d0a0*/  LDL.LU R10, [R1+0x4e8] ;  /* 0x0004e800010a7983 */ /* 0x000ea40000300800 */
[----:B------:R-:W2:Y:S02]  /*3d0b0*/  LDL.LU R11, [R1+0x4ec] ;  /* 0x0004ec00010b7983 */ /* 0x000ea40000300800 */
[----:B--2---:R-:W-:Y:S01]  /*3d0c0*/  STL.64 [R1+0x2f78], R10 ;  /* 0x002f780a01007387 */ /* 0x004fe20000100a00 */
[----:B----4-:R0:W-:Y:S03]  /*3d0d0*/  STL.64 [R1+0x2f70], R8 ;  /* 0x002f700801007387 */ /* 0x0101e60000100a00 */
[----:B0-----:R-:W2:Y:S01]  /*3d0e0*/  LDL.LU R8, [R1+0xa10] ;  /* 0x000a100001087983 */ /* 0x001ea20000300800 */
        /* <DEDUP_REMOVED lines=9> */
[C---:B------:R-:W-:Y:S01]  /*3d180*/  HMMA.16816.F32.BF16 R20, R16.reuse, R24, R20 ;  /* 0x000000181014723c */ /* 0x040fe20000041814 */
[----:B----4-:R-:W-:Y:S01]  /*3d190*/  STL.64 [R1+0x2f98], R10 ;  /* 0x002f980a01007387 */ /* 0x010fe20000100a00 */
[----:B--2---:R0:W-:Y:S03]  /*3d1a0*/  STL.64 [R1+0x2f90], R8 ;  /* 0x002f900801007387 */ /* 0x0041e60000100a00 */
[----:B0-----:R-:W2:Y:S04]  /*3d1b0*/  LDL.64 R8, [R1+0xd0] ;  /* 0x0000d00001087983 */ /* 0x001ea80000100a00 */
[----:B--2---:R0:W-:Y:S04]  /*3d1c0*/  STL.64 [R1+0x2fb8], R8 ;  /* 0x002fb80801007387 */ /* 0x0041e80000100a00 */
[----:B0-----:R-:W2:Y:S01]  /*3d1d0*/  LDL.LU R8, [R1+0xa40] ;  /* 0x000a400001087983 */ /* 0x001ea20000300800 */
[----:B------:R-:W2:Y:S02]  /*3d1e0*/  LDL.LU R9, [R1+0xa44] ;  /* 0x000a440001097983 */ /* 0x000ea40000300800 */
[----:B------:R-:W2:Y:S02]  /*3d1f0*/  LDL.LU R10, [R1+0xa48] ;  /* 0x000a4800010a7983 */ /* 0x000ea40000300800 */
[----:B------:R-:W2:Y:S05]  /*3d200*/  LDL.LU R11, [R1+0xa4c] ;  /* 0x000a4c00010b7983 */ /* 0x000eaa0000300800 */
[----:B------:R0:W-:Y:S01]  /*3d210*/  STL.64 [R1+0x540], R20 ;  /* 0x0005401401007387 */ /* 0x0001e20000100a00 */
[----:B------:R-:W-:Y:S03]  /*3d220*/  STL.64 [R1+0x548], R22 ;  /* 0x0005481601007387 */ /* 0x000fe60000100a00 */
[----:B0-----:R-:W4:Y:S01]  /*3d230*/  LDL.LU.64 R20, [R1+0x2fd0] ;  /* 0x002fd00001147983 */ /* 0x001f220000300a00 */
[----:B------:R0:W-:Y:S03]  /*3d240*/  STL.64 [R1+0x2f60], R24 ;  /* 0x002f601801007387 */ /* 0x0001e60000100a00 */
[----:B0-----:R-:W2:Y:S01]  /*3d250*/  LDL.LU R24, [R1+0xa00] ;  /* 0x000a000001187983 */ /* 0x001ea20000300800 */
[----:B------:R-:W2:Y:S02]  /*3d260*/  LDL.LU R25, [R1+0xa04] ;  /* 0x000a040001197983 */ /* 0x000ea40000300800 */
[----:B------:R-:W2:Y:S02]  /*3d270*/  LDL.LU R26, [R1+0xa08] ;  /* 0x000a0800011a7983 */ /* 0x000ea40000300800 */
[----:B------:R-:W2:Y:S01]  /*3d280*/  LDL.LU R27, [R1+0xa0c] ;  /* 0x000a0c00011b7983 */ /* 0x000ea20000300800 */
[----:B----4-:R-:W-:Y:S01]  /*3d290*/  HMMA.16816.F32.BF16 R16, R16, R20, R12 ;  /* 0x000000141010723c */ /* 0x010fe2000004180c */
[----:B------:R-:W2:Y:S01]  /*3d2a0*/  LDL.LU.64 R14, [R1+0x2fc8] ;  /* 0x002fc800010e7983 */ /* 0x000ea20000300a00 */
[----:B------:R-:W2:Y:S11]  /*3d2b0*/  LDL.LU.64 R12, [R1+0x2fc0] ;  /* 0x002fc000010c7983 */ /* 0x000eb60000300a00 */
[----:B------:R-:W-:Y:S10]  /*3d2c0*/  @!UPT UIADD3 URZ, URZ, URZ, URZ ;  /* 0x0000003f3f3ff290 */ /* 0x000ff4000fffe03f */
[----:B------:R0:W-:Y:S01]  /*3d2d0*/  STL.64 [R1+0x390], R16 ;  /* 0x0003901001007387 */ /* 0x0001e20000100a00 */
[----:B------:R3:W-:Y:S03]  /*3d2e0*/  STL.64 [R1+0x398], R18 ;  /* 0x0003981201007387 */ /* 0x0007e60000100a00 */
[----:B0-----:R-:W4:Y:S01]  /*3d2f0*/  LDL.64 R16, [R1+0xb0] ;  /* 0x0000b00001107983 */ /* 0x001f220000100a00 */
[----:B---3--:R-:W-:Y:S02]  /*3d300*/  IMAD.MOV.U32 R19, RZ, RZ, R4 ;  /* 0x000000ffff137224 */ /* 0x008fe400078e0004 */
[----:B------:R-:W-:Y:S01]  /*3d310*/  IMAD.MOV.U32 R18, RZ, RZ, R5 ;  /* 0x000000ffff127224 */ /* 0x000fe200078e0005 */
[C---:B--2---:R-:W-:Y:S11]  /*3d320*/  HMMA.16816.F32.BF16 R8, R12.reuse, R4, R8 ;  /* 0x000000040c08723c */ /* 0x044ff60000041808 */
[----:B------:R-:W-:Y:S11]  /*3d330*/  @!UPT UIADD3 URZ, URZ, URZ, URZ ;  /* 0x0000003f3f3ff290 */ /* 0x000ff6000fffe03f */
[----:B------:R-:W-:Y:S01]  /*3d340*/  @!UPT UIADD3 URZ, URZ, URZ, URZ ;  /* 0x0000003f3f3ff290 */ /* 0x000fe2000fffe03f */
[----:B------:R0:W-:Y:S01]  /*3d350*/  STL.64 [R1+0x520], R8 ;  /* 0x0005200801007387 */ /* 0x0001e20000100a00 */
[----:B------:R-:W-:Y:S03]  /*3d360*/  STL.64 [R1+0x528], R10 ;  /* 0x0005280a01007387 */ /* 0x000fe60000100a00 */
        /* <DEDUP_REMOVED lines=20> */
[----:B------:R-:W-:Y:S01]  /*3d4b0*/  STL.64 [R1+0x2f18], R4 ;  /* 0x002f180401007387 */ /* 0x000fe20000100a00 */
[----:B----4-:R-:W-:Y:S11]  /*3d4c0*/  HMMA.16816.F32.BF16 R8, R12, R16, R8 ;  /* 0x000000100c08723c */ /* 0x010ff60000041808 */
[----:B------:R-:W-:Y:S11]  /*3d4d0*/  @!UPT UIADD3 URZ, URZ, URZ, URZ ;  /* 0x0000003f3f3ff290 */ /* 0x000ff6000fffe03f */
[----:B------:R-:W-:Y:S01]  /*3d4e0*/  @!UPT UIADD3 URZ, URZ, URZ, URZ ;  /* 0x0000003f3f3ff290 */ /* 0x000fe2000fffe03f */
[----:B------:R-:W-:Y:S01]  /*3d4f0*/  STL.64 [R1+0x4f0], R8 ;  /* 0x0004f00801007387 */ /* 0x000fe20000100a00 */
[----:B------:R0:W-:Y:S03]  /*3d500*/  STL.64 [R1+0x4f8], R10 ;  /* 0x0004f80a01007387 */ /* 0x0001e60000100a00 */
[----:B0-----:R-:W2:Y:S01]  /*3d510*/  LDL.LU.64 R10, [R1+0x2f78] ;  /* 0x002f7800010a7983 */ /* 0x001ea20000300a00 */
[----:B------:R-:W2:Y:S02]  /*3d520*/  LDL.LU.64 R8, [R1+0x2f70] ;  /* 0x002f700001087983 */ /* 0x000ea40000300a00 */
[----:B------:R0:W-:Y:S02]  /*3d530*/  STL.64 [R1+0x2f10], R16 ;  /* 0x002f101001007387 */ /* 0x0001e40000100a00 */
[----:B------:R-:W-:Y:S02]  /*3d540*/  IMAD.MOV.U32 R4, RZ, RZ, R19 ;  /* 0x000000ffff047224 */ /* 0x000fe400078e0013 */
[----:B------:R-:W-:-:S02]  /*3d550*/  IMAD.MOV.U32 R5, RZ, RZ, R18 ;  /* 0x000000ffff057224 */ /* 0x000fc400078e0012 */
[----:B0-----:R-:W-:Y:S02]  /*3d560*/  IMAD.MOV.U32 R16, RZ, RZ, R3 ;  /* 0x000000ffff107224 */ /* 0x001fe400078e0003 */
[----:B------:R-:W-:-:S07]  /*3d570*/  IMAD.MOV.U32 R17, RZ, RZ, R2 ;  /* 0x000000ffff117224 */ /* 0x000fce00078e0002 */
[C---:B--2---:R-:W-:Y:S01]  /*3d580*/  HMMA.16816.F32.BF16 R16, R12.reuse, R16, R8 ;  /* 0x000000100c10723c */ /* 0x044fe20000041808 */
[----:B------:R-:W2:Y:S11]  /*3d590*/  LDL.LU.64 R8, [R1+0x2f68] ;  /* 0x002f680001087983 */ /* 0x000eb60000300a00 */
[----:B------:R-:W-:Y:S11]  /*3d5a0*/  @!UPT UIADD3 URZ, URZ, URZ, URZ ;  /* 0x0000003f3f3ff290 */ /* 0x000ff6000fffe03f */
[----:B------:R0:W-:Y:S01]  /*3d5b0*/  STL.64 [R1+0x4e0], R16 ;  /* 0x0004e01001007387 */ /* 0x0001e20000100a00 */
[----:B------:R1:W-:Y:S03]  /*3d5c0*/  STL.64 [R1+0x4e8], R18 ;  /* 0x0004e81201007387 */ /* 0x0003e60000100a00 */
[----:B0-----:R-:W3:Y:S01]  /*3d5d0*/  LDL.LU R16, [R1+0x630] ;  /* 0x0006300001107983 */ /* 0x001ee20000300800 */
[----:B------:R-:W3:Y:S02]  /*3d5e0*/  LDL.LU R17, [R1+0x634] ;  /* 0x0006340001117983 */ /* 0x000ee40000300800 */
[----:B-1----:R-:W4:Y:S02]  /*3d5f0*/  LDL.LU R18, [R1+0x638] ;  /* 0x0006380001127983 */ /* 0x002f240000300800 */
[----:B------:R-:W4:Y:S01]  /*3d600*/  LDL.LU R19, [R1+0x63c] ;  /* 0x00063c0001137983 */ /* 0x000f220000300800 */
[----:B--2---:R-:W-:Y:S01]  /*3d610*/  HMMA.16816.F32.BF16 R24, R12, R8, R24 ;  /* 0x000000080c18723c */ /* 0x004fe20000041818 */
[----:B------:R-:W-:-:S02]  /*3d620*/  IMAD.MOV.U32 R3, RZ, RZ, R8 ;  /* 0x000000ffff037224 */ /* 0x000fc400078e0008 */
[----:B------:R-:W-:Y:S01]  /*3d630*/  IMAD.MOV.U32 R2, RZ, RZ, R9 ;  /* 0x000000ffff027224 */ /* 0x000fe200078e0009 */
[----:B----4-:R-:W-:Y:S01]  /*3d640*/  STL.64 [R1+0x2f28], R18 ;  /* 0x002f281201007387 */ /* 0x010fe20000100a00 */
[----:B---3--:R0:W-:Y:S03]  /*3d650*/  STL.64 [R1+0x2f20], R16 ;  /* 0x002f201001007387 */ /* 0x0081e60000100a00 */
[----:B0-----:R-:W2:Y:S01]  /*3d660*/  LDL.LU R16, [R1+0x650] ;  /* 0x0006500001107983 */ /* 0x001ea20000300800 */
[----:B------:R-:W2:Y:S02]  /*3d670*/  LDL.LU R17, [R1+0x654] ;  /* 0x0006540001117983 */ /* 0x000ea40000300800 */
[----:B------:R-:W2:Y:S02]  /*3d680*/  LDL.LU R18, [R1+0x658] ;  /* 0x0006580001127983 */ /* 0x000ea40000300800 */
[----:B------:R-:W2:Y:S10]  /*3d690*/  LDL.LU R19, [R1+0x65c] ;  /* 0x00065c0001137983 */ /* 0x000eb40000300800 */
[----:B------:R0:W-:Y:S01]  /*3d6a0*/  STL.64 [R1+0x4d0], R24 ;  /* 0x0004d01801007387 */ /* 0x0001e20000100a00 */
[----:B------:R-:W-:Y:S03]  /*3d6b0*/  STL.64 [R1+0x4d8], R26 ;  /* 0x0004d81a01007387 */ /* 0x000fe60000100a00 */
[----:B0-----:R-:W3:Y:S01]  /*3d6c0*/  LDL.LU.64 R24, [R1+0x2f60] ;  /* 0x002f600001187983 */ /* 0x001ee20000300a00 */
[----:B------:R-:W3:Y:S02]  /*3d6d0*/  LDL.LU.64 R10, [R1+0x2f58] ;  /* 0x002f5800010a7983 */ /* 0x000ee40000300a00 */
        /* <DEDUP_REMOVED lines=19> */
[----:B------:R-:W3:Y:S04]  /*3d810*/  LDL.LU R23, [R1+0x64c] ;  /* 0x00064c0001177983 */ /* 0x000ee80000300800 */
[----:B0-----:R-:W4:Y:S01]  /*3d820*/  LDL.64 R12, [R1+0xa0] ;  /* 0x0000a000010c7983 */ /* 0x001f220000100a00 */
[----:B------:R-:W-:-:S02]  /*3d830*/  IMAD.MOV.U32 R24, RZ, RZ, R7 ;  /* 0x000000ffff187224 */ /* 0x000fc400078e0007 */
[----:B------:R-:W-:Y:S02]  /*3d840*/  IMAD.MOV.U32 R25, RZ, RZ, R6 ;  /* 0x000000ffff197224 */ /* 0x000fe400078e0006 */
[C---:B--2---:R-:W-:Y:S08]  /*3d850*/  HMMA.16816.F32.BF16 R4, R8.reuse, R4, R16 ;  /* 0x000000040804723c */ /* 0x044ff00000041810 */
[----:B---3--:R-:W-:Y:S01]  /*3d860*/  HMMA.16816.F32.BF16 R24, R8, R24, R20 ;  /* 0x000000180818723c */ /* 0x008fe20000041814 */
[----:B----4-:R0:W-:Y:S04]  /*3d870*/  STL.64 [R1+0x2f08], R12 ;  /* 0x002f080c01007387 */ /* 0x0101e80000100a00 */
[----:B0-----:R-:W2:Y:S01]  /*3d880*/  LDL.LU R12, [R1+0x620] ;  /* 0x00062000010c7983 */ /* 0x001ea20000300800 */
[----:B------:R-:W2:Y:S02]  /*3d890*/  LDL.LU R13, [R1+0x624] ;  /* 0x00062400010d7983 */ /* 0x000ea40000300800 */
[----:B------:R-:W2:Y:S02]  /*3d8a0*/  LDL.LU R14, [R1+0x628] ;  /* 0x00062800010e7983 */ /* 0x000ea40000300800 */
[----:B------:R-:W2:Y:S01]  /*3d8b0*/  LDL.LU R15, [R1+0x62c] ;  /* 0x00062c00010f7983 */ /* 0x000ea20000300800 */
[----:B------:R-:W3:Y:S01]  /*3d8c0*/  LDL.LU.64 R18, [R1+0x2f28] ;  /* 0x002f280001127983 */ /* 0x000ee20000300a00 */
[----:B------:R-:W3:Y:S03]  /*3d8d0*/  LDL.LU.64 R16, [R1+0x2f20] ;  /* 0x002f200001107983 */ /* 0x000ee60000300a00 */
[----:B------:R0:W-:Y:S02]  /*3d8e0*/  STL.64 [R1+0x360], R4 ;  /* 0x0003600401007387 */ /* 0x0001e40000100a00 */
[----:B------:R-:W-:Y:S01]  /*3d8f0*/  STL.64 [R1+0x368], R6 ;  /* 0x0003680601007387 */ /* 0x000fe20000100a00 */
[----:B0-----:R-:W3:Y:S01]  /*3d900*/  LDL.LU.64 R4, [R1+0x2f18] ;  /* 0x002f180001047983 */ /* 0x001ee20000300a00 */
[----:B------:R-:W4:Y:S04]  /*3d910*/  LDL.LU R20, [R1+0x600] ;  /* 0x0006000001147983 */ /* 0x000f280000300800 */
[----:B------:R0:W-:Y:S02]  /*3d920*/  STL.64 [R1+0x350], R24 ;  /* 0x0003501801007387 */ /* 0x0001e40000100a00 */
[----:B------:R-:W-:Y:S01]  /*3d930*/  STL.64 [R1+0x358], R26 ;  /* 0x0003581a01007387 */ /* 0x000fe20000100a00 */
[----:B------:R-:W4:Y:S01]  /*3d940*/  LDL.LU R21, [R1+0x604] ;  /* 0x0006040001157983 */ /* 0x000f220000300800 */
[----:B------:R-:W2:Y:S02]  /*3d950*/  LDL.LU R22, [R1+0x608] ;  /* 0x0006080001167983 */ /* 0x000ea40000300800 */
[----:B------:R-:W2:Y:S02]  /*3d960*/  LDL.LU R23, [R1+0x60c] ;  /* 0x00060c0001177983 */ /* 0x000ea40000300800 */
[----:B0-----:R-:W-:-:S02]  /*3d970*/  IMAD.MOV.U32 R24, RZ, RZ, R3 ;  /* 0x000000ffff187224 */ /* 0x001fc400078e0003 */
[----:B------:R-:W-:Y:S01]  /*3d980*/  IMAD.MOV.U32 R25, RZ, RZ, R2 ;  /* 0x000000ffff197224 */ /* 0x000fe200078e0002 */
[----:B---3--:R-:W-:Y:S01]  /*3d990*/  HMMA.16816.F32.BF16 R16, R8, R4, R16 ;  /* 0x000000040810723c */ /* 0x008fe20000041810 */
[----:B--2---:R-:W-:Y:S01]  /*3d9a0*/  STL.64 [R1+0x2ef8], R22 ;  /* 0x002ef81601007387 */ /* 0x004fe20000100a00 */
[----:B----4-:R-:W-:Y:S02]  /*3d9b0*/  STL.64 [R1+0x2ef0], R20 ;  /* 0x002ef01401007387 */ /* 0x010fe40000100a00 */
[----:B------:R0:W-:Y:S02]  /*3d9c0*/  STL.64 [R1+0x2f00], R24 ;  /* 0x002f001801007387 */ /* 0x0001e40000100a00 */
[----:B0-----:R-:W2:Y:S01]  /*3d9d0*/  LDL.LU R24, [R1+0x320] ;  /* 0x0003200001187983 */ /* 0x001ea20000300800 */
[----:B------:R-:W2:Y:S02]  /*3d9e0*/  LDL.LU R25, [R1+0x324] ;  /* 0x0003240001197983 */ /* 0x000ea40000300800 */
[----:B------:R-:W2:Y:S02]  /*3d9f0*/  LDL.LU R26, [R1+0x328] ;  /* 0x00032800011a7983 */ /* 0x000ea40000300800 */
[----:B------:R-:W2:Y:S01]  /*3da00*/  LDL.LU R27, [R1+0x32c] ;  /* 0x00032c00011b7983 */ /* 0x000ea20000300800 */
[----:B------:R-:W3:Y:S01]  /*3da10*/  LDL.LU R20, [R1+0x610] ;  /* 0x0006100001147983 */ /* 0x000ee20000300800 */
[----:B------:R-:W3:Y:S02]  /*3da20*/  LDL.LU R21, [R1+0x614] ;  /* 0x0006140001157983 */ /* 0x000ee40000300800 */
[----:B------:R-:W3:Y:S02]  /*3da30*/  LDL.LU R22, [R1+0x618] ;  /* 0x0006180001167983 */ /* 0x000ee40000300800 */
[----:B------:R-:W3:Y:S06]  /*3da40*/  LDL.LU R23, [R1+0x61c] ;  /* 0x00061c0001177983 */ /* 0x000eec0000300800 */
[----:B------:R0:W-:Y:S01]  /*3da50*/  STL.64 [R1+0x340], R16 ;  /* 0x0003401001007387 */ /* 0x0001e20000100a00 */
[----:B------:R-:W-:Y:S03]  /*3da60*/  STL.64 [R1+0x348], R18 ;  /* 0x0003481201007387 */ /* 0x000fe60000100a00 */
[----:B0-----:R-:W4:Y:S01]  /*3da70*/  LDL.LU.64 R16, [R1+0x2f10] ;  /* 0x002f100001107983 */ /* 0x001f220000300a00 */
[----:B------:R-:W-:-:S02]  /*3da80*/  IMAD.MOV.U32 R3, RZ, RZ, R4 ;  /* 0x000000ffff037224 */ /* 0x000fc400078e0004 */
[----:B------:R-:W-:Y:S02]  /*3da90*/  IMAD.MOV.U32 R2, RZ, RZ, R5 ;  /* 0x000000ffff027224 */ /* 0x000fe400078e0005 */
[----:B------:R-:W2:Y:S01]  /*3daa0*/  LDL.LU R4, [R1+0x190] ;  /* 0x0001900001047983 */ /* 0x000ea20000300800 */
[----:B------:R-:W2:Y:S01]  /*3dab0*/  LDL.LU R5, [R1+0x194] ;  /* 0x0001940001057983 */ /* 0x000ea20000300800 */
[----:B------:R-:W2:Y:S02]  /*3dac0*/  LDL.LU R6, [R1+0x198] ;  /* 0x0001980001067983 */ /* 0x000ea40000300800 */
[----:B------:R-:W2:Y:S01]  /*3dad0*/  LDL.LU R7, [R1+0x19c] ;  /* 0x00019c0001077983 */ /* 0x000ea20000300800 */
[C---:B----4-:R-:W-:Y:S11]  /*3dae0*/  HMMA.16816.F32.BF16 R12, R8.reuse, R16, R12 ;  /* 0x00000010080c723c */ /* 0x050ff6000004180c */
[----:B------:R-:W-:Y:S11]  /*3daf0*/  @!UPT UIADD3 URZ, URZ, URZ, URZ ;  /* 0x0000003f3f3ff290 */ /* 0x000ff6000fffe03f */
[----:B------:R-:W-:Y:S01]  /*3db00*/  @!UPT UIADD3 URZ, URZ, URZ, URZ ;  /* 0x0000003f3f3ff290 */ /* 0x000fe2000fffe03f */
[----:B------:R0:W-:Y:S01]  /*3db10*/  STL.64 [R1+0x330], R12 ;  /* 0x0003300c01007387 */ /* 0x0001e20000100a00 */
[----:B------:R-:W-:Y:S03]  /*3db20*/  STL.64 [R1+0x338], R14 ;  /* 0x0003380e01007387 */ /* 0x000fe60000100a00 */
[----:B0-----:R-:W2:Y:S01]  /*3db30*/  LDL.LU.64 R12, [R1+0x2f08] ;  /* 0x002f0800010c7983 */ /* 0x001ea20000300a00 */
[----:B------:R0:W-:Y:S03]  /*3db40*/  STL.64 [R1+0x2e98], R16 ;  /* 0x002e981001007387 */ /* 0x0001e60000100a00 */
[----:B0-----:R-:W4:Y:S01]  /*3db50*/  LDL.LU R16, [R1+0x5e0] ;  /* 0x0005e00001107983 */ /* 0x001f220000300800 */
[----:B------:R-:W4:Y:S02]  /*3db60*/  LDL.LU R17, [R1+0x5e4] ;  /* 0x0005e40001117983 */ /* 0x000f240000300800 */
[----:B------:R-:W2:Y:S02]  /*3db70*/  LDL.LU R18, [R1+0x5e8] ;  /* 0x0005e80001127983 */ /* 0x000ea40000300800 */
[----:B------:R-:W2:Y:S02]  /*3db80*/  LDL.LU R19, [R1+0x5ec] ;  /* 0x0005ec0001137983 */ /* 0x000ea40000300800 */
[----:B--2---:R-:W-:Y:S01]  /*3db90*/  STL.64 [R1+0x2ea8], R18 ;  /* 0x002ea81201007387 */ /* 0x004fe20000100a00 */
[----:B----4-:R0:W-:Y:S03]  /*3dba0*/  STL.64 [R1+0x2ea0], R16 ;  /* 0x002ea01001007387 */ /* 0x0101e60000100a00 */
[----:B0-----:R-:W2:Y:S01]  /*3dbb0*/  LDL.64 R16, [R1+0xd0] ;  /* 0x0000d00001107983 */ /* 0x001ea20000100a00 */
[C---:B------:R-:W-:Y:S03]  /*3dbc0*/  HMMA.16816.F32.BF16 R24, R8.reuse, R12, R24 ;  /* 0x0000000c0818723c */ /* 0x040fe60000041818 */
[----:B--2---:R0:W-:Y:S04]  /*3dbd0*/  STL.64 [R1+0x2eb8], R16 ;  /* 0x002eb81001007387 */ /* 0x0041e80000100a00 */
[----:B0-----:R-:W2:Y:S11]  /*3dbe0*/  LDL.64 R16, [R1+0xe0] ;  /* 0x0000e00001107983 */ /* 0x001eb60000100a00 */
[----:B------:R-:W-:Y:S05]  /*3dbf0*/  @!UPT UIADD3 URZ, URZ, URZ, URZ ;  /* 0x0000003f3f3ff290 */ /* 0x000fea000fffe03f */
[----:B------:R0:W-:Y:S02]  /*3dc00*/  STL.64 [R1+0x320], R24 ;  /* 0x0003201801007387 */ /* 0x0001e40000100a00 */
[----:B------:R-:W-:Y:S01]  /*3dc10*/  STL.64 [R1+0x328], R26 ;  /* 0x0003281a01007387 */ /* 0x000fe20000100a00 */
[----:B0-----:R-:W3:Y:S01]  /*3dc20*/  LDL.LU.64 R24, [R1+0x2f00] ;  /* 0x002f000001187983 */ /* 0x001ee20000300a00 */
[----:B------:R0:W-:Y:S03]  /*3dc30*/  STL.64 [R1+0x2eb0], R12 ;  /* 0x002eb00c01007387 */ /* 0x0001e60000100a00 */
[----:B0-----:R-:W4:Y:S01]  /*3dc40*/  LDL.LU R12, [R1+0x170] ;  /* 0x00017000010c7983 */ /* 0x001f220000300800 */
[----:B------:R-:W4:Y:S02]  /*3dc50*/  LDL.LU R13, [R1+0x174] ;  /* 0x00017400010d7983 */ /* 0x000f240000300800 */
[----:B------:R-:W2:Y:S02]  /*3dc60*/  LDL.LU R14, [R1+0x178] ;  /* 0x00017800010e7983 */ /* 0x000ea40000300800 */
[----:B------:R-:W2:Y:S01]  /*3dc70*/  LDL.LU R15, [R1+0x17c] ;  /* 0x00017c00010f7983 */ /* 0x000ea20000300800 */
[C---:B---3--:R-:W-:Y:S01]  /*3dc80*/  HMMA.16816.F32.BF16 R24, R8.reuse, R24, R20 ;  /* 0x000000180818723c */ /* 0x048fe20000041814 */
[----:B--2---:R-:W-:Y:S01]  /*3dc90*/  STL.64 [R1+0x2ec8], R14 ;  /* 0x002ec80e01007387 */ /* 0x004fe20000100a00 */
[----:B----4-:R0:W-:Y:S03]  /*3dca0*/  STL.64 [R1+0x2ec0], R12 ;  /* 0x002ec00c01007387 */ /* 0x0101e60000100a00 */
[----:B0-----:R-:W2:Y:S01]  /*3dcb0*/  LDL.LU R12, [R1+0x180] ;  /* 0x00018000010c7983 */ /* 0x001ea20000300800 */
[----:B------:R-:W2:Y:S02]  /*3dcc0*/  LDL.LU R13, [R1+0x184] ;  /* 0x00018400010d7983 */ /* 0x000ea40000300800 */
[----:B------:R-:W2:Y:S02]  /*3dcd0*/  LDL.LU R14, [R1+0x188] ;  /* 0x00018800010e7983 */ /* 0x000ea40000300800 */
[----:B------:R-:W2:Y:S01]  /*3dce0*/  LDL.LU R15, [R1+0x18c] ;  /* 0x00018c00010f7983 */ /* 0x000ea20000300800 */
[----:B------:R-:W3:Y:S01]  /*3dcf0*/  LDL.LU.64 R22, [R1+0x2ef8] ;  /* 0x002ef80001167983 */ /* 0x000ee20000300a00 */
[----:B------:R-:W3:Y:S11]  /*3dd00*/  LDL.LU.64 R20, [R1+0x2ef0] ;  /* 0x002ef00001147983 */ /* 0x000ef60000300a00 */
[----:B------:R0:W-:Y:S02]  /*3dd10*/  STL.64 [R1+0x310], R24 ;  /* 0x0003101801007387 */ /* 0x0001e40000100a00 */
[----:B------:R-:W-:Y:S01]  /*3dd20*/  STL.64 [R1+0x318], R26 ;  /* 0x0003181a01007387 */ /* 0x000fe20000100a00 */
[----:B0-----:R-:W3:Y:S02]  /*3dd30*/  LDL.LU.64 R24, [R1+0x2ee8] ;  /* 0x002ee80001187983 */ /* 0x001ee40000300a00 */
[C---:B---3--:R-:W-:Y:S11]  /*3dd40*/  HMMA.16816.F32.BF16 R20, R8.reuse, R24, R20 ;  /* 0x000000180814723c */ /* 0x048ff60000041814 */
[----:B------:R-:W-:Y:S11]  /*3dd50*/  @!UPT UIADD3 URZ, URZ, URZ, URZ ;  /* 0x0000003f3f3ff290 */ /* 0x000ff6000fffe03f */
[----:B------:R-:W-:Y:S01]  /*3dd60*/  @!UPT UIADD3 URZ, URZ, URZ, URZ ;  /* 0x0000003f3f3ff290 */ /* 0x000fe2000fffe03f */
[----:B------:R0:W-:Y:S01]  /*3dd70*/  STL.64 [R1+0x300], R20 ;  /* 0x0003001401007387 */ /* 0x0001e20000100a00 */
[----:B------:R-:W-:Y:S03]  /*3dd80*/  STL.64 [R1+0x308], R22 ;  /* 0x0003081601007387 */ /* 0x000fe60000100a00 */
[----:B0-----:R-:W3:Y:S01]  /*3dd90*/  LDL.LU.64 R20, [R1+0x2ee0] ;  /* 0x002ee00001147983 */ /* 0x001ee20000300a00 */
[----:B------:R0:W-:Y:S03]  /*3dda0*/  STL.64 [R1+0x2e88], R24 ;  /* 0x002e881801007387 */ /* 0x0001e60000100a00 */
[----:B0-----:R-:W4:Y:S01]  /*3ddb0*/  LDL.LU R24, [R1+0x4a0] ;  /* 0x0004a00001187983 */ /* 0x001f220000300800 */
[----:B------:R-:W4:Y:S02]  /*3ddc0*/  LDL.LU R25, [R1+0x4a4] ;  /* 0x0004a40001197983 */ /* 0x000f240000300800 */
[----:B------:R-:W4:Y:S02]  /*3ddd0*/  LDL.LU R26, [R1+0x4a8] ;  /* 0x0004a800011a7983 */ /* 0x000f240000300800 */
[----:B------:R-:W4:Y:S01]  /*3dde0*/  LDL.LU R27, [R1+0x4ac] ;  /* 0x0004ac00011b7983 */ /* 0x000f220000300800 */
[----:B---3--:R-:W-:Y:S01]  /*3ddf0*/  HMMA.16816.F32.BF16 R8, R8, R20, R4 ;  /* 0x000000140808723c */ /* 0x008fe20000041804 */
[----:B------:R-:W2:Y:S01]  /*3de00*/  LDL.LU.64 R6, [R1+0x2ed8] ;  /* 0x002ed80001067983 */ /* 0x000ea20000300a00 */
[----:B------:R-:W2:Y:S02]  /*3de10*/  LDL.LU.64 R4, [R1+0x2ed0] ;  /* 0x002ed00001047983 */ /* 0x000ea40000300a00 */
[----:B------:R-:W-:Y:S11]  /*3de20*/  STL.64 [R1+0x2e80], R20 ;  /* 0x002e801401007387 */ /* 0x000ff60000100a00 */
[----:B------:R-:W-:Y:S08]  /*3de30*/  @!UPT UIADD3 URZ, URZ, URZ, URZ ;  /* 0x0000003f3f3ff290 */ /* 0x000ff0000fffe03f */
[----:B------:R0:W-:Y:S01]  /*3de40*/  STL.64 [R1+0x190], R8 ;  /* 0x0001900801007387 */ /* 0x0001e20000100a00 */
[----:B------:R-:W-:Y:S03]  /*3de50*/  STL.64 [R1+0x198], R10 ;  /* 0x0001980a01007387 */ /* 0x000fe60000100a00 */
[----:B0-----:R-:W3:Y:S01]  /*3de60*/  LDL.64 R8, [R1+0x90] ;  /* 0x0000900001087983 */ /* 0x001ee20000100a00 */
[----:B------:R-:W-:Y:S02]  /*3de70*/  IMAD.MOV.U32 R20, RZ, RZ, R3 ;  /* 0x000000ffff147224 */ /* 0x000fe400078e0003 */
[----:B------:R-:W-:Y:S02]  /*3de80*/  IMAD.MOV.U32 R21, RZ, RZ, R2 ;  /* 0x000000ffff157224 */ /* 0x000fe400078e0002 */
[----:B------:R-:W-:Y:S02]  /*3de90*/  IMAD.MOV.U32 R3, RZ, RZ, R16 ;  /* 0x000000ffff037224 */ /* 0x000fe400078e0010 */
[----:B------:R-:W-:Y:S01]  /*3dea0*/  IMAD.MOV.U32 R2, RZ, RZ, R17 ;  /* 0x000000ffff027224 */ /* 0x000fe200078e0011 */
[C---:B--2---:R-:W-:Y:S01]  /*3deb0*/  HMMA.16816.F32.BF16 R12, R4.reuse, R16, R12 ;  /* 0x00000010040c723c */ /* 0x044fe2000004180c */
[----:B---3--:R0:W-:Y:S04]  /*3dec0*/  STL.64 [R1+0x2e90], R8 ;  /* 0x002e900801007387 */ /* 0x0081e80000100a00 */
[----:B0-----:R-:W2:Y:S01]  /*3ded0*/  LDL.LU R8, [R1+0x420] ;  /* 0x0004200001087983 */ /* 0x001ea20000300800 */
[----:B------:R-:W2:Y:S02]  /*3dee0*/  LDL.LU R9, [R1+0x424] ;  /* 0x0004240001097983 */ /* 0x000ea40000300800 */
[----:B------:R-:W2:Y:S02]  /*3def0*/  LDL.LU R10, [R1+0x428] ;  /* 0x00042800010a7983 */ /* 0x000ea40000300800 */
[----:B------:R-:W2:Y:S11]  /*3df00*/  LDL.LU R11, [R1+0x42c] ;  /* 0x00042c00010b7983 */ /* 0x000eb60000300800 */
[----:B------:R-:W-:Y:S02]  /*3df10*/  @!UPT UIADD3 URZ, URZ, URZ, URZ ;  /* 0x0000003f3f3ff290 */ /* 0x000fe4000fffe03f */
        /* <DEDUP_REMOVED lines=11> */
[----:B-1----:R-:W-:Y:S02]  /*3dfd0*/  IMAD.MOV.U32 R15, RZ, RZ, R16 ;  /* 0x000000ffff0f7224 */ /* 0x002fe400078e0010 */
[----:B------:R-:W-:Y:S02]  /*3dfe0*/  IMAD.MOV.U32 R14, RZ, RZ, R17 ;  /* 0x000000ffff0e7224 */ /* 0x000fe400078e0011 */
[----:B------:R-:W3:Y:S01]  /*3dff0*/  LDL.LU.64 R18, [R1+0x2ea8] ;  /* 0x002ea80001127983 */ /* 0x000ee20000300a00 */
[----:B------:R-:W3:Y:S02]  /*3e000*/  LDL.LU.64 R16, [R1+0x2ea0] ;  /* 0x002ea00001107983 */ /* 0x000ee40000300a00 */
[C---:B---3--:R-:W-:Y:S02]  /*3e010*/  HMMA.16816.F32.BF16 R20, R4.reuse, R20, R16 ;  /* 0x000000140414723c */ /* 0x048fe40000041810 */
[----:B------:R-:W4:Y:S11]  /*3e020*/  LDL.LU.64 R16, [R1+0x2e98] ;  /* 0x002e980001107983 */ /* 0x000f360000300a00 */
[----:B------:R-:W-:Y:S10]  /*3e030*/  @!UPT UIADD3 URZ, URZ, URZ, URZ ;  /* 0x0000003f3f3ff290 */ /* 0x000ff4000fffe03f */
[----:B------:R-:W-:Y:S01]  /*3e040*/  STL.64 [R1+0x160], R20 ;  /* 0x0001601401007387 */ /* 0x000fe20000100a00 */
[----:B------:R4:W-:Y:S02]  /*3e050*/  STL.64 [R1+0x168], R22 ;  /* 0x0001681601007387 */ /* 0x0009e40000100a00 */
[C---:B----4-:R-:W-:Y:S01]  /*3e060*/  HMMA.16816.F32.BF16 R20, R4.reuse, R16, R24 ;  /* 0x000000100414723c */ /* 0x050fe20000041818 */
[----:B------:R0:W-:Y:S04]  /*3e070*/  STL.64 [R1+0x2e20], R16 ;  /* 0x002e201001007387 */ /* 0x0001e80000100a00 */
[----:B0-----:R-:W3:Y:S03]  /*3e080*/  LDL.64 R16, [R1+0xc0] ;  /* 0x0000c00001107983 */ /* 0x001ee60000100a00 */
[----:B--2---:R-:W-:Y:S11]  /*3e090*/  HMMA.16816.F32.BF16 R8, R4, R12, R8 ;  /* 0x0000000c0408723c */ /* 0x004ff60000041808 */
[----:B------:R-:W-:Y:S04]  /*3e0a0*/  @!UPT UIADD3 URZ, URZ, URZ, URZ ;  /* 0x0000003f3f3ff290 */ /* 0x000fe8000fffe03f */
[----:B------:R-:W-:Y:S01]  /*3e0b0*/  STL.64 [R1+0x150], R20 ;  /* 0x0001501401007387 */ /* 0x000fe20000100a00 */
[----:B------:R-:W-:Y:S03]  /*3e0c0*/  STL.64 [R1+0x158], R22 ;  /* 0x0001581601007387 */ /* 0x000fe60000100a00 */
[----:B---3--:R0:W-:Y:S02]  /*3e0d0*/  STL.64 [R1+0x2e38], R16 ;  /* 0x002e381001007387 */ /* 0x0081e40000100a00 */
[----:B0-----:R-:W-:Y:S02]  /*3e0e0*/  IMAD.MOV.U32 R16, RZ, RZ, R15 ;  /* 0x000000ffff107224 */ /* 0x001fe400078e000f */
[----:B------:R-:W-:-:S05]  /*3e0f0*/  IMAD.MOV.U32 R17, RZ, RZ, R14 ;  /* 0x000000ffff117224 */ /* 0x000fca00078e000e */
[----:B------:R0:W-:Y:S01]  /*3e100*/  STL.64 [R1+0x2e50], R16 ;  /* 0x002e501001007387 */ /* 0x0001e20000100a00 */
[----:B------:R-:W2:Y:S02]  /*3e110*/  LDL.LU R24, [R1+0x400] ;  /* 0x0004000001187983 */ /* 0x000ea40000300800 */
[----:B------:R-:W2:Y:S02]  /*3e120*/  LDL.LU R25, [R1+0x404] ;  /* 0x0004040001197983 */ /* 0x000ea40000300800 */
[----:B------:R-:W2:Y:S01]  /*3e130*/  LDL.LU R26, [R1+0x408] ;  /* 0x00040800011a7983 */ /* 0x000ea20000300800 */
[----:B------:R-:W2:Y:S01]  /*3e140*/  LDL.LU R27, [R1+0x40c] ;  /* 0x00040c00011b7983 */ /* 0x000ea20000300800 */
[----:B------:R-:W3:Y:S02]  /*3e150*/  LDL.LU R20, [R1+0x3f0] ;  /* 0x0003f00001147983 */ /* 0x000ee40000300800 */
[----:B------:R-:W3:Y:S02]  /*3e160*/  LDL.LU R21, [R1+0x3f4] ;  /* 0x0003f40001157983 */ /* 0x000ee40000300800 */
[----:B------:R-:W3:Y:S01]  /*3e170*/  LDL.LU R22, [R1+0x3f8] ;  /* 0x0003f80001167983 */ /* 0x000ee20000300800 */
[----:B------:R-:W3:Y:S01]  /*3e180*/  LDL.LU R23, [R1+0x3fc] ;  /* 0x0003fc0001177983 */ /* 0x000ee20000300800 */
[----:B0-----:R-:W-:-:S02]  /*3e190*/  IMAD.MOV.U32 R16, RZ, RZ, R3 ;  /* 0x000000ffff107224 */ /* 0x001fc400078e0003 */
[----:B------:R-:W-:-:S05]  /*3e1a0*/  IMAD.MOV.U32 R17, RZ, RZ, R2 ;  /* 0x000000ffff117224 */ /* 0x000fca00078e0002 */
[----:B------:R0:W-:Y:S04]  /*3e1b0*/  STL.64 [R1+0x2e78], R16 ;  /* 0x002e781001007387 */ /* 0x0001e80000100a00 */
[----:B0-----:R-:W4:Y:S01]  /*3e1c0*/  LDL.LU R16, [R1+0x3e0] ;  /* 0x0003e00001107983 */ /* 0x001f220000300800 */
[----:B------:R-:W4:Y:S02]  /*3e1d0*/  LDL.LU R17, [R1+0x3e4] ;  /* 0x0003e40001117983 */ /* 0x000f240000300800 */
[----:B------:R-:W4:Y:S02]  /*3e1e0*/  LDL.LU R18, [R1+0x3e8] ;  /* 0x0003e80001127983 */ /* 0x000f240000300800 */
[----:B------:R-:W4:Y:S01]  /*3e1f0*/  LDL.LU R19, [R1+0x3ec] ;  /* 0x0003ec0001137983 */ /* 0x000f220000300800 */
[----:B------:R0:W-:Y:S01]  /*3e200*/  STL.64 [R1+0x2f0], R8 ;  /* 0x0002f00801007387 */ /* 0x0001e20000100a00 */
[----:B------:R-:W-:Y:S03]  /*3e210*/  STL.64 [R1+0x2f8], R10 ;  /* 0x0002f80a01007387 */ /* 0x000fe60000100a00 */
[----:B0-----:R-:W2:Y:S01]  /*3e220*/  LDL.LU.64 R8, [R1+0x2e90] ;  /* 0x002e900001087983 */ /* 0x001ea20000300a00 */
        /* <DEDUP_REMOVED lines=11> */
[C---:B------:R-:W-:Y:S01]  /*3e2e0*/  HMMA.16816.F32.BF16 R24, R4.reuse, R8, R24 ;  /* 0x000000080418723c */ /* 0x040fe20000041818 */
        /* <DEDUP_REMOVED lines=65> */
[----:B------:R0:W-:Y:S01]  /*3e700*/  STL.64 [R1+0x2df8], R16 ;  /* 0x002df81001007387 */ /* 0x0001e20000100a00 */
[----:B---3--:R-:W-:Y:S01]  /*3e710*/  HMMA.16816.F32.BF16 R4, R20, R12, R4 ;  /* 0x0000000c1404723c */ /* 0x008fe20000041804 */
[----:B0-----:R-:W-:-:S02]  /*3e720*/  IMAD.MOV.U32 R17, RZ, RZ, R12 ;  /* 0x000000ffff117224 */ /* 0x001fc400078e000c */
[----:B------:R-:W-:Y:S02]  /*3e730*/  IMAD.MOV.U32 R16, RZ, RZ, R13 ;  /* 0x000000ffff107224 */ /* 0x000fe400078e000d */
[----:B------:R-:W0:Y:S11]  /*3e740*/  LDSM.16.MT88.4 R12, [R29+0x8280] ;  /* 0x008280001d0c783b */ /* 0x000e360000004200 */
[----:B------:R-:W-:Y:S07]  /*3e750*/  @!UPT UIADD3 URZ, URZ, URZ, URZ ;  /* 0x0000003f3f3ff290 */ /* 0x000fee000fffe03f */
[----:B------:R1:W-:Y:S01]  /*3e760*/  STL.64 [R1+0x7b0], R4 ;  /* 0x0007b00401007387 */ /* 0x0003e20000100a00 */
[----:B------:R2:W-:Y:S03]  /*3e770*/  STL.64 [R1+0x7b8], R6 ;  /* 0x0007b80601007387 */ /* 0x0005e60000100a00 */
[----:B-1----:R-:W3:Y:S01]  /*3e780*/  LDL.LU R4, [R1+0x970] ;  /* 0x0009700001047983 */ /* 0x002ee20000300800 */
[----:B------:R-:W3:Y:S02]  /*3e790*/  LDL.LU R5, [R1+0x974] ;  /* 0x0009740001057983 */ /* 0x000ee40000300800 */
[----:B--2---:R-:W3:Y:S02]  /*3e7a0*/  LDL.LU R6, [R1+0x978] ;  /* 0x0009780001067983 */ /* 0x004ee40000300800 */
[----:B------:R-:W3:Y:S01]  /*3e7b0*/  LDL.LU R7, [R1+0x97c] ;  /* 0x00097c0001077983 */ /* 0x000ee20000300800 */
[----:B0-----:R-:W-:Y:S01]  /*3e7c0*/  STL.64 [R1+0x2d88], R14 ;  /* 0x002d880e01007387 */ /* 0x001fe20000100a00 */
[----:B------:R0:W-:Y:S03]  /*3e7d0*/  STL.64 [R1+0x2d80], R12 ;  /* 0x002d800c01007387 */ /* 0x0001e60000100a00 */
[----:B0-----:R-:W2:Y:S01]  /*3e7e0*/  LDL.LU R12, [R1+0x5f0] ;  /* 0x0005f000010c7983 */ /* 0x001ea20000300800 */
[----:B------:R-:W2:Y:S02]  /*3e7f0*/  LDL.LU R13, [R1+0x5f4] ;  /* 0x0005f400010d7983 */ /* 0x000ea40000300800 */
[----:B------:R-:W2:Y:S02]  /*3e800*/  LDL.LU R14, [R1+0x5f8] ;  /* 0x0005f800010e7983 */ /* 0x000ea40000300800 */
[----:B------:R-:W2:Y:S02]  /*3e810*/  LDL.LU R15, [R1+0x5fc] ;  /* 0x0005fc00010f7983 */ /* 0x000ea40000300800 */
[----:B--2---:R-:W-:Y:S11]  /*3e820*/  HMMA.16816.F32.BF16 R12, R20, R8, R12 ;  /* 0x00000008140c723c */ /* 0x004ff6000004180c */
[----:B------:R-:W-:Y:S11]  /*3e830*/  @!UPT UIADD3 URZ, URZ, URZ, URZ ;  /* 0x0000003f3f3ff290 */ /* 0x000ff6000fffe03f */
[----:B------:R-:W-:Y:S01]  /*3e840*/  @!UPT UIADD3 URZ, URZ, URZ, URZ ;  /* 0x0000003f3f3ff290 */ /* 0x000fe2000fffe03f */
[----:B------:R-:W-:Y:S01]  /*3e850*/  STL.64 [R1+0x7a0], R12 ;  /* 0x0007a00c01007387 */ /* 0x000fe20000100a00 */
[----:B------:R0:W-:Y:S02]  /*3e860*/  STL.64 [R1+0x7a8], R14 ;  /* 0x0007a80e01007387 */ /* 0x0001e40000100a00 */
[----:B0-----:R-:W-:Y:S02]  /*3e870*/  IMAD.MOV.U32 R15, RZ, RZ, R8 ;  /* 0x000000ffff0f7224 */ /* 0x001fe400078e0008 */
[----:B------:R-:W-:Y:S02]  /*3e880*/  IMAD.MOV.U32 R14, RZ, RZ, R9 ;  /* 0x000000ffff0e7224 */ /* 0x000fe400078e0009 */
[----:B------:R-:W0:Y:S04]  /*3e890*/  LDSM.16.MT88.4 R8, [R29+0x8300] ;  /* 0x008300001d08783b */ /* 0x000e280000004200 */
[----:B------:R-:W-:Y:S04]  /*3e8a0*/  STL.64 [R1+0x2de0], R14 ;  /* 0x002de00e01007387 */ /* 0x000fe80000100a00 */
[----:B0-----:R-:W-:Y:S01]  /*3e8b0*/  STL.64 [R1+0x2ce8], R10 ;  /* 0x002ce80a01007387 */ /* 0x001fe20000100a00 */
[----:B------:R0:W-:Y:S02]  /*3e8c0*/  STL.64 [R1+0x2ce0], R8 ;  /* 0x002ce00801007387 */ /* 0x0001e40000100a00 */
[----:B0-----:R-:W-:-:S02]  /*3e8d0*/  IMAD.MOV.U32 R8, RZ, RZ, R17 ;  /* 0x000000ffff087224 */ /* 0x001fc400078e0011 */
[----:B------:R-:W-:Y:S02]  /*3e8e0*/  IMAD.MOV.U32 R9, RZ, RZ, R16 ;  /* 0x000000ffff097224 */ /* 0x000fe400078e0010 */
[----:B------:R-:W2:Y:S01]  /*3e8f0*/  LDL.LU R16, [R1+0x960] ;  /* 0x0009600001107983 */ /* 0x000ea20000300800 */
[----:B------:R-:W2:Y:S02]  /*3e900*/  LDL.LU R17, [R1+0x964] ;  /* 0x0009640001117983 */ /* 0x000ea40000300800 */
[----:B------:R-:W2:Y:S02]  /*3e910*/  LDL.LU R18, [R1+0x968] ;  /* 0x0009680001127983 */ /* 0x000ea40000300800 */
[----:B------:R-:W2:Y:S01]  /*3e920*/  LDL.LU R19, [R1+0x96c] ;  /* 0x00096c0001137983 */ /* 0x000ea20000300800 */
[----:B------:R0:W-:Y:S04]  /*3e930*/  STL.64 [R1+0x2da8], R8 ;  /* 0x002da80801007387 */ /* 0x0001e80000100a00 */
[----:B0-----:R-:W4:Y:S01]  /*3e940*/  LDL.LU R8, [R1+0xaf0] ;  /* 0x000af00001087983 */ /* 0x001f220000300800 */
[----:B------:R-:W4:Y:S02]  /*3e950*/  LDL.LU R9, [R1+0xaf4] ;  /* 0x000af40001097983 */ /* 0x000f240000300800 */
[----:B------:R-:W2:Y:S02]  /*3e960*/  LDL.LU R10, [R1+0xaf8] ;  /* 0x000af800010a7983 */ /* 0x000ea40000300800 */
[----:B------:R-:W2:Y:S01]  /*3e970*/  LDL.LU R11, [R1+0xafc] ;  /* 0x000afc00010b7983 */ /* 0x000ea20000300800 */
[----:B---3--:R-:W-:Y:S01]  /*3e980*/  HMMA.16816.F32.BF16 R4, R20, R24, R4 ;  /* 0x000000181404723c */ /* 0x008fe20000041804 */
[----:B--2---:R-:W-:Y:S01]  /*3e990*/  STL.64 [R1+0x2db8], R10 ;  /* 0x002db80a01007387 */ /* 0x004fe20000100a00 */
[----:B----4-:R0:W-:Y:S02]  /*3e9a0*/  STL.64 [R1+0x2db0], R8 ;  /* 0x002db00801007387 */ /* 0x0101e40000100a00 */
[----:B0-----:R-:W-:-:S02]  /*3e9b0*/  IMAD.MOV.U32 R8, RZ, RZ, R26 ;  /* 0x000000ffff087224 */ /* 0x001fc400078e001a */
[----:B------:R-:W-:Y:S01]  /*3e9c0*/  IMAD.MOV.U32 R9, RZ, RZ, R27 ;  /* 0x000000ffff097224 */ /* 0x000fe200078e001b */
[----:B------:R-:W2:Y:S01]  /*3e9d0*/  LDL.LU R26, [R1+0x2e10] ;  /* 0x002e1000011a7983 */ /* 0x000ea20000300800 */
[----:B------:R-:W2:Y:S02]  /*3e9e0*/  LDL.LU R27, [R1+0x2e0c] ;  /* 0x002e0c00011b7983 */ /* 0x000ea40000300800 */
[----:B------:R-:W3:Y:S02]  /*3e9f0*/  LDL.LU R12, [R1+0xb20] ;  /* 0x000b2000010c7983 */ /* 0x000ee40000300800 */
[----:B------:R-:W3:Y:S01]  /*3ea00*/  LDL.LU R13, [R1+0xb24] ;  /* 0x000b2400010d7983 */ /* 0x000ee20000300800 */
[----:B------:R-:W3:Y:S01]  /*3ea10*/  LDL.LU R14, [R1+0xb28] ;  /* 0x000b2800010e7983 */ /* 0x000ee20000300800 */
[----:B------:R-:W3:Y:S02]  /*3ea20*/  LDL.LU R15, [R1+0xb2c] ;  /* 0x000b2c00010f7983 */ /* 0x000ee40000300800 */
[----:B------:R0:W-:Y:S02]  /*3ea30*/  STL.64 [R1+0x2dd0], R8 ;  /* 0x002dd00801007387 */ /* 0x0001e40000100a00 */
[----:B0-----:R-:W4:Y:S04]  /*3ea40*/  LDL.64 R8, [R1+0xd0] ;  /* 0x0000d00001087983 */ /* 0x001f280000100a00 */
[----:B----4-:R0:W-:Y:S04]  /*3ea50*/  STL.64 [R1+0x2dd8], R8 ;  /* 0x002dd80801007387 */ /* 0x0101e80000100a00 */
[----:B0-----:R-:W3:Y:S01]  /*3ea60*/  LDL.64 R8, [R1+0xe0] ;  /* 0x0000e00001087983 */ /* 0x001ee20000100a00 */
[----:B--2---:R-:W-:Y:S02]  /*3ea70*/  STL.64 [R1+0x2da0], R26 ;  /* 0x002da01a01007387 */ /* 0x004fe40000100a00 */
[----:B------:R0:W-:Y:S02]  /*3ea80*/  STL.64 [R1+0x2d98], R24 ;  /* 0x002d981801007387 */ /* 0x0001e40000100a00 */
[----:B------:R-:W-:Y:S01]  /*3ea90*/  STL.64 [R1+0x790], R4 ;  /* 0x0007900401007387 */ /* 0x000fe20000100a00 */
[----:B------:R-:W-:Y:S02]  /*3eaa0*/  STL.64 [R1+0x798], R6 ;  /* 0x0007980601007387 */ /* 0x000fe40000100a00 */
[----:B------:R-:W1:Y:S02]  /*3eab0*/  LDSM.16.MT88.4 R4, [R29+0x8380] ;  /* 0x008380001d04783b */ /* 0x000e640000004200 */
[----:B0-----:R-:W2:Y:S02]  /*3eac0*/  LDL.LU R24, [R1+0xae0] ;  /* 0x000ae00001187983 */ /* 0x001ea40000300800 */
[----:B------:R-:W2:Y:S02]  /*3ead0*/  LDL.LU R25, [R1+0xae4] ;  /* 0x000ae40001197983 */ /* 0x000ea40000300800 */
[----:B------:R-:W4:Y:S02]  /*3eae0*/  LDL.LU R26, [R1+0xae8] ;  /* 0x000ae800011a7983 */ /* 0x000f240000300800 */
[----:B------:R-:W4:Y:S02]  /*3eaf0*/  LDL.LU R27, [R1+0xaec] ;  /* 0x000aec00011b7983 */ /* 0x000f240000300800 */
[----:B----4-:R-:W-:Y:S01]  /*3eb00*/  STL.64 [R1+0x2dc8], R26 ;  /* 0x002dc81a01007387 */ /* 0x010fe20000100a00 */
[----:B--2---:R0:W-:Y:S03]  /*3eb10*/  STL.64 [R1+0x2dc0], R24 ;  /* 0x002dc01801007387 */ /* 0x0041e60000100a00 */
[----:B0-----:R-:W2:Y:S01]  /*3eb20*/  LDL.LU R24, [R1+0xb00] ;  /* 0x000b000001187983 */ /* 0x001ea20000300800 */
[----:B------:R-:W2:Y:S02]  /*3eb30*/  LDL.LU R25, [R1+0xb04] ;  /* 0x000b040001197983 */ /* 0x000ea40000300800 */
[----:B------:R-:W2:Y:S02]  /*3eb40*/  LDL.LU R26, [R1+0xb08] ;  /* 0x000b0800011a7983 */ /* 0x000ea40000300800 */
[----:B------:R-:W2:Y:S01]  /*3eb50*/  LDL.LU R27, [R1+0xb0c] ;  /* 0x000b0c00011b7983 */ /* 0x000ea20000300800 */
[----:B------:R-:W4:Y:S01]  /*3eb60*/  LDL.LU R29, [R1+0x2e08] ;  /* 0x002e0800011d7983 */ /* 0x000f220000300800 */
[----:B-1----:R-:W-:Y:S02]  /*3eb70*/  STL.64 [R1+0x2c70], R6 ;  /* 0x002c700601007387 */ /* 0x002fe40000100a00 */
[----:B------:R0:W-:Y:S02]  /*3eb80*/  STL.64 [R1+0x2c68], R4 ;  /* 0x002c680401007387 */ /* 0x0001e40000100a00 */
[----:B0-----:R-:W2:Y:S02]  /*3eb90*/  LDL.LU.64 R4, [R1+0x70] ;  /* 0x0000700001047983 */ /* 0x001ea40000300a00 */
[----:B--2---:R-:W-:Y:S02]  /*3eba0*/  HMMA.16816.F32.BF16 R20, R20, R4, R16 ;  /* 0x000000041414723c */ /* 0x004fe40000041810 */
[----:B------:R-:W3:Y:S01]  /*3ebb0*/  LDL.LU.64 R18, [R1+0x2e00] ;  /* 0x002e000001127983 */ /* 0x000ee20000300a00 */
[----:B------:R-:W3:Y:S02]  /*3ebc0*/  LDL.LU.64 R16, [R1+0x2df8] ;  /* 0x002df80001107983 */ /* 0x000ee40000300a00 */
[----:B------:R0:W-:Y:S02]  /*3ebd0*/  STL.64 [R1+0x2d90], R4 ;  /* 0x002d900401007387 */ /* 0x0001e40000100a00 */
[----:B0-----:R-:W2:Y:S11]  /*3ebe0*/  LDL.LU R4, [R1+0xb10] ;  /* 0x000b100001047983 */ /* 0x001eb60000300800 */
[----:B------:R-:W-:Y:S05]  /*3ebf0*/  @!UPT UIADD3 URZ, URZ, URZ, URZ ;  /* 0x0000003f3f3ff290 */ /* 0x000fea000fffe03f */
[----:B------:R-:W-:Y:S01]  /*3ec00*/  STL.64 [R1+0x650], R20 ;  /* 0x0006501401007387 */ /* 0x000fe20000100a00 */
[----:B------:R-:W-:Y:S02]  /*3ec10*/  STL.64 [R1+0x658], R22 ;  /* 0x0006581601007387 */ /* 0x000fe40000100a00 */
[----:B------:R0:W1:Y:S04]  /*3ec20*/  LDSM.16.MT88.4 R20, [R0+0xc000] ;  /* 0x00c000000014783b */ /* 0x0000680000004200 */
[----:B------:R-:W2:Y:S01]  /*3ec30*/  LDL.LU R5, [R1+0xb14] ;  /* 0x000b140001057983 */ /* 0x000ea20000300800 */
[----:B------:R-:W2:Y:S01]  /*3ec40*/  LDL.LU R6, [R1+0xb18] ;  /* 0x000b180001067983 */ /* 0x000ea20000300800 */
[----:B------:R-:W2:Y:S03]  /*3ec50*/  LDL.LU R7, [R1+0xb1c] ;  /* 0x000b1c0001077983 */ /* 0x000ea60000300800 */
[----:B0-----:R-:W2:Y:S04]  /*3ec60*/  LDL.LU R0, [R1+0x2df0] ;  /* 0x002df00001007983 */ /* 0x001ea80000300800 */
[----:B-1----:R-:W-:Y:S01]  /*3ec70*/  STL.64 [R1+0x2c00], R22 ;  /* 0x002c001601007387 */ /* 0x002fe20000100a00 */
[----:B------:R0:W-:Y:S02]  /*3ec80*/  STL.64 [R1+0x2bf8], R20 ;  /* 0x002bf81401007387 */ /* 0x0001e40000100a00 */
[----:B0-----:R-:W-:-:S02]  /*3ec90*/  IMAD.MOV.U32 R20, RZ, RZ, R3 ;  /* 0x000000ffff147224 */ /* 0x001fc400078e0003 */
[----:B------:R-:W-:Y:S01]  /*3eca0*/  IMAD.MOV.U32 R21, RZ, RZ, R2 ;  /* 0x000000ffff157224 */ /* 0x000fe200078e0002 */
[----:B------:R-:W2:Y:S01]  /*3ecb0*/  LDL.LU R3, [R1+0x2dec] ;  /* 0x002dec0001037983 */ /* 0x000ea20000300800 */
[----:B------:R-:W2:Y:S01]  /*3ecc0*/  LDL.LU R2, [R1+0x2de8] ;  /* 0x002de80001027983 */ /* 0x000ea20000300800 */
[C---:B---3--:R-:W-:Y:S11]  /*3ecd0*/  HMMA.16816.F32.BF16 R12, R16.reuse, R8, R12 ;  /* 0x00000008100c723c */ /* 0x048ff6000004180c */
[----:B------:R-:W-:Y:S11]  /*3ece0*/  @!UPT UIADD3 URZ, URZ, URZ, URZ ;  /* 0x0000003f3f3ff290 */ /* 0x000ff6000fffe03f */
[----:B------:R-:W-:Y:S01]  /*3ecf0*/  @!UPT UIADD3 URZ, URZ, URZ, URZ ;  /* 0x0000003f3f3ff290 */ /* 0x000fe2000fffe03f */
[----:B------:R0:W-:Y:S01]  /*3ed00*/  STL.64 [R1+0x640], R12 ;  /* 0x0006400c01007387 */ /* 0x0001e20000100a00 */
[----:B------:R1:W-:Y:S02]  /*3ed10*/  STL.64 [R1+0x648], R14 ;  /* 0x0006480e01007387 */ /* 0x0003e40000100a00 */
[----:B0-----:R-:W-:Y:S01]  /*3ed20*/  IMAD.MOV.U32 R13, RZ, RZ, R8 ;  /* 0x000000ffff0d7224 */ /* 0x001fe200078e0008 */
[----:B-1----:R-:W3:Y:S01]  /*3ed30*/  LDL.LU.64 R14, [R1+0x2de0] ;  /* 0x002de000010e7983 */ /* 0x002ee20000300a00 */
[----:B------:R-:W-:Y:S02]  /*3ed40*/  IMAD.MOV.U32 R12, RZ, RZ, R9 ;  /* 0x000000ffff0c7224 */ /* 0x000fe400078e0009 */
[----:B------:R-:W2:Y:S02]  /*3ed50*/  LDL.LU.64 R8, [R1+0x2dd8] ;  /* 0x002dd80001087983 */ /* 0x000ea40000300a00 */
[C---:B--2---:R-:W-:Y:S11]  /*3ed60*/  HMMA.16816.F32.BF16 R4, R16.reuse, R8, R4 ;  /* 0x000000081004723c */ /* 0x044ff60000041804 */
        /* <DEDUP_REMOVED lines=8> */
[----:B------:R-:W2:Y:S01]  /*3edf0*/  LDL.LU.64 R26, [R1+0x2dc8] ;  /* 0x002dc800011a7983 */ /* 0x000ea20000300a00 */
[----:B------:R-:W2:Y:S11]  /*3ee00*/  LDL.LU.64 R24, [R1+0x2dc0] ;  /* 0x002dc00001187983 */ /* 0x000eb60000300a00 */
[----:B------:R-:W-:Y:S09]  /*3ee10*/  @!UPT UIADD3 URZ, URZ, URZ, URZ ;  /* 0x0000003f3f3ff290 */ /* 0x000ff2000fffe03f */
[----:B------:R-:W-:Y:S01]  /*3ee20*/  STL.64 [R1+0x620], R8 ;  /* 0x0006200801007387 */ /* 0x000fe20000100a00 */
[----:B------:R0:W-:Y:S03]  /*3ee30*/  STL.64 [R1+0x628], R10 ;  /* 0x0006280a01007387 */ /* 0x0001e60000100a00 */
[----:B0-----:R-:W2:Y:S01]  /*3ee40*/  LDL.LU.64 R10, [R1+0x2db8] ;  /* 0x002db800010a7983 */ /* 0x001ea20000300a00 */
[----:B------:R-:W2:Y:S02]  /*3ee50*/  LDL.LU.64 R8, [R1+0x2db0] ;  /* 0x002db00001087983 */ /* 0x000ea40000300a00 */
[C---:B--2---:R-:W-:Y:S01]  /*3ee60*/  HMMA.16816.F32.BF16 R20, R16.reuse, R20, R8 ;  /* 0x000000141014723c */ /* 0x044fe20000041808 */
[----:B------:R-:W2:Y:S11]  /*3ee70*/  LDL.LU.64 R8, [R1+0x2da8] ;  /* 0x002da80001087983 */ /* 0x000eb60000300a00 */
[----:B------:R-:W-:Y:S11]  /*3ee80*/  @!UPT UIADD3 URZ, URZ, URZ, URZ ;  /* 0x0000003f3f3ff290 */ /* 0x000ff6000fffe03f */
[----:B------:R0:W-:Y:S01]  /*3ee90*/  STL.64 [R1+0x610], R20 ;  /* 0x0006101401007387 */ /* 0x0001e20000100a00 */
[----:B------:R1:W-:Y:S03]  /*3eea0*/  STL.64 [R1+0x618], R22 ;  /* 0x0006181601007387 */ /* 0x0003e60000100a00 */
[----:B0-----:R-:W2:Y:S01]  /*3eeb0*/  LDL.LU R20, [R1+0x210] ;  /* 0x0002100001147983 */ /* 0x001ea20000300800 */
[----:B------:R-:W2:Y:S02]  /*3eec0*/  LDL.LU R21, [R1+0x214] ;  /* 0x0002140001157983 */ /* 0x000ea40000300800 */
[----:B-1----:R-:W2:Y:S02]  /*3eed0*/  LDL.LU R22, [R1+0x218] ;  /* 0x0002180001167983 */ /* 0x002ea40000300800 */
[----:B------:R-:W2:Y:S02]  /*3eee0*/  LDL.LU R23, [R1+0x21c] ;  /* 0x00021c0001177983 */ /* 0x000ea40000300800 */
[----:B--2---:R-:W-:Y:S01]  /*3eef0*/  STL.64 [R1+0x2cb8], R22 ;  /* 0x002cb81601007387 */ /* 0x004fe20000100a00 */
[----:B------:R0:W-:Y:S03]  /*3ef00*/  STL.64 [R1+0x2cb0], R20 ;  /* 0x002cb01401007387 */ /* 0x0001e60000100a00 */
[----:B0-----:R-:W2:Y:S01]  /*3ef10*/  LDL.LU.64 R20, [R1+0xc0] ;  /* 0x0000c00001147983 */ /* 0x001ea20000300a00 */
[----:B------:R-:W-:Y:S03]  /*3ef20*/  HMMA.16816.F32.BF16 R8, R16, R8, R24 ;  /* 0x000000081008723c */ /* 0x000fe60000041818 */
[----:B--2---:R0:W-:Y:S04]  /*3ef30*/  STL.64 [R1+0x2d50], R20 ;  /* 0x002d501401007387 */ /* 0x0041e80000100a00 */
[----:B0-----:R-:W2:Y:S01]  /*3ef40*/  LDL.LU R20, [R1+0xad0] ;  /* 0x000ad00001147983 */ /* 0x001ea20000300800 */
[----:B------:R-:W2:Y:S02]  /*3ef50*/  LDL.LU R21, [R1+0xad4] ;  /* 0x000ad40001157983 */ /* 0x000ea40000300800 */
[----:B------:R-:W2:Y:S02]  /*3ef60*/  LDL.LU R22, [R1+0xad8] ;  /* 0x000ad80001167983 */ /* 0x000ea40000300800 */
[----:B------:R-:W2:Y:S01]  /*3ef70*/  LDL.LU R23, [R1+0xadc] ;  /* 0x000adc0001177983 */ /* 0x000ea20000300800 */
[----:B------:R-:W2:Y:S01]  /*3ef80*/  LDL.LU.64 R26, [R1+0x2da0] ;  /* 0x002da000011a7983 */ /* 0x000ea20000300a00 */
[----:B------:R-:W2:Y:S09]  /*3ef90*/  LDL.LU.64 R24, [R1+0x2d98] ;  /* 0x002d980001187983 */ /* 0x000eb20000300a00 */
[----:B------:R0:W-:Y:S02]  /*3efa0*/  STL.64 [R1+0x600], R8 ;  /* 0x0006000801007387 */ /* 0x0001e40000100a00 */
[----:B------:R1:W-:Y:S01]  /*3efb0*/  STL.64 [R1+0x608], R10 ;  /* 0x0006080a01007387 */ /* 0x0003e20000100a00 */
[----:B0-----:R-:W2:Y:S01]  /*3efc0*/  LDL.LU R8, [R1+0x8d0] ;  /* 0x0008d00001087983 */ /* 0x001ea20000300800 */
[----:B------:R-:W2:Y:S02]  /*3efd0*/  LDL.LU R9, [R1+0x8d4] ;  /* 0x0008d40001097983 */ /* 0x000ea40000300800 */
[----:B-1----:R-:W2:Y:S02]  /*3efe0*/  LDL.LU R10, [R1+0x8d8] ;  /* 0x0008d800010a7983 */ /* 0x002ea40000300800 */
[----:B------:R-:W2:Y:S02]  /*3eff0*/  LDL.LU R11, [R1+0x8dc] ;  /* 0x0008dc00010b7983 */ /* 0x000ea40000300800 */
[----:B--2---:R-:W-:Y:S01]  /*3f000*/  STL.64 [R1+0x2cf8], R10 ;  /* 0x002cf80a01007387 */ /* 0x004fe20000100a00 */
[----:B------:R0:W-:Y:S03]  /*3f010*/  STL.64 [R1+0x2cf0], R8 ;  /* 0x002cf00801007387 */ /* 0x0001e60000100a00 */
[----:B0-----:R-:W2:Y:S01]  /*3f020*/  LDL.LU R8, [R1+0x3a0] ;  /* 0x0003a00001087983 */ /* 0x001ea20000300800 */
[----:B------:R-:W2:Y:S02]  /*3f030*/  LDL.LU R9, [R1+0x3a4] ;  /* 0x0003a40001097983 */ /* 0x000ea40000300800 */
[----:B------:R-:W2:Y:S02]  /*3f040*/  LDL.LU R10, [R1+0x3a8] ;  /* 0x0003a800010a7983 */ /* 0x000ea40000300800 */
[----:B------:R-:W2:Y:S02]  /*3f050*/  LDL.LU R11, [R1+0x3ac] ;  /* 0x0003ac00010b7983 */ /* 0x000ea40000300800 */
[----:B--2---:R-:W-:Y:S01]  /*3f060*/  STL.64 [R1+0x2d08], R10 ;  /* 0x002d080a01007387 */ /* 0x004fe20000100a00 */
[----:B------:R3:W-:Y:S02]  /*3f070*/  STL.64 [R1+0x2d00], R8 ;  /* 0x002d000801007387 */ /* 0x0007e40000100a00 */
[----:B---3--:R-:W-:-:S02]  /*3f080*/  IMAD.MOV.U32 R8, RZ, RZ, R15 ;  /* 0x000000ffff087224 */ /* 0x008fc400078e000f */
[----:B------:R-:W-:-:S07]  /*3f090*/  IMAD.MOV.U32 R9, RZ, RZ, R14 ;  /* 0x000000ffff097224 */ /* 0x000fce00078e000e */
[----:B------:R-:W-:Y:S11]  /*3f0a0*/  HMMA.16816.F32.BF16 R20, R16, R8, R20 ;  /* 0x000000081014723c */ /* 0x000ff60000041814 */
[----:B------:R-:W-:Y:S11]  /*3f0b0*/  @!UPT UIADD3 URZ, URZ, URZ, URZ ;  /* 0x0000003f3f3ff290 */ /* 0x000ff6000fffe03f */
[----:B------:R-:W-:Y:S01]  /*3f0c0*/  @!UPT UIADD3 URZ, URZ, URZ, URZ ;  /* 0x0000003f3f3ff290 */ /* 0x000fe2000fffe03f */
[----:B------:R0:W-:Y:S01]  /*3f0d0*/  STL.64 [R1+0x5f0], R20 ;  /* 0x0005f01401007387 */ /* 0x0001e20000100a00 */
[----:B------:R-:W-:Y:S02]  /*3f0e0*/  STL.64 [R1+0x5f8], R22 ;  /* 0x0005f81601007387 */ /* 0x000fe40000100a00 */
[----:B0-----:R-:W-:Y:S02]  /*3f0f0*/  IMAD.MOV.U32 R20, RZ, RZ, R5 ;  /* 0x000000ffff147224 */ /* 0x001fe400078e0005 */
[----:B------:R-:W-:Y:S02]  /*3f100*/  IMAD.MOV.U32 R21, RZ, RZ, R4 ;  /* 0x000000ffff157224 */ /* 0x000fe400078e0004 */
[----:B------:R-:W2:Y:S01]  /*3f110*/  LDL.LU R4, [R1+0xac0] ;  /* 0x000ac00001047983 */ /* 0x000ea20000300800 */
[----:B------:R-:W2:Y:S02]  /*3f120*/  LDL.LU R5, [R1+0xac4] ;  /* 0x000ac40001057983 */ /* 0x000ea40000300800 */
[----:B------:R-:W2:Y:S02]  /*3f130*/  LDL.LU R6, [R1+0xac8] ;  /* 0x000ac80001067983 */ /* 0x000ea40000300800 */
[----:B------:R-:W2:Y:S01]  /*3f140*/  LDL.LU R7, [R1+0xacc] ;  /* 0x000acc0001077983 */ /* 0x000ea20000300800 */
[----:B------:R-:W-:Y:S01]  /*3f150*/  STL.64 [R1+0x2d68], R20 ;  /* 0x002d681401007387 */ /* 0x000fe20000100a00 */
[----:B------:R0:W-:Y:S03]  /*3f160*/  STL.64 [R1+0x2d20], R8 ;  /* 0x002d200801007387 */ /* 0x0001e60000100a00 */
[----:B0-----:R-:W3:Y:S01]  /*3f170*/  LDL.LU.64 R8, [R1+0xa0] ;  /* 0x0000a00001087983 */ /* 0x001ee20000300a00 */
[----:B------:R-:W-:-:S03]  /*3f180*/  IMAD.MOV.U32 R21, RZ, RZ, R12 ;  /* 0x000000ffff157224 */ /* 0x000fc600078e000c */
[----:B---3--:R0:W-:Y:S04]  /*3f190*/  STL.64 [R1+0x2d38], R8 ;  /* 0x002d380801007387 */ /* 0x0081e80000100a00 */
[----:B0-----:R-:W3:Y:S01]  /*3f1a0*/  LDL.LU R8, [R1+0x900] ;  /* 0x0009000001087983 */ /* 0x001ee20000300800 */
[----:B------:R-:W3:Y:S02]  /*3f1b0*/  LDL.LU R9, [R1+0x904] ;  /* 0x0009040001097983 */ /* 0x000ee40000300800 */
[----:B------:R-:W2:Y:S02]  /*3f1c0*/  LDL.LU R10, [R1+0x908] ;  /* 0x00090800010a7983 */ /* 0x000ea40000300800 */
[----:B------:R-:W2:Y:S02]  /*3f1d0*/  LDL.LU R11, [R1+0x90c] ;  /* 0x00090c00010b7983 */ /* 0x000ea40000300800 */
[----:B------:R-:W-:Y:S01]  /*3f1e0*/  IMAD.MOV.U32 R20, RZ, RZ, R13 ;  /* 0x000000ffff147224 */ /* 0x000fe200078e000d */
[----:B------:R-:W4:Y:S01]  /*3f1f0*/  LDL.LU R12, [R1+0x950] ;  /* 0x00095000010c7983 */ /* 0x000f220000300800 */
[----:B------:R-:W4:Y:S02]  /*3f200*/  LDL.LU R13, [R1+0x954] ;  /* 0x00095400010d7983 */ /* 0x000f240000300800 */
[----:B------:R-:W4:Y:S02]  /*3f210*/  LDL.LU R14, [R1+0x958] ;  /* 0x00095800010e7983 */ /* 0x000f240000300800 */
[----:B------:R-:W4:Y:S01]  /*3f220*/  LDL.LU R15, [R1+0x95c] ;  /* 0x00095c00010f7983 */ /* 0x000f220000300800 */
[----:B--2---:R-:W-:Y:S01]  /*3f230*/  STL.64 [R1+0x2d48], R10 ;  /* 0x002d480a01007387 */ /* 0x004fe20000100a00 */
[----:B---3--:R0:W-:Y:S03]  /*3f240*/  STL.64 [R1+0x2d40], R8 ;  /* 0x002d400801007387 */ /* 0x0081e60000100a00 */
[----:B0-----:R-:W2:Y:S01]  /*3f250*/  LDL.LU R8, [R1+0x910] ;  /* 0x0009100001087983 */ /* 0x001ea20000300800 */
[----:B------:R-:W2:Y:S02]  /*3f260*/  LDL.LU R9, [R1+0x914] ;  /* 0x0009140001097983 */ /* 0x000ea40000300800 */
[----:B------:R-:W3:Y:S02]  /*3f270*/  LDL.LU R10, [R1+0x918] ;  /* 0x00091800010a7983 */ /* 0x000ee40000300800 */
[----:B------:R-:W3:Y:S01]  /*3f280*/  LDL.LU R11, [R1+0x91c] ;  /* 0x00091c00010b7983 */ /* 0x000ee20000300800 */
[C---:B------:R-:W-:Y:S01]  /*3f290*/  HMMA.16816.F32.BF16 R4, R16.reuse, R24, R4 ;  /* 0x000000181004723c */ /* 0x040fe20000041804 */
[----:B---3--:R-:W-:Y:S01]  /*3f2a0*/  STL.64 [R1+0x2d60], R10 ;  /* 0x002d600a01007387 */ /* 0x008fe20000100a00 */
[----:B--2---:R0:W-:Y:S03]  /*3f2b0*/  STL.64 [R1+0x2d58], R8 ;  /* 0x002d580801007387 */ /* 0x0041e60000100a00 */
        /* <DEDUP_REMOVED lines=12> */
[----:B0-----:R-:W4:Y:S01]  /*3f380*/  LDL.LU.64 R4, [R1+0x2d90] ;  /* 0x002d900001047983 */ /* 0x001f220000300a00 */
[----:B------:R-:W-:Y:S02]  /*3f390*/  STL.64 [R1+0x2d18], R26 ;  /* 0x002d181a01007387 */ /* 0x000fe40000100a00 */
[----:B------:R0:W-:Y:S02]  /*3f3a0*/  STL.64 [R1+0x2d10], R24 ;  /* 0x002d101801007387 */ /* 0x0001e40000100a00 */
[----:B0-----:R-:W3:Y:S01]  /*3f3b0*/  LDL.LU R24, [R1+0x3b0] ;  /* 0x0003b00001187983 */ /* 0x001ee20000300800 */
[----:B------:R-:W3:Y:S02]  /*3f3c0*/  LDL.LU R25, [R1+0x3b4] ;  /* 0x0003b40001197983 */ /* 0x000ee40000300800 */
[----:B------:R-:W2:Y:S02]  /*3f3d0*/  LDL.LU R26, [R1+0x3b8] ;  /* 0x0003b800011a7983 */ /* 0x000ea40000300800 */
[----:B------:R-:W2:Y:S01]  /*3f3e0*/  LDL.LU R27, [R1+0x3bc] ;  /* 0x0003bc00011b7983 */ /* 0x000ea20000300800 */
[----:B----4-:R-:W-:Y:S01]  /*3f3f0*/  HMMA.16816.F32.BF16 R16, R16, R4, R12 ;  /* 0x000000041010723c */ /* 0x010fe2000004180c */
[----:B--2---:R-:W-:Y:S01]  /*3f400*/  STL.64 [R1+0x2d30], R26 ;  /* 0x002d301a01007387 */ /* 0x004fe20000100a00 */
[----:B---3--:R0:W-:Y:S03]  /*3f410*/  STL.64 [R1+0x2d28], R24 ;  /* 0x002d281801007387 */ /* 0x0081e60000100a00 */
[----:B0-----:R-:W2:Y:S01]  /*3f420*/  LDL.LU R24, [R1+0x8f0] ;  /* 0x0008f00001187983 */ /* 0x001ea20000300800 */
[----:B------:R-:W2:Y:S02]  /*3f430*/  LDL.LU R25, [R1+0x8f4] ;  /* 0x0008f40001197983 */ /* 0x000ea40000300800 */
[----:B------:R-:W2:Y:S02]  /*3f440*/  LDL.LU R26, [R1+0x8f8] ;  /* 0x0008f800011a7983 */ /* 0x000ea40000300800 */
[----:B------:R-:W2:Y:S01]  /*3f450*/  LDL.LU R27, [R1+0x8fc] ;  /* 0x0008fc00011b7983 */ /* 0x000ea20000300800 */
[----:B------:R-:W3:Y:S01]  /*3f460*/  LDL.LU.64 R14, [R1+0x2d88] ;  /* 0x002d8800010e7983 */ /* 0x000ee20000300a00 */
[----:B------:R-:W3:Y:S11]  /*3f470*/  LDL.LU.64 R12, [R1+0x2d80] ;  /* 0x002d8000010c7983 */ /* 0x000ef60000300a00 */
[----:B------:R0:W-:Y:S02]  /*3f480*/  STL.64 [R1+0x420], R16 ;  /* 0x0004201001007387 */ /* 0x0001e40000100a00 */
[----:B------:R1:W-:Y:S01]  /*3f490*/  STL.64 [R1+0x428], R18 ;  /* 0x0004281201007387 */ /* 0x0003e20000100a00 */
[----:B0-----:R-:W4:Y:S01]  /*3f4a0*/  LDL.LU.64 R16, [R1+0xb0] ;  /* 0x0000b00001107983 */ /* 0x001f220000300a00 */
[----:B-1----:R-:W2:Y:S01]  /*3f4b0*/  LDL.64 R18, [R1+0xb8] ;  /* 0x0000b80001127983 */ /* 0x002ea20000100a00 */
[C---:B---3--:R-:W-:Y:S02]  /*3f4c0*/  HMMA.16816.F32.BF16 R20, R12.reuse, R20, R8 ;  /* 0x000000140c14723c */ /* 0x048fe40000041808 */
[----:B------:R-:W3:Y:S01]  /*3f4d0*/  LDL.LU.64 R10, [R1+0x2d78] ;  /* 0x002d7800010a7983 */ /* 0x000ee20000300a00 */
[----:B------:R-:W3:Y:S11]  /*3f4e0*/  LDL.LU.64 R8, [R1+0x2d70] ;  /* 0x002d700001087983 */ /* 0x000ef60000300a00 */
[----:B------:R-:W-:Y:S09]  /*3f4f0*/  @!UPT UIADD3 URZ, URZ, URZ, URZ ;  /* 0x0000003f3f3ff290 */ /* 0x000ff2000fffe03f */
        /* <DEDUP_REMOVED lines=8> */
[----:B------:R-:W-:Y:S03]  /*3f580*/  STL.64 [R1+0x3f8], R22 ;  /* 0x0003f81601007387 */ /* 0x000fe60000100a00 */
[----:B0-----:R-:W3:Y:S02]  /*3f590*/  LDL.LU.64 R20, [R1+0x2d50] ;  /* 0x002d500001147983 */ /* 0x001ee40000300a00 */
[C---:B---3--:R-:W-:Y:S11]  /*3f5a0*/  HMMA.16816.F32.BF16 R8, R12.reuse, R20, R8 ;  /* 0x000000140c08723c */ /* 0x048ff60000041808 */
[----:B------:R-:W-:Y:S11]  /*3f5b0*/  @!UPT UIADD3 URZ, URZ, URZ, URZ ;  /* 0x0000003f3f3ff290 */ /* 0x000ff6000fffe03f */
[----:B------:R-:W-:Y:S01]  /*3f5c0*/  @!UPT UIADD3 URZ, URZ, URZ, URZ ;  /* 0x0000003f3f3ff290 */ /* 0x000fe2000fffe03f */
[----:B------:R-:W-:Y:S01]  /*3f5d0*/  STL.64 [R1+0x3e0], R8 ;  /* 0x0003e00801007387 */ /* 0x000fe20000100a00 */
[----:B------:R0:W-:Y:S03]  /*3f5e0*/  STL.64 [R1+0x3e8], R10 ;  /* 0x0003e80a01007387 */ /* 0x0001e60000100a00 */
[----:B0-----:R-:W4:Y:S01]  /*3f5f0*/  LDL.LU.64 R10, [R1+0x2d48] ;  /* 0x002d4800010a7983 */ /* 0x001f220000300a00 */
[----:B------:R-:W4:Y:S02]  /*3f600*/  LDL.LU.64 R8, [R1+0x2d40] ;  /* 0x002d400001087983 */ /* 0x000f240000300a00 */
[----:B------:R0:W-:Y:S02]  /*3f610*/  STL.64 [R1+0x2cd0], R20 ;  /* 0x002cd01401007387 */ /* 0x0001e40000100a00 */
[----:B0-----:R-:W3:Y:S01]  /*3f620*/  LDL.LU.64 R20, [R1+0xd0] ;  /* 0x0000d00001147983 */ /* 0x001ee20000300a00 */
[C---:B----4-:R-:W-:Y:S03]  /*3f630*/  HMMA.16816.F32.BF16 R8, R12.reuse, R16, R8 ;  /* 0x000000100c08723c */ /* 0x050fe60000041808 */
[----:B---3--:R0:W-:Y:S04]  /*3f640*/  STL.64 [R1+0x2cd8], R20 ;  /* 0x002cd81401007387 */ /* 0x0081e80000100a00 */
[----:B0-----:R-:W3:Y:S11]  /*3f650*/  LDL.LU.64 R20, [R1+0xe0] ;  /* 0x0000e00001147983 */ /* 0x001ef60000300a00 */
[----:B------:R-:W-:Y:S05]  /*3f660*/  @!UPT UIADD3 URZ, URZ, URZ, URZ ;  /* 0x0000003f3f3ff290 */ /* 0x000fea000fffe03f */
[----:B------:R0:W-:Y:S02]  /*3f670*/  STL.64 [R1+0x3d0], R8 ;  /* 0x0003d00801007387 */ /* 0x0001e40000100a00 */
[----:B------:R-:W-:Y:S01]  /*3f680*/  STL.64 [R1+0x3d8], R10 ;  /* 0x0003d80a01007387 */ /* 0x000fe20000100a00 */
[----:B0-----:R-:W4:Y:S01]  /*3f690*/  LDL.LU.64 R8, [R1+0x2d38] ;  /* 0x002d380001087983 */ /* 0x001f220000300a00 */
[----:B--2---:R-:W-:Y:S02]  /*3f6a0*/  STL.64 [R1+0x2cc8], R18 ;  /* 0x002cc81201007387 */ /* 0x004fe40000100a00 */
[----:B------:R0:W-:Y:S02]  /*3f6b0*/  STL.64 [R1+0x2cc0], R16 ;  /* 0x002cc01001007387 */ /* 0x0001e40000100a00 */
[----:B0-----:R-:W2:Y:S01]  /*3f6c0*/  LDL.LU R16, [R1+0x220] ;  /* 0x0002200001107983 */ /* 0x001ea20000300800 */
[----:B------:R-:W2:Y:S02]  /*3f6d0*/  LDL.LU R17, [R1+0x224] ;  /* 0x0002240001117983 */ /* 0x000ea40000300800 */
[----:B------:R-:W2:Y:S02]  /*3f6e0*/  LDL.LU R18, [R1+0x228] ;  /* 0x0002280001127983 */ /* 0x000ea40000300800 */
[----:B------:R-:W2:Y:S01]  /*3f6f0*/  LDL.LU R19, [R1+0x22c] ;  /* 0x00022c0001137983 */ /* 0x000ea20000300800 */
        /* <DEDUP_REMOVED lines=8> */
[----:B------:R-:W4:Y:S02]  /*3f780*/  LDL.LU.64 R8, [R1+0x2d20] ;  /* 0x002d200001087983 */ /* 0x000f240000300a00 */
[C---:B----4-:R-:W-:Y:S01]  /*3f790*/  HMMA.16816.F32.BF16 R8, R12.reuse, R8, R24 ;  /* 0x000000080c08723c */ /* 0x050fe20000041818 */
[----:B------:R-:W4:Y:S01]  /*3f7a0*/  LDL.LU.64 R26, [R1+0x2d18] ;  /* 0x002d1800011a7983 */ /* 0x000f220000300a00 */
[----:B------:R-:W2:Y:S11]  /*3f7b0*/  LDL.LU.64 R24, [R1+0x2d10] ;  /* 0x002d100001187983 */ /* 0x000eb60000300a00 */
[----:B------:R-:W-:Y:S10]  /*3f7c0*/  @!UPT UIADD3 URZ, URZ, URZ, URZ ;  /* 0x0000003f3f3ff290 */ /* 0x000ff4000fffe03f */
[----:B------:R-:W-:Y:S01]  /*3f7d0*/  STL.64 [R1+0x3b0], R8 ;  /* 0x0003b00801007387 */ /* 0x000fe20000100a00 */
[----:B------:R0:W-:Y:S03]  /*3f7e0*/  STL.64 [R1+0x3b8], R10 ;  /* 0x0003b80a01007387 */ /* 0x0001e60000100a00 */
[----:B0-----:R-:W2:Y:S01]  /*3f7f0*/  LDL.LU.64 R10, [R1+0x2d08] ;  /* 0x002d0800010a7983 */ /* 0x001ea20000300a00 */
[----:B------:R-:W2:Y:S02]  /*3f800*/  LDL.LU.64 R8, [R1+0x2d00] ;  /* 0x002d000001087983 */ /* 0x000ea40000300a00 */
[C---:B--2---:R-:W-:Y:S11]  /*3f810*/  HMMA.16816.F32.BF16 R8, R12.reuse, R24, R8 ;  /* 0x000000180c08723c */ /* 0x044ff60000041808 */
[----:B------:R-:W-:Y:S11]  /*3f820*/  @!UPT UIADD3 URZ, URZ, URZ, URZ ;  /* 0x0000003f3f3ff290 */ /* 0x000ff6000fffe03f */
[----:B------:R-:W-:Y:S01]  /*3f830*/  @!UPT UIADD3 URZ, URZ, URZ, URZ ;  /* 0x0000003f3f3ff290 */ /* 0x000fe2000fffe03f */
[----:B------:R-:W-:Y:S01]  /*3f840*/  STL.64 [R1+0x3a0], R8 ;  /* 0x0003a00801007387 */ /* 0x000fe20000100a00 */
[----:B------:R0:W-:Y:S03]  /*3f850*/  STL.64 [R1+0x3a8], R10 ;  /* 0x0003a80a01007387 */ /* 0x0001e60000100a00 */
[----:B0-----:R-:W2:Y:S01]  /*3f860*/  LDL.LU.64 R10, [R1+0x2cf8] ;  /* 0x002cf800010a7983 */ /* 0x001ea20000300a00 */
[----:B------:R-:W2:Y:S02]  /*3f870*/  LDL.LU.64 R8, [R1+0x2cf0] ;  /* 0x002cf00001087983 */ /* 0x000ea40000300a00 */
[----:B----4-:R-:W-:Y:S02]  /*3f880*/  STL.64 [R1+0x2c90], R26 ;  /* 0x002c901a01007387 */ /* 0x010fe40000100a00 */
[----:B------:R0:W-:Y:S02]  /*3f890*/  STL.64 [R1+0x2c88], R24 ;  /* 0x002c881801007387 */ /* 0x0001e40000100a00 */
[----:B0-----:R-:W3:Y:S01]  /*3f8a0*/  LDL.LU R24, [R1+0x8c0] ;  /* 0x0008c00001187983 */ /* 0x001ee20000300800 */
[----:B------:R-:W3:Y:S02]  /*3f8b0*/  LDL.LU R25, [R1+0x8c4] ;  /* 0x0008c40001197983 */ /* 0x000ee40000300800 */
[----:B------:R-:W3:Y:S02]  /*3f8c0*/  LDL.LU R26, [R1+0x8c8] ;  /* 0x0008c800011a7983 */ /* 0x000ee40000300800 */
[----:B------:R-:W3:Y:S01]  /*3f8d0*/  LDL.LU R27, [R1+0x8cc] ;  /* 0x0008cc00011b7983 */ /* 0x000ee20000300800 */
[----:B--2---:R-:W-:Y:S01]  /*3f8e0*/  HMMA.16816.F32.BF16 R12, R12, R4, R8 ;  /* 0x000000040c0c723c */ /* 0x004fe20000041808 */
[----:B------:R-:W3:Y:S01]  /*3f8f0*/  LDL.LU.64 R10, [R1+0x2ce8] ;  /* 0x002ce800010a7983 */ /* 0x000ee20000300a00 */
[----:B------:R-:W3:Y:S02]  /*3f900*/  LDL.LU.64 R8, [R1+0x2ce0] ;  /* 0x002ce00001087983 */ /* 0x000ee40000300a00 */
[----:B------:R0:W-:Y:S02]  /*3f910*/  STL.64 [R1+0x2c80], R4 ;  /* 0x002c800401007387 */ /* 0x0001e40000100a00 */
[----:B0-----:R-:W2:Y:S11]  /*3f920*/  LDL.LU R4, [R1+0x8b0] ;  /* 0x0008b00001047983 */ /* 0x001eb60000300800 */
[----:B------:R-:W-:Y:S06]  /*3f930*/  @!UPT UIADD3 URZ, URZ, URZ, URZ ;  /* 0x0000003f3f3ff290 */ /* 0x000fec000fffe03f */
[----:B------:R-:W-:Y:S01]  /*3f940*/  STL.64 [R1+0x250], R12 ;  /* 0x0002500c01007387 */ /* 0x000fe20000100a00 */
[----:B------:R0:W-:Y:S02]  /*3f950*/  STL.64 [R1+0x258], R14 ;  /* 0x0002580e01007387 */ /* 0x0001e40000100a00 */
[----:B------:R-:W2:Y:S02]  /*3f960*/  LDL.LU R5, [R1+0x8b4] ;  /* 0x0008b40001057983 */ /* 0x000ea40000300800 */
[----:B------:R-:W2:Y:S01]  /*3f970*/  LDL.LU R6, [R1+0x8b8] ;  /* 0x0008b80001067983 */ /* 0x000ea20000300800 */
[----:B------:R-:W2:Y:S04]  /*3f980*/  LDL.LU R7, [R1+0x8bc] ;  /* 0x0008bc0001077983 */ /* 0x000ea80000300800 */
[----:B0-----:R-:W4:Y:S04]  /*3f990*/  LDL R14, [R1+0xa8] ;  /* 0x0000a800010e7983 */ /* 0x001f280000100800 */
[----:B------:R-:W4:Y:S01]  /*3f9a0*/  LDL R15, [R1+0xac] ;  /* 0x0000ac00010f7983 */ /* 0x000f220000100800 */
[C---:B---3--:R-:W-:Y:S11]  /*3f9b0*/  HMMA.16816.F32.BF16 R24, R8.reuse, R20, R24 ;  /* 0x000000140818723c */ /* 0x048ff60000041818 */
[----:B------:R-:W-:Y:S11]  /*3f9c0*/  @!UPT UIADD3 URZ, URZ, URZ, URZ ;  /* 0x0000003f3f3ff290 */ /* 0x000ff6000fffe03f */
[----:B------:R-:W-:Y:S01]  /*3f9d0*/  @!UPT UIADD3 URZ, URZ, URZ, URZ ;  /* 0x0000003f3f3ff290 */ /* 0x000fe2000fffe03f */
[----:B------:R-:W-:Y:S01]  /*3f9e0*/  STL.64 [R1+0x240], R24 ;  /* 0x0002401801007387 */ /* 0x000fe20000100a00 */
[----:B------:R0:W-:Y:S02]  /*3f9f0*/  STL.64 [R1+0x248], R26 ;  /* 0x0002481a01007387 */ /* 0x0001e40000100a00 */
[----:B0-----:R-:W-:Y:S02]  /*3fa00*/  IMAD.MOV.U32 R27, RZ, RZ, R20 ;  /* 0x000000ffff1b7224 */ /* 0x001fe400078e0014 */
[----:B------:R-:W-:Y:S02]  /*3fa10*/  IMAD.MOV.U32 R26, RZ, RZ, R21 ;  /* 0x000000ffff1a7224 */ /* 0x000fe400078e0015 */
[----:B------:R-:W2:Y:S02]  /*3fa20*/  LDL.LU.64 R20, [R1+0x2cd8] ;  /* 0x002cd80001147983 */ /* 0x000ea40000300a00 */
[C---:B--2---:R-:W-:Y:S11]  /*3fa30*/  HMMA.16816.F32.BF16 R4, R8.reuse, R20, R4 ;  /* 0x000000140804723c */ /* 0x044ff60000041804 */
[----:B------:R-:W-:Y:S11]  /*3fa40*/  @!UPT UIADD3 URZ, URZ, URZ, URZ ;  /* 0x0000003f3f3ff290 */ /* 0x000ff6000fffe03f */
[----:B------:R-:W-:Y:S01]  /*3fa50*/  @!UPT UIADD3 URZ, URZ, URZ, URZ ;  /* 0x0000003f3f3ff290 */ /* 0x000fe2000fffe03f */
[----:B------:R0:W-:Y:S01]  /*3fa60*/  STL.64 [R1+0x230], R4 ;  /* 0x0002300401007387 */ /* 0x0001e20000100a00 */
[----:B------:R1:W-:Y:S02]  /*3fa70*/  STL.64 [R1+0x238], R6 ;  /* 0x0002380601007387 */ /* 0x0003e40000100a00 */
[----:B0-----:R-:W-:Y:S02]  /*3fa80*/  IMAD.MOV.U32 R5, RZ, RZ, R20 ;  /* 0x000000ffff057224 */ /* 0x001fe400078e0014 */
[----:B------:R-:W-:Y:S02]  /*3fa90*/  IMAD.MOV.U32 R4, RZ, RZ, R21 ;  /* 0x000000ffff047224 */ /* 0x000fe400078e0015 */
[----:B------:R-:W2:Y:S01]  /*3faa0*/  LDL.LU.64 R20, [R1+0x2cd0] ;  /* 0x002cd00001147983 */ /* 0x000ea20000300a00 */
[----:B------:R-:W-:Y:S02]  /*3fab0*/  IMAD.MOV.U32 R12, RZ, RZ, R23 ;  /* 0x000000ffff0c7224 */ /* 0x000fe400078e0017 */
[----:B------:R-:W-:Y:S01]  /*3fac0*/  IMAD.MOV.U32 R13, RZ, RZ, R22 ;  /* 0x000000ffff0d7224 */ /* 0x000fe200078e0016 */
[----:B--2---:R-:W-:Y:S01]  /*3fad0*/  HMMA.16816.F32.BF16 R16, R8, R20, R16 ;  /* 0x000000140810723c */ /* 0x004fe20000041810 */
[----:B-1----:R-:W-:-:S02]  /*3fae0*/  IMAD.MOV.U32 R7, RZ, RZ, R20 ;  /* 0x000000ffff077224 */ /* 0x002fc400078e0014 */
[----:B------:R-:W-:Y:S11]  /*3faf0*/  IMAD.MOV.U32 R6, RZ, RZ, R21 ;  /* 0x000000ffff067224 */ /* 0x000ff600078e0015 */
[----:B------:R-:W-:Y:S09]  /*3fb00*/  @!UPT UIADD3 URZ, URZ, URZ, URZ ;  /* 0x0000003f3f3ff290 */ /* 0x000ff2000fffe03f */
[----:B------:R-:W-:Y:S01]  /*3fb10*/  STL.64 [R1+0x220], R16 ;  /* 0x0002201001007387 */ /* 0x000fe20000100a00 */
[----:B------:R0:W-:Y:S03]  /*3fb20*/  STL.64 [R1+0x228], R18 ;  /* 0x0002281201007387 */ /* 0x0001e60000100a00 */
[----:B0-----:R-:W2:Y:S01]  /*3fb30*/  LDL.LU.64 R18, [R1+0x2cc8] ;  /* 0x002cc80001127983 */ /* 0x001ea20000300a00 */
[----:B------:R-:W3:Y:S02]  /*3fb40*/  LDL.LU.64 R16, [R1+0x2cc0] ;  /* 0x002cc00001107983 */ /* 0x000ee40000300a00 */
[----:B------:R-:W3:Y:S02]  /*3fb50*/  LDL.LU.64 R22, [R1+0x2cb8] ;  /* 0x002cb80001167983 */ /* 0x000ee40000300a00 */
[----:B------:R-:W3:Y:S02]  /*3fb60*/  LDL.LU.64 R20, [R1+0x2cb0] ;  /* 0x002cb00001147983 */ /* 0x000ee40000300a00 */
[----:B---3--:R-:W-:Y:S01]  /*3fb70*/  HMMA.16816.F32.BF16 R20, R8, R16, R20 ;  /* 0x000000100814723c */ /* 0x008fe20000041814 */
[----:B--2---:R-:W-:Y:S01]  /*3fb80*/  STL.64 [R1+0x2c20], R18 ;  /* 0x002c201201007387 */ /* 0x004fe20000100a00 */
[----:B------:R0:W-:Y:S05]  /*3fb90*/  STL.64 [R1+0x2c18], R16 ;  /* 0x002c181001007387 */ /* 0x0001ea0000100a00 */
[----:B0-----:R-:W-:-:S02]  /*3fba0*/  IMAD.MOV.U32 R16, RZ, RZ, R7 ;  /* 0x000000ffff107224 */ /* 0x001fc400078e0007 */
[----:B------:R-:W-:Y:S11]  /*3fbb0*/  IMAD.MOV.U32 R17, RZ, RZ, R6 ;  /* 0x000000ffff117224 */ /* 0x000ff600078e0006 */
[----:B------:R-:W-:Y:S03]  /*3fbc0*/  @!UPT UIADD3 URZ, URZ, URZ, URZ ;  /* 0x0000003f3f3ff290 */ /* 0x000fe6000fffe03f */
[----:B------:R0:W-:Y:S01]  /*3fbd0*/  STL.64 [R1+0x210], R20 ;  /* 0x0002101401007387 */ /* 0x0001e20000100a00 */
[----:B------:R1:W-:Y:S02]  /*3fbe0*/  STL.64 [R1+0x218], R22 ;  /* 0x0002181601007387 */ /* 0x0003e40000100a00 */
[----:B------:R-:W-:Y:S01]  /*3fbf0*/  STL.64 [R1+0x2c38], R16 ;  /* 0x002c381001007387 */ /* 0x000fe20000100a00 */
[----:B0-----:R-:W2:Y:S01]  /*3fc00*/  LDL.LU R20, [R1+0x8a0] ;  /* 0x0008a00001147983 */ /* 0x001ea20000300800 */
[----:B------:R-:W2:Y:S02]  /*3fc10*/  LDL.LU R21, [R1+0x8a4] ;  /* 0x0008a40001157983 */ /* 0x000ea40000300800 */
[----:B-1----:R-:W3:Y:S02]  /*3fc20*/  LDL.LU R22, [R1+0x8a8] ;  /* 0x0008a80001167983 */ /* 0x002ee40000300800 */
[----:B------:R-:W3:Y:S02]  /*3fc30*/  LDL.LU R23, [R1+0x8ac] ;  /* 0x0008ac0001177983 */ /* 0x000ee40000300800 */
[----:B---3--:R-:W-:Y:S01]  /*3fc40*/  STL.64 [R1+0x2ca8], R22 ;  /* 0x002ca81601007387 */ /* 0x008fe20000100a00 */
[----:B--2---:R0:W-:Y:S03]  /*3fc50*/  STL.64 [R1+0x2ca0], R20 ;  /* 0x002ca01401007387 */ /* 0x0041e60000100a00 */
[----:B0-----:R-:W2:Y:S01]  /*3fc60*/  LDL.LU R20, [R1+0x200] ;  /* 0x0002000001147983 */ /* 0x001ea20000300800 */
[----:B------:R-:W2:Y:S02]  /*3fc70*/  LDL.LU R21, [R1+0x204] ;  /* 0x0002040001157983 */ /* 0x000ea40000300800 */
[----:B------:R-:W2:Y:S02]  /*3fc80*/  LDL.LU R22, [R1+0x208] ;  /* 0x0002080001167983 */ /* 0x000ea40000300800 */
[----:B------:R-:W2:Y:S02]  /*3fc90*/  LDL.LU R23, [R1+0x20c] ;  /* 0x00020c0001177983 */ /* 0x000ea40000300800 */
[----:B------:R-:W-:-:S02]  /*3fca0*/  IMAD.MOV.U32 R16, RZ, RZ, R5 ;  /* 0x000000ffff107224 */ /* 0x000fc400078e0005 */
[----:B------:R-:W-:Y:S01]  /*3fcb0*/  IMAD.MOV.U32 R17, RZ, RZ, R4 ;  /* 0x000000ffff117224 */ /* 0x000fe200078e0004 */
[----:B------:R-:W3:Y:S01]  /*3fcc0*/  LDL.LU.64 R24, [R1+0x90] ;  /* 0x0000900001187983 */ /* 0x000ee20000300a00 */
[----:B------:R-:W3:Y:S02]  /*3fcd0*/  LDL.LU R4, [R1+0x890] ;  /* 0x0008900001047983 */ /* 0x000ee40000300800 */
[----:B------:R-:W3:Y:S02]  /*3fce0*/  LDL.LU R5, [R1+0x894] ;  /* 0x0008940001057983 */ /* 0x000ee40000300800 */
[----:B------:R-:W3:Y:S01]  /*3fcf0*/  LDL.LU R6, [R1+0x898] ;  /* 0x0008980001067983 */ /* 0x000ee20000300800 */
[----:B------:R-:W3:Y:S01]  /*3fd00*/  LDL.LU R7, [R1+0x89c] ;  /* 0x00089c0001077983 */ /* 0x000ee20000300800 */
        /* <DEDUP_REMOVED lines=8> */
[----:B--2---:R-:W-:Y:S11]  /*3fd90*/  HMMA.16816.F32.BF16 R20, R8, R12, R20 ;  /* 0x0000000c0814723c */ /* 0x004ff60000041814 */
[----:B------:R-:W-:Y:S11]  /*3fda0*/  @!UPT UIADD3 URZ, URZ, URZ, URZ ;  /* 0x0000003f3f3ff290 */ /* 0x000ff6000fffe03f */
[----:B------:R-:W-:Y:S01]  /*3fdb0*/  @!UPT UIADD3 URZ, URZ, URZ, URZ ;  /* 0x0000003f3f3ff290 */ /* 0x000fe2000fffe03f */
[----:B------:R-:W-:Y:S01]  /*3fdc0*/  STL.64 [R1+0x200], R20 ;  /* 0x0002001401007387 */ /* 0x000fe20000100a00 */
[----:B------:R0:W-:Y:S03]  /*3fdd0*/  STL.64 [R1+0x208], R22 ;  /* 0x0002081601007387 */ /* 0x0001e60000100a00 */
[----:B0-----:R-:W3:Y:S01]  /*3fde0*/  LDL.LU.64 R22, [R1+0x2ca8] ;  /* 0x002ca80001167983 */ /* 0x001ee20000300a00 */
[----:B------:R-:W3:Y:S02]  /*3fdf0*/  LDL.LU.64 R20, [R1+0x2ca0] ;  /* 0x002ca00001147983 */ /* 0x000ee40000300a00 */
[----:B----4-:R-:W-:Y:S02]  /*3fe00*/  STL.64 [R1+0x2c30], R14 ;  /* 0x002c300e01007387 */ /* 0x010fe40000100a00 */
[----:B------:R0:W-:Y:S02]  /*3fe10*/  STL.64 [R1+0x2c28], R12 ;  /* 0x002c280c01007387 */ /* 0x0001e40000100a00 */
[----:B0-----:R-:W2:Y:S01]  /*3fe20*/  LDL.LU R12, [R1+0x40] ;  /* 0x00004000010c7983 */ /* 0x001ea20000300800 */
[----:B------:R-:W2:Y:S02]  /*3fe30*/  LDL.LU R13, [R1+0x44] ;  /* 0x00004400010d7983 */ /* 0x000ea40000300800 */
[----:B------:R-:W4:Y:S02]  /*3fe40*/  LDL.LU R14, [R1+0x48] ;  /* 0x00004800010e7983 */ /* 0x000f240000300800 */
[----:B------:R-:W-:-:S02]  /*3fe50*/  IMAD.MOV.U32 R15, RZ, RZ, R2 ;  /* 0x000000ffff0f7224 */ /* 0x000fc400078e0002 */
[----:B------:R-:W3:Y:S04]  /*3fe60*/  LDL.LU R2, [R1+0x2c98] ;  /* 0x002c980001027983 */ /* 0x000ee80000300800 */
[----:B----4-:R-:W-:Y:S01]  /*3fe70*/  STL.64 [R1+0x2c48], R14 ;  /* 0x002c480e01007387 */ /* 0x010fe20000100a00 */
[----:B--2---:R0:W-:Y:S03]  /*3fe80*/  STL.64 [R1+0x2c40], R12 ;  /* 0x002c400c01007387 */ /* 0x0041e60000100a00 */
        /* <DEDUP_REMOVED lines=9> */
[----:B------:R-:W2:Y:S11]  /*3ff20*/  LDL.LU R14, [R1+0x68] ;  /* 0x00006800010e7983 */ /* 0x000eb60000300800 */
[----:B------:R-:W-:Y:S04]  /*3ff30*/  @!UPT UIADD3 URZ, URZ, URZ, URZ ;  /* 0x0000003f3f3ff290 */ /* 0x000fe8000fffe03f */
[----:B------:R0:W-:Y:S01]  /*3ff40*/  STL.64 [R1+0x1f0], R20 ;  /* 0x0001f01401007387 */ /* 0x0001e20000100a00 */
[----:B------:R-:W-:Y:S01]  /*3ff50*/  STL.64 [R1+0x1f8], R22 ;  /* 0x0001f81601007387 */ /* 0x000fe20000100a00 */
[----:B------:R-:W3:Y:S02]  /*3ff60*/  LDL.LU.64 R26, [R1+0x2c90] ;  /* 0x002c9000011a7983 */ /* 0x000ee40000300a00 */
[----:B0-----:R-:W-:Y:S02]  /*3ff70*/  IMAD.MOV.U32 R21, RZ, RZ, R24 ;  /* 0x000000ffff157224 */ /* 0x001fe400078e0018 */
[----:B------:R-:W-:Y:S02]  /*3ff80*/  IMAD.MOV.U32 R20, RZ, RZ, R25 ;  /* 0x000000ffff147224 */ /* 0x000fe400078e0019 */
[----:B------:R-:W4:Y:S02]  /*3ff90*/  LDL.LU.64 R24, [R1+0x2c88] ;  /* 0x002c880001187983 */ /* 0x000f240000300a00 */
[C---:B----4-:R-:W-:Y:S11]  /*3ffa0*/  HMMA.16816.F32.BF16 R4, R8.reuse, R24, R4 ;  /* 0x000000180804723c */ /* 0x050ff60000041804 */
[----:B------:R-:W-:Y:S11]  /*3ffb0*/  @!UPT UIADD3 URZ, URZ, URZ, URZ ;  /* 0x0000003f3f3ff290 */ /* 0x000ff6000fffe03f */
[----:B------:R-:W-:Y:S01]  /*3ffc0*/  @!UPT UIADD3 URZ, URZ, URZ, URZ ;  /* 0x0000003f3f3ff290 */ /* 0x000fe2000fffe03f */
[----:B------:R0:W-:Y:S01]  /*3ffd0*/  STL.64 [R1+0x1e0], R4 ;  /* 0x0001e00401007387 */ /* 0x0001e20000100a00 */
[----:B------:R-:W-:Y:S03]  /*3ffe0*/  STL [R1+0x1e8], R6 ;  /* 0x0001e80601007387 */ /* 0x000fe60000100800 */
[----:B0-----:R-:W4:Y:S01]  /*3fff0*/  LDL.LU.64 R4, [R1+0x2c80] ;  /* 0x002c800001047983 */ /* 0x001f220000300a00 */
[----:B------:R-:W-:Y:S02]  /*40000*/  IMAD.MOV.U32 R15, RZ, RZ, R2 ;  /* 0x000000ffff0f7224 */ /* 0x000fe400078e0002 */
[----:B------:R-:W-:Y:S02]  /*40010*/  IMAD.MOV.U32 R2, RZ, RZ, R7 ;  /* 0x000000ffff027224 */ /* 0x000fe400078e0007 */
[----:B------:R-:W-:Y:S03]  /*40020*/  STL.64 [R1+0x2c08], R24 ;  /* 0x002c081801007387 */ /* 0x000fe60000100a00 */
[----:B------:R0:W-:Y:S01]  /*40030*/  STL [R1+0x26e8], R2 ;  /* 0x0026e80201007387 */ /* 0x0001e20000100800 */
[----:B----4-:R-:W-:Y:S03]  /*40040*/  HMMA.16816.F32.BF16 R8, R8, R4, R16 ;  /* 0x000000040808723c */ /* 0x010fe60000041810 */
[----:B------:R-:W2:Y:S01]  /*40050*/  LDL.LU.64 R16, [R1+0x2c78] ;  /* 0x002c780001107983 */ /* 0x000ea20000300a00 */
[----:B------:R-:W-:-:S02]  /*40060*/  IMAD.MOV.U32 R22, RZ, RZ, R4 ;  /* 0x000000ffff167224 */ /* 0x000fc400078e0004 */
[----:B0-----:R-:W-:Y:S11]  /*40070*/  IMAD.MOV.U32 R2, RZ, RZ, R5 ;  /* 0x000000ffff027224 */ /* 0x001ff600078e0005 */
[----:B------:R-:W-:Y:S06]  /*40080*/  @!UPT UIADD3 URZ, URZ, URZ, URZ ;  /* 0x0000003f3f3ff290 */ /* 0x000fec000fffe03f */
[----:B------:R0:W-:Y:S01]  /*40090*/  STL.64 [R1+0xf0], R8 ;  /* 0x0000f00801007387 */ /* 0x0001e20000100a00 */
[----:B------:R-:W-:Y:S02]  /*400a0*/  STL.64 [R1+0xf8], R10 ;  /* 0x0000f80a01007387 */ /* 0x000fe40000100a00 */
[----:B------:R-:W2:Y:S02]  /*400b0*/  LDL.LU.64 R6, [R1+0x2c70] ;  /* 0x002c700001067983 */ /* 0x000ea40000300a00 */
[----:B------:R-:W2:Y:S01]  /*400c0*/  LDL.LU.64 R4, [R1+0x2c68] ;  /* 0x002c680001047983 */ /* 0x000ea20000300a00 */
[----:B0-----:R-:W4:Y:S01]  /*400d0*/  LDL.LU R8, [R1+0x30] ;  /* 0x0000300001087983 */ /* 0x001f220000300800 */
[----:B------:R-:W4:Y:S01]  /*400e0*/  LDL.LU R9, [R1+0x34] ;  /* 0x0000340001097983 */ /* 0x000f220000300800 */
[C---:B--2---:R-:W-:Y:S02]  /*400f0*/  HMMA.16816.F32.BF16 R16, R4.reuse, R16, R12 ;  /* 0x000000100410723c */ /* 0x044fe4000004180c */
[----:B------:R-:W2:Y:S01]  /*40100*/  LDL.LU.64 R14, [R1+0x2c60] ;  /* 0x002c6000010e7983 */ /* 0x000ea20000300a00 */
[----:B------:R-:W2:Y:S11]  /*40110*/  LDL.LU.64 R12, [R1+0x2c58] ;  /* 0x002c5800010c7983 */ /* 0x000eb60000300a00 */
[----:B------:R-:W-:Y:S09]  /*40120*/  @!UPT UIADD3 URZ, URZ, URZ, URZ ;  /* 0x0000003f3f3ff290 */ /* 0x000ff2000fffe03f */
[----:B------:R0:W-:Y:S01]  /*40130*/  STL.64 [R1+0x60], R16 ;  /* 0x0000601001007387 */ /* 0x0001e20000100a00 */
[----:B------:R2:W-:Y:S03]  /*40140*/  STL.64 [R1+0x68], R18 ;  /* 0x0000681201007387 */ /* 0x0005e60000100a00 */
[----:B0-----:R-:W2:Y:S02]  /*40150*/  LDL.LU.64 R16, [R1+0x2c50] ;  /* 0x002c500001107983 */ /* 0x001ea40000300a00 */
[----:B--2---:R-:W-:Y:S02]  /*40160*/  HMMA.16816.F32.BF16 R16, R4, R16, R12 ;  /* 0x000000100410723c */ /* 0x004fe4000004180c */
[----:B------:R-:W2:Y:S01]  /*40170*/  LDL.LU.64 R14, [R1+0x2c48] ;  /* 0x002c4800010e7983 */ /* 0x000ea20000300a00 */
[----:B------:R-:W2:Y:S11]  /*40180*/  LDL.LU.64 R12, [R1+0x2c40] ;  /* 0x002c4000010c7983 */ /* 0x000eb60000300a00 */
[----:B------:R-:W-:Y:S09]  /*40190*/  @!UPT UIADD3 URZ, URZ, URZ, URZ ;  /* 0x0000003f3f3ff290 */ /* 0x000ff2000fffe03f */
[----:B------:R0:W-:Y:S04]  /*401a0*/  STL.64 [R1+0x50], R16 ;  /* 0x0000501001007387 */ /* 0x0001e80000100a00 */
[----:B0-----:R-:W2:Y:S01]  /*401b0*/  LDL.LU.64 R16, [R1+0x2c38] ;  /* 0x002c380001107983 */ /* 0x001ea20000300a00 */
[----:B------:R-:W-:Y:S02]  /*401c0*/  IMAD.MOV.U32 R10, RZ, RZ, R3 ;  /* 0x000000ffff0a7224 */ /* 0x000fe400078e0003 */
[----:B------:R-:W-:Y:S02]  /*401d0*/  IMAD.MOV.U32 R11, RZ, RZ, R0 ;  /* 0x000000ffff0b7224 */ /* 0x000fe400078e0000 */
[----:B------:R-:W-:Y:S02]  /*401e0*/  IMAD.MOV.U32 R0, RZ, RZ, R18 ;  /* 0x000000ffff007224 */ /* 0x000fe400078e0012 */
[----:B------:R-:W-:-:S05]  /*401f0*/  IMAD.MOV.U32 R3, RZ, RZ, R19 ;  /* 0x000000ffff037224 */ /* 0x000fca00078e0013 */
[----:B------:R-:W-:Y:S01]  /*40200*/  STL [R1+0x24f8], R3 ;  /* 0x0024f80301007387 */ /* 0x000fe20000100800 */
[----:B------:R-:W-:Y:S01]  /*40210*/  STL [R1+0x24f4], R0 ;  /* 0x0024f40001007387 */ /* 0x000fe20000100800 */
[C---:B--2---:R-:W-:Y:S02]  /*40220*/  HMMA.16816.F32.BF16 R16, R4.reuse, R16, R12 ;  /* 0x000000100410723c */ /* 0x044fe4000004180c */
[----:B------:R-:W2:Y:S01]  /*40230*/  LDL.LU.64 R14, [R1+0x2c30] ;  /* 0x002c3000010e7983 */ /* 0x000ea20000300a00 */
[----:B------:R-:W2:Y:S11]  /*40240*/  LDL.LU.64 R12, [R1+0x2c28] ;  /* 0x002c2800010c7983 */ /* 0x000eb60000300a00 */
[----:B------:R-:W-:Y:S09]  /*40250*/  @!UPT UIADD3 URZ, URZ, URZ, URZ ;  /* 0x0000003f3f3ff290 */ /* 0x000ff2000fffe03f */
[----:B------:R-:W-:Y:S01]  /*40260*/  STL.64 [R1+0x40], R16 ;  /* 0x0000401001007387 */ /* 0x000fe20000100a00 */
[----:B------:R0:W-:Y:S03]  /*40270*/  STL.64 [R1+0x48], R18 ;  /* 0x0000481201007387 */ /* 0x0001e60000100a00 */
[----:B0-----:R-:W2:Y:S01]  /*40280*/  LDL.LU.64 R18, [R1+0x2c20] ;  /* 0x002c200001127983 */ /* 0x001ea20000300a00 */
[----:B------:R-:W4:Y:S02]  /*40290*/  LDL.LU.64 R16, [R1+0x2c18] ;  /* 0x002c180001107983 */ /* 0x000f240000300a00 */
[----:B------:R-:W-:Y:S02]  /*402a0*/  IMAD.MOV.U32 R25, RZ, RZ, R20 ;  /* 0x000000ffff197224 */ /* 0x000fe400078e0014 */
[----:B------:R-:W-:Y:S01]  /*402b0*/  IMAD.MOV.U32 R24, RZ, RZ, R21 ;  /* 0x000000ffff187224 */ /* 0x000fe200078e0015 */
[----:B----4-:R-:W-:Y:S11]  /*402c0*/  HMMA.16816.F32.BF16 R8, R4, R16, R8 ;  /* 0x000000100408723c */ /* 0x010ff60000041808 */
[----:B------:R-:W-:Y:S11]  /*402d0*/  @!UPT UIADD3 URZ, URZ, URZ, URZ ;  /* 0x0000003f3f3ff290 */ /* 0x000ff6000fffe03f */
[----:B------:R-:W-:Y:S01]  /*402e0*/  @!UPT UIADD3 URZ, URZ, URZ, URZ ;  /* 0x0000003f3f3ff290 */ /* 0x000fe2000fffe03f */
[----:B------:R0:W-:Y:S01]  /*402f0*/  STL.64 [R1+0x30], R8 ;  /* 0x0000300801007387 */ /* 0x0001e20000100a00 */
[----:B------:R-:W-:Y:S02]  /*40300*/  IMAD.MOV.U32 R3, RZ, RZ, R10 ;  /* 0x000000ffff037224 */ /* 0x000fe400078e000a */
[----:B------:R-:W-:Y:S02]  /*40310*/  IMAD.MOV.U32 R0, RZ, RZ, R11 ;  /* 0x000000ffff007224 */ /* 0x000fe400078e000b */
[----:B0-----:R-:W-:Y:S02]  /*40320*/  IMAD.MOV.U32 R8, RZ, RZ, R22 ;  /* 0x000000ffff087224 */ /* 0x001fe400078e0016 */
[----:B------:R-:W-:-:S05]  /*40330*/  IMAD.MOV.U32 R9, RZ, RZ, R2 ;  /* 0x000000ffff097224 */ /* 0x000fca00078e0002 */
[----:B------:R0:W-:Y:S04]  /*40340*/  STL.64 [R1+0x2c10], R8 ;  /* 0x002c100801007387 */ /* 0x0001e80000100a00 */
[----:B0-----:R-:W4:Y:S01]  /*40350*/  LDL.LU R8, [R1+0x10] ;  /* 0x0000100001087983 */ /* 0x001f220000300800 */
[----:B------:R-:W4:Y:S02]  /*40360*/  LDL.LU R9, [R1+0x14] ;  /* 0x0000140001097983 */ /* 0x000f240000300800 */
[----:B------:R-:W4:Y:S02]  /*40370*/  LDL.LU R10, [R1+0x18] ;  /* 0x00001800010a7983 */ /* 0x000f240000300800 */
[----:B------:R-:W4:Y:S01]  /*40380*/  LDL.LU R11, [R1+0x1c] ;  /* 0x00001c00010b7983 */ /* 0x000f220000300800 */
[----:B------:R-:W3:Y:S01]  /*40390*/  LDL.LU R20, [R1] ;  /* 0x0000000001147983 */ /* 0x000ee20000300800 */
[----:B------:R-:W3:Y:S02]  /*403a0*/  LDL.LU R21, [R1+0x4] ;  /* 0x0000040001157983 */ /* 0x000ee40000300800 */
[----:B------:R-:W3:Y:S02]  /*403b0*/  LDL.LU R22, [R1+0x8] ;  /* 0x0000080001167983 */ /* 0x000ee40000300800 */
[----:B------:R-:W3:Y:S01]  /*403c0*/  LDL.LU R23, [R1+0xc] ;  /* 0x00000c0001177983 */ /* 0x000ee20000300800 */
[----:B--2---:R0:W-:Y:S01]  /*403d0*/  STL.64 [R1+0x2bb0], R18 ;  /* 0x002bb01201007387 */ /* 0x0041e20000100a00 */
[----:B------:R-:W2:Y:S02]  /*403e0*/  LDL.LU R16, [R1+0x20] ;  /* 0x0000200001107983 */ /* 0x000ea40000300800 */
[----:B------:R-:W2:Y:S01]  /*403f0*/  LDL.LU R17, [R1+0x24] ;  /* 0x0000240001117983 */ /* 0x000ea20000300800 */
[----:B0-----:R-:W2:Y:S01]  /*40400*/  LDL.LU R18, [R1+0x28] ;  /* 0x0000280001127983 */ /* 0x001ea20000300800 */
[----:B------:R-:W2:Y:S02]  /*40410*/  LDL.LU R19, [R1+0x2c] ;  /* 0x00002c0001137983 */ /* 0x000ea40000300800 */
[----:B------:R-:W-:Y:S02]  /*40420*/  STL [R1+0x2500], R0 ;  /* 0x0025000001007387 */ /* 0x000fe40000100800 */
[----:B------:R-:W-:Y:S01]  /*40430*/  STL [R1+0x24fc], R3 ;  /* 0x0024fc0301007387 */ /* 0x000fe20000100800 */
[----:B------:R0:W-:Y:S01]  /*40440*/  STL.64 [R1+0x2ba8], R14 ;  /* 0x002ba80e01007387 */ /* 0x0001e20000100a00 */
[----:B--2---:R-:W-:Y:S03]  /*40450*/  HMMA.16816.F32.BF16 R16, R4, R12, R16 ;  /* 0x0000000c0410723c */ /* 0x004fe60000041810 */
[----:B------:R-:W2:Y:S11]  /*40460*/  LDL.LU R12, [R1+0x1a0] ;  /* 0x0001a000010c7983 */ /* 0x000eb60000300800 */
[----:B------:R-:W-:Y:S09]  /*40470*/  @!UPT UIADD3 URZ, URZ, URZ, URZ ;  /* 0x0000003f3f3ff290 */ /* 0x000ff2000fffe03f */
[----:B------:R-:W-:Y:S01]  /*40480*/  STL.64 [R1+0x20], R16 ;  /* 0x0000201001007387 */ /* 0x000fe20000100a00 */
[----:B------:R1:W-:Y:S02]  /*40490*/  STL.64 [R1+0x28], R18 ;  /* 0x0000281201007387 */ /* 0x0003e40000100a00 */
[----:B------:R-:W2:Y:S02]  /*404a0*/  LDL.LU R13, [R1+0x1a4] ;  /* 0x0001a400010d7983 */ /* 0x000ea40000300800 */
[----:B0-----:R-:W2:Y:S01]  /*404b0*/  LDL.LU R14, [R1+0x1a8] ;  /* 0x0001a800010e7983 */ /* 0x001ea20000300800 */
[----:B------:R-:W2:Y:S04]  /*404c0*/  LDL.LU R15, [R1+0x1ac] ;  /* 0x0001ac00010f7983 */ /* 0x000ea80000300800 */
[----:B--2---:R-:W-:Y:S01]  /*404d0*/  STL.64 [R1+0x2bc0], R14 ;  /* 0x002bc00e01007387 */ /* 0x004fe20000100a00 */
[----:B------:R-:W-:Y:S02]  /*404e0*/  STL.64 [R1+0x2bb8], R12 ;  /* 0x002bb80c01007387 */ /* 0x000fe40000100a00 */
[----:B-1----:R-:W2:Y:S02]  /*404f0*/  LDL R18, [R1+0xc8] ;  /* 0x0000c80001127983 */ /* 0x002ea40000100800 */
[----:B------:R-:W2:Y:S02]  /*40500*/  LDL R19, [R1+0xcc] ;  /* 0x0000cc0001137983 */ /* 0x000ea40000100800 */
[----:B--2---:R0:W-:Y:S04]  /*40510*/  STL.64 [R1+0x2bc8], R18 ;  /* 0x002bc81201007387 */ /* 0x0041e80000100a00 */
[----:B0-----:R-:W2:Y:S01]  /*40520*/  LDL.64 R18, [R1+0xd8] ;  /* 0x0000d80001127983 */ /* 0x001ea20000100a00 */
[----:B---3--:R-:W-:-:S02]  /*40530*/  IMAD.MOV.U32 R14, RZ, RZ, R27 ;  /* 0x000000ffff0e7224 */ /* 0x008fc400078e001b */
[----:B------:R-:W-:Y:S02]  /*40540*/  IMAD.MOV.U32 R15, RZ, RZ, R26 ;  /* 0x000000ffff0f7224 */ /* 0x000fe400078e001a */
[----:B----4-:R-:W-:Y:S01]  /*40550*/  HMMA.16816.F32.BF16 R24, R4, R24, R8 ;  /* 0x000000180418723c */ /* 0x010fe20000041808 */
[----:B--2---:R0:W-:Y:S01]  /*40560*/  STL.64 [R1+0x2bd0], R18 ;  /* 0x002bd01201007387 */ /* 0x0041e20000100a00 */
[----:B------:R-:W2:Y:S02]  /*40570*/  LDL.LU R16, [R1+0x1d0] ;  /* 0x0001d00001107983 */ /* 0x000ea40000300800 */
[----:B------:R-:W2:Y:S01]  /*40580*/  LDL.LU R17, [R1+0x1d4] ;  /* 0x0001d40001117983 */ /* 0x000ea20000300800 */
[----:B0-----:R-:W2:Y:S01]  /*40590*/  LDL.LU R18, [R1+0x1d8] ;  /* 0x0001d80001127983 */ /* 0x001ea20000300800 */
[----:B------:R-:W2:Y:S02]  /*405a0*/  LDL.LU R19, [R1+0x1dc] ;  /* 0x0001dc0001137983 */ /* 0x000ea40000300800 */
[----:B------:R-:W3:Y:S02]  /*405b0*/  LDL.LU R12, [R1+0x1b0] ;  /* 0x0001b000010c7983 */ /* 0x000ee40000300800 */
[----:B------:R-:W3:Y:S01]  /*405c0*/  LDL.LU R13, [R1+0x1b4] ;  /* 0x0001b400010d7983 */ /* 0x000ee20000300800 */
[----:B------:R0:W-:Y:S04]  /*405d0*/  STL.64 [R1+0x2be0], R14 ;  /* 0x002be00e01007387 */ /* 0x0001e80000100a00 */
[----:B---3--:R-:W-:Y:S01]  /*405e0*/  STL.64 [R1+0x2bd8], R12 ;  /* 0x002bd80c01007387 */ /* 0x008fe20000100a00 */
[----:B0-----:R-:W2:Y:S02]  /*405f0*/  LDL.64 R14, [R1+0xe8] ;  /* 0x0000e800010e7983 */ /* 0x001ea40000100a00 */
[----:B------:R-:W3:Y:S05]  /*40600*/  LDL.LU.64 R8, [R1+0x2c10] ;  /* 0x002c100001087983 */ /* 0x000eea0000300a00 */
[----:B------:R0:W-:Y:S02]  /*40610*/  STL.64 [R1+0x10], R24 ;  /* 0x0000101801007387 */ /* 0x0001e40000100a00 */
[----:B0-----:R-:W4:Y:S01]  /*40620*/  LDL.LU.64 R24, [R1+0x2c08] ;  /* 0x002c080001187983 */ /* 0x001f220000300a00 */
[----:B------:R-:W-:-:S02]  /*40630*/  IMAD.MOV.U32 R0, RZ, RZ, R26 ;  /* 0x000000ffff007224 */ /* 0x000fc400078e001a */
[----:B------:R-:W-:-:S05]  /*40640*/  IMAD.MOV.U32 R3, RZ, RZ, R27 ;  /* 0x000000ffff037224 */ /* 0x000fca00078e001b */
[----:B------:R-:W-:Y:S01]  /*40650*/  STL [R1+0x26f0], R3 ;  /* 0x0026f00301007387 */ /* 0x000fe20000100800 */
[----:B------:R-:W-:Y:S01]  /*40660*/  STL [R1+0x26ec], R0 ;  /* 0x0026ec0001007387 */ /* 0x000fe20000100800 */
[C---:B----4-:R-:W-:Y:S02]  /*40670*/  HMMA.16816.F32.BF16 R24, R4.reuse, R24, R20 ;  /* 0x000000180418723c */ /* 0x050fe40000041814 */
[----:B------:R-:W2:Y:S01]  /*40680*/  LDL.LU.64 R22, [R1+0x2c00] ;  /* 0x002c000001167983 */ /* 0x000ea20000300a00 */
[----:B------:R-:W2:Y:S11]  /*40690*/  LDL.LU.64 R20, [R1+0x2bf8] ;  /* 0x002bf80001147983 */ /* 0x000eb60000300a00 */
[----:B------:R-:W-:Y:S09]  /*406a0*/  @!UPT UIADD3 URZ, URZ, URZ, URZ ;  /* 0x0000003f3f3ff290 */ /* 0x000ff2000fffe03f */
[----:B------:R-:W-:Y:S01]  /*406b0*/  STL.64 [R1], R24 ;  /* 0x0000001801007387 */ /* 0x000fe20000100a00 */
[----:B------:R0:W-:Y:S03]  /*406c0*/  STL.64 [R1+0x8], R26 ;  /* 0x0000081a01007387 */ /* 0x0001e60000100a00 */
[----:B0-----:R-:W3:Y:S01]  /*406d0*/  LDL.LU.64 R26, [R1+0x2bf0] ;  /* 0x002bf000011a7983 */ /* 0x001ee20000300a00 */
[----:B------:R-:W3:Y:S02]  /*406e0*/  LDL.LU.64 R24, [R1+0x2be8] ;  /* 0x002be80001187983 */ /* 0x000ee40000300a00 */
[----:B---3--:R-:W-:Y:S01]  /*406f0*/  HMMA.16816.F32.BF16 R24, R4, R8, R24 ;  /* 0x000000080418723c */ /* 0x008fe20000041818 */
[----:B------:R-:W3:Y:S01]  /*40700*/  LDL.LU R4, [R1+0x1c0] ;  /* 0x0001c00001047983 */ /* 0x000ee20000300800 */
[----:B------:R-:W3:Y:S02]  /*40710*/  LDL.LU R5, [R1+0x1c4] ;  /* 0x0001c40001057983 */ /* 0x000ee40000300800 */
[----:B------:R-:W3:Y:S02]  /*40720*/  LDL.LU R6, [R1+0x1c8] ;  /* 0x0001c80001067983 */ /* 0x000ee40000300800 */
[----:B------:R-:W3:Y:S01]  /*40730*/  LDL.LU R7, [R1+0x1cc] ;  /* 0x0001cc0001077983 */ /* 0x000ee20000300800 */
[----:B------:R-:W4:Y:S01]  /*40740*/  LDL.LU R8, [R1+0x530] ;  /* 0x0005300001087983 */ /* 0x000f220000300800 */
[----:B------:R-:W4:Y:S02]  /*40750*/  LDL.LU R9, [R1+0x534] ;  /* 0x0005340001097983 */ /* 0x000f240000300800 */
[----:B------:R-:W3:Y:S02]  /*40760*/  LDL.LU R10, [R1+0x538] ;  /* 0x00053800010a7983 */ /* 0x000ee40000300800 */
[----:B------:R-:W3:Y:S01]  /*40770*/  LDL.LU R11, [R1+0x53c] ;  /* 0x00053c00010b7983 */ /* 0x000ee20000300800 */
[----:B--2---:R-:W-:Y:S01]  /*40780*/  HMMA.16816.F32.BF16 R16, R20, R14, R16 ;  /* 0x0000000e1410723c */ /* 0x004fe20000041810 */
[----:B------:R-:W-:-:S02]  /*40790*/  IMAD.MOV.U32 R2, RZ, RZ, R14 ;  /* 0x000000ffff027224 */ /* 0x000fc400078e000e */
[----:B------:R-:W-:Y:S01]  /*407a0*/  IMAD.MOV.U32 R0, RZ, RZ, R15 ;  /* 0x000000ffff007224 */ /* 0x000fe200078e000f */
[----:B---3--:R-:W-:Y:S01]  /*407b0*/  STL.64 [R1+0x2ba0], R10 ;  /* 0x002ba00a01007387 */ /* 0x008fe20000100a00 */
[----:B----4-:R0:W-:Y:S03]  /*407c0*/  STL.64 [R1+0x2b98], R8 ;  /* 0x002b980801007387 */ /* 0x0101e60000100a00 */
[----:B0-----:R-:W2:Y:S01]  /*407d0*/  LDL.LU R8, [R1+0x380] ;  /* 0x0003800001087983 */ /* 0x001ea20000300800 */
[----:B------:R-:W2:Y:S02]  /*407e0*/  LDL.LU R9, [R1+0x384] ;  /* 0x0003840001097983 */ /* 0x000ea40000300800 */
[----:B------:R0:W-:Y:S02]  /*407f0*/  STL.64 [R1+0x2448], R24 ;  /* 0x0024481801007387 */ /* 0x0001e40000100a00 */
[----:B0-----:R-:W3:Y:S01]  /*40800*/  LDL R25, [R1+0x920] ;  /* 0x0009200001197983 */ /* 0x001ee20000100800 */
[----:B------:R0:W-:Y:S03]  /*40810*/  STL.64 [R1+0x2440], R26 ;  /* 0x0024401a01007387 */ /* 0x0001e60000100a00 */
[----:B0-----:R-:W4:Y:S01]  /*40820*/  LDL.64 R26, [R1+0x88] ;  /* 0x00008800011a7983 */ /* 0x001f220000100a00 */
[----:B------:R-:W2:Y:S02]  /*40830*/  LDL.LU.64 R14, [R1+0x2be0] ;  /* 0x002be000010e7983 */ /* 0x000ea40000300a00 */
[----:B------:R-:W2:Y:S03]  /*40840*/  LDL.LU.64 R12, [R1+0x2bd8] ;  /* 0x002bd800010c7983 */ /* 0x000ea60000300a00 */
[----:B------:R-:W-:Y:S01]  /*40850*/  STL.64 [R1+0xd90], R16 ;  /* 0x000d901001007387 */ /* 0x000fe20000100a00 */
[----:B------:R0:W-:Y:S04]  /*40860*/  STL.64 [R1+0xd98], R18 ;  /* 0x000d981201007387 */ /* 0x0001e80000100a00 */
[----:B0-----:R-:W2:Y:S01]  /*40870*/  LDL.LU.64 R18, [R1+0x2bd0] ;  /* 0x002bd00001127983 */ /* 0x001ea20000300a00 */
[----:B------:R-:W-:-:S02]  /*40880*/  IMAD.MOV.U32 R11, RZ, RZ, R28 ;  /* 0x000000ffff0b7224 */ /* 0x000fc400078e001c */
[----:B------:R-:W-:Y:S02]  /*40890*/  IMAD.MOV.U32 R10, RZ, RZ, R29 ;  /* 0x000000ffff0a7224 */ /* 0x000fe400078e001d */
[----:B------:R-:W-:Y:S02]  /*408a0*/  IMAD.MOV.U32 R28, RZ, RZ, R16 ;  /* 0x000000ffff1c7224 */ /* 0x000fe400078e0010 */
[----:B------:R-:W-:-:S03]  /*408b0*/  IMAD.MOV.U32 R29, RZ, RZ, R17 ;  /* 0x000000ffff1d7224 */ /* 0x000fc600078e0011 */
[----:B------:R-:W-:Y:S02]  /*408c0*/  STL [R1+0x2300], R28 ;  /* 0x0023001c01007387 */ /* 0x000fe40000100800 */
[----:B------:R-:W-:Y:S01]  /*408d0*/  STL [R1+0x22fc], R29 ;  /* 0x0022fc1d01007387 */ /* 0x000fe20000100800 */
[C---:B--2---:R-:W-:Y:S01]  /*408e0*/  HMMA.16816.F32.BF16 R4, R20.reuse, R18, R4 ;  /* 0x000000121404723c */ /* 0x044fe20000041804 */
[----:B------:R-:W-:Y:S11]  /*408f0*/  IMAD.MOV.U32 R3, RZ, RZ, R19 ;  /* 0x000000ffff037224 */ /* 0x000ff600078e0013 */
[----:B------:R-:W-:Y:S11]  /*40900*/  @!UPT UIADD3 URZ, URZ, URZ, URZ ;  /* 0x0000003f3f3ff290 */ /* 0x000ff6000fffe03f */
        /* <DEDUP_REMOVED lines=11> */
[C---:B--2---:R-:W-:Y:S11]  /*409c0*/  HMMA.16816.F32.BF16 R12, R20.reuse, R18, R12 ;  /* 0x00000012140c723c */ /* 0x044ff6000004180c */
[----:B------:R-:W-:Y:S11]  /*409d0*/  @!UPT UIADD3 URZ, URZ, URZ, URZ ;  /* 0x0000003f3f3ff290 */ /* 0x000ff6000fffe03f */
[----:B------:R-:W-:Y:S01]  /*409e0*/  @!UPT UIADD3 URZ, URZ, URZ, URZ ;  /* 0x0000003f3f3ff290 */ /* 0x000fe2000fffe03f */
[----:B------:R-:W-:Y:S01]  /*409f0*/  STL.64 [R1+0xd60], R12 ;  /* 0x000d600c01007387 */ /* 0x000fe20000100a00 */
[----:B------:R0:W-:Y:S03]  /*40a00*/  STL.64 [R1+0xd68], R14 ;  /* 0x000d680e01007387 */ /* 0x0001e60000100a00 */
[----:B0-----:R-:W2:Y:S01]  /*40a10*/  LDL.LU.64 R14, [R1+0x2ba8] ;  /* 0x002ba800010e7983 */ /* 0x001ea20000300a00 */
[----:B------:R-:W-:Y:S02]  /*40a20*/  IMAD.MOV.U32 R6, RZ, RZ, R18 ;  /* 0x000000ffff067224 */ /* 0x000fe400078e0012 */
[----:B------:R-:W-:Y:S02]  /*40a30*/  IMAD.MOV.U32 R5, RZ, RZ, R19 ;  /* 0x000000ffff057224 */ /* 0x000fe400078e0013 */
[----:B---3--:R-:W0:Y:S04]  /*40a40*/  LDSM.16.MT88.4 R16, [R25+0xc080] ;  /* 0x00c080001910783b */ /* 0x008e280000004200 */
[----:B0-----:R-:W-:Y:S01]  /*40a50*/  STL.64 [R1+0x2b90], R18 ;  /* 0x002b901201007387 */ /* 0x001fe20000100a00 */
[----:B------:R0:W-:Y:S03]  /*40a60*/  STL.64 [R1+0x2b88], R16 ;  /* 0x002b881001007387 */ /* 0x0001e60000100a00 */
[----:B0-----:R-:W4:Y:S01]  /*40a70*/  LDL.LU R16, [R1+0x710] ;  /* 0x0007100001107983 */ /* 0x001f220000300800 */
[----:B------:R-:W4:Y:S02]  /*40a80*/  LDL.LU R17, [R1+0x714] ;  /* 0x0007140001117983 */ /* 0x000f240000300800 */
[----:B------:R-:W4:Y:S02]  /*40a90*/  LDL.LU R18, [R1+0x718] ;  /* 0x0007180001127983 */ /* 0x000f240000300800 */
[----:B------:R-:W4:Y:S01]  /*40aa0*/  LDL.LU R19, [R1+0x71c] ;  /* 0x00071c0001137983 */ /* 0x000f220000300800 */
        /* <DEDUP_REMOVED lines=8> */
[----:B------:R1:W-:Y:S02]  /*40b30*/  STL.64 [R1+0x2af0], R12 ;  /* 0x002af00c01007387 */ /* 0x0003e40000100a00 */
[----:B0-----:R-:W2:Y:S02]  /*40b40*/  LDL.64 R14, [R1+0x98] ;  /* 0x00009800010e7983 */ /* 0x001ea40000100a00 */
[----:B--2---:R-:W-:Y:S01]  /*40b50*/  HMMA.16816.F32.BF16 R8, R20, R14, R8 ;  /* 0x0000000e1408723c */ /* 0x004fe20000041808 */
[----:B------:R-:W-:Y:S11]  /*40b60*/  IMAD.MOV.U32 R7, RZ, RZ, R15 ;  /* 0x000000ffff077224 */ /* 0x000ff600078e000f */
[----:B------:R-:W-:Y:S11]  /*40b70*/  @!UPT UIADD3 URZ, URZ, URZ, URZ ;  /* 0x0000003f3f3ff290 */ /* 0x000ff6000fffe03f */
[----:B------:R0:W-:Y:S01]  /*40b80*/  STL.64 [R1+0x9b0], R8 ;  /* 0x0009b00801007387 */ /* 0x0001e20000100a00 */
[----:B------:R-:W-:Y:S02]  /*40b90*/  STL.64 [R1+0x9b8], R10 ;  /* 0x0009b80a01007387 */ /* 0x000fe40000100a00 */
[----:B-1----:R-:W2:Y:S02]  /*40ba0*/  LDL.LU R12, [R1+0x800] ;  /* 0x00080000010c7983 */ /* 0x002ea40000300800 */
[----:B------:R-:W2:Y:S02]  /*40bb0*/  LDL.LU R13, [R1+0x804] ;  /* 0x00080400010d7983 */ /* 0x000ea40000300800 */
[----:B0-----:R-:W-:Y:S02]  /*40bc0*/  IMAD.MOV.U32 R8, RZ, RZ, R14 ;  /* 0x000000ffff087224 */ /* 0x001fe400078e000e */
[----:B------:R-:W3:Y:S01]  /*40bd0*/  LDL.LU R14, [R1+0x808] ;  /* 0x00080800010e7983 */ /* 0x000ee20000300800 */
[----:B------:R-:W3:Y:S03]  /*40be0*/  LDL.LU R15, [R1+0x80c] ;  /* 0x00080c00010f7983 */ /* 0x000ee60000300800 */
[----:B---3--:R0:W-:Y:S01]  /*40bf0*/  STL.64 [R1+0x2b08], R14 ;  /* 0x002b080e01007387 */ /* 0x0081e20000100a00 */
[----:B--2---:R-:W-:Y:S02]  /*40c00*/  STL.64 [R1+0x2b00], R12 ;  /* 0x002b000c01007387 */ /* 0x004fe40000100a00 */
[----:B0-----:R-:W-:-:S02]  /*40c10*/  IMAD.MOV.U32 R14, RZ, RZ, R8 ;  /* 0x000000ffff0e7224 */ /* 0x001fc400078e0008 */
[----:B------:R-:W-:Y:S01]  /*40c20*/  IMAD.MOV.U32 R15, RZ, RZ, R7 ;  /* 0x000000ffff0f7224 */ /* 0x000fe200078e0007 */
[----:B------:R-:W0:Y:S04]  /*40c30*/  LDSM.16.MT88.4 R8, [R25+0xc180] ;  /* 0x00c180001908783b */ /* 0x000e280000004200 */
[----:B------:R1:W-:Y:S04]  /*40c40*/  STL.64 [R1+0x2b20], R14 ;  /* 0x002b200e01007387 */ /* 0x0003e80000100a00 */
[----:B-1----:R-:W2:Y:S04]  /*40c50*/  LDL.64 R14, [R1+0xa8] ;  /* 0x0000a800010e7983 */ /* 0x002ea80000100a00 */
[----:B--2---:R1:W-:Y:S02]  /*40c60*/  STL.64 [R1+0x2b28], R14 ;  /* 0x002b280e01007387 */ /* 0x0043e40000100a00 */
[----:B-1----:R-:W-:-:S02]  /*40c70*/  IMAD.MOV.U32 R14, RZ, RZ, R6 ;  /* 0x000000ffff0e7224 */ /* 0x002fc400078e0006 */
[----:B------:R-:W-:-:S05]  /*40c80*/  IMAD.MOV.U32 R15, RZ, RZ, R5 ;  /* 0x000000ffff0f7224 */ /* 0x000fca00078e0005 */
[----:B------:R1:W-:Y:S01]  /*40c90*/  STL.64 [R1+0x2b40], R14 ;  /* 0x002b400e01007387 */ /* 0x0003e20000100a00 */
[----:B0-----:R-:W-:Y:S02]  /*40ca0*/  STL.64 [R1+0x2a80], R10 ;  /* 0x002a800a01007387 */ /* 0x001fe40000100a00 */
[----:B------:R4:W-:Y:S01]  /*40cb0*/  STL.64 [R1+0x2a78], R8 ;  /* 0x002a780801007387 */ /* 0x0009e20000100a00 */
[----:B-1----:R-:W2:Y:S01]  /*40cc0*/  LDL.64 R14, [R1+0xc8] ;  /* 0x0000c800010e7983 */ /* 0x002ea20000100a00 */
[----:B----4-:R-:W-:Y:S03]  /*40cd0*/  HMMA.16816.F32.BF16 R8, R20, R26, R16 ;  /* 0x0000001a1408723c */ /* 0x010fe60000041810 */
[----:B--2---:R0:W-:Y:S02]  /*40ce0*/  STL.64 [R1+0x2b58], R14 ;  /* 0x002b580e01007387 */ /* 0x0041e40000100a00 */
[----:B0-----:R-:W-:-:S02]  /*40cf0*/  IMAD.MOV.U32 R14, RZ, RZ, R4 ;  /* 0x000000ffff0e7224 */ /* 0x001fc400078e0004 */
[----:B------:R-:W0:Y:S11]  /*40d00*/  LDSM.16.MT88.4 R4, [R25+0xc200] ;  /* 0x00c200001904783b */ /* 0x000e360000004200 */
[----:B------:R-:W-:Y:S05]  /*40d10*/  @!UPT UIADD3 URZ, URZ, URZ, URZ ;  /* 0x0000003f3f3ff290 */ /* 0x000fea000fffe03f */
[----:B------:R-:W-:Y:S01]  /*40d20*/  STL.64 [R1+0x9a0], R8 ;  /* 0x0009a00801007387 */ /* 0x000fe20000100a00 */
[----:B------:R1:W-:Y:S02]  /*40d30*/  STL.64 [R1+0x9a8], R10 ;  /* 0x0009a80a01007387 */ /* 0x0003e40000100a00 */
[----:B------:R-:W-:Y:S02]  /*40d40*/  IMAD.MOV.U32 R15, RZ, RZ, R3 ;  /* 0x000000ffff0f7224 */ /* 0x000fe400078e0003 */
[----:B------:R-:W2:Y:S01]  /*40d50*/  LDL.LU R16, [R1+0x700] ;  /* 0x0007000001107983 */ /* 0x000ea20000300800 */
[----:B------:R-:W2:Y:S01]  /*40d60*/  LDL.LU R17, [R1+0x704] ;  /* 0x0007040001117983 */ /* 0x000ea20000300800 */
[----:B------:R-:W2:Y:S02]  /*40d70*/  LDL.LU R18, [R1+0x708] ;  /* 0x0007080001127983 */ /* 0x000ea40000300800 */
[----:B------:R-:W2:Y:S01]  /*40d80*/  LDL.LU R19, [R1+0x70c] ;  /* 0x00070c0001137983 */ /* 0x000ea20000300800 */
[----:B-1----:R-:W2:Y:S01]  /*40d90*/  LDL.64 R10, [R1+0x78] ;  /* 0x00007800010a7983 */ /* 0x002ea20000100a00 */
[----:B------:R-:W-:Y:S03]  /*40da0*/  STL.64 [R1+0x2b70], R14 ;  /* 0x002b700e01007387 */ /* 0x000fe60000100a00 */
[----:B0-----:R-:W-:Y:S01]  /*40db0*/  STL.64 [R1+0x2a10], R6 ;  /* 0x002a100601007387 */ /* 0x001fe20000100a00 */
[----:B------:R0:W-:Y:S03]  /*40dc0*/  STL.64 [R1+0x2a08], R4 ;  /* 0x002a080401007387 */ /* 0x0001e60000100a00 */
        /* <DEDUP_REMOVED lines=21> */
[----:B------:R-:W3:Y:S02]  /*40f20*/  LDL.LU R6, [R1+0x858] ;  /* 0x0008580001067983 */ /* 0x000ee40000300800 */
[----:B------:R-:W3:Y:S02]  /*40f30*/  LDL.LU R7, [R1+0x85c] ;  /* 0x00085c0001077983 */ /* 0x000ee40000300800 */
[----:B------:R-:W-:-:S02]  /*40f40*/  IMAD.MOV.U32 R14, RZ, RZ, R2 ;  /* 0x000000ffff0e7224 */ /* 0x000fc400078e0002 */
[----:B------:R-:W-:Y:S02]  /*40f50*/  IMAD.MOV.U32 R15, RZ, RZ, R0 ;  /* 0x000000ffff0f7224 */ /* 0x000fe400078e0000 */
[----:B------:R-:W-:Y:S02]  /*40f60*/  IMAD.MOV.U32 R2, RZ, RZ, R10 ;  /* 0x000000ffff027224 */ /* 0x000fe400078e000a */
[----:B------:R-:W-:Y:S01]  /*40f70*/  IMAD.MOV.U32 R0, RZ, RZ, R11 ;  /* 0x000000ffff007224 */ /* 0x000fe200078e000b */
[----:B---3--:R-:W-:Y:S01]  /*40f80*/  STL.64 [R1+0x2b80], R6 ;  /* 0x002b800601007387 */ /* 0x008fe20000100a00 */
[----:B--2---:R0:W-:Y:S03]  /*40f90*/  STL.64 [R1+0x2b78], R4 ;  /* 0x002b780401007387 */ /* 0x0041e60000100a00 */
[----:B0-----:R-:W2:Y:S01]  /*40fa0*/  LDL.LU R4, [R1+0x860] ;  /* 0x0008600001047983 */ /* 0x001ea20000300800 */
[----:B------:R-:W2:Y:S02]  /*40fb0*/  LDL.LU R5, [R1+0x864] ;  /* 0x0008640001057983 */ /* 0x000ea40000300800 */
[----:B------:R-:W2:Y:S02]  /*40fc0*/  LDL.LU R6, [R1+0x868] ;  /* 0x0008680001067983 */ /* 0x000ea40000300800 */
[----:B------:R-:W2:Y:S01]  /*40fd0*/  LDL.LU R7, [R1+0x86c] ;  /* 0x00086c0001077983 */ /* 0x000ea20000300800 */
[----:B------:R-:W2:Y:S01]  /*40fe0*/  LDL.LU.64 R18, [R1+0x2b90] ;  /* 0x002b900001127983 */ /* 0x000ea20000300a00 */
[----:B------:R-:W2:Y:S02]  /*40ff0*/  LDL.LU.64 R16, [R1+0x2b88] ;  /* 0x002b880001107983 */ /* 0x000ea40000300a00 */
[----:B------:R-:W-:Y:S02]  /*41000*/  STL.64 [R1+0x980], R20 ;  /* 0x0009801401007387 */ /* 0x000fe40000100a00 */
[----:B------:R-:W-:Y:S01]  /*41010*/  STL.64 [R1+0x988], R22 ;  /* 0x0009881601007387 */ /* 0x000fe20000100a00 */
[----:B------:R-:W3:Y:S01]  /*41020*/  LDL.LU R8, [R1+0x6f0] ;  /* 0x0006f00001087983 */ /* 0x000ee20000300800 */
[----:B------:R-:W3:Y:S02]  /*41030*/  LDL.LU R9, [R1+0x6f4] ;  /* 0x0006f40001097983 */ /* 0x000ee40000300800 */
[----:B------:R-:W4:Y:S02]  /*41040*/  LDL.LU R10, [R1+0x6f8] ;  /* 0x0006f800010a7983 */ /* 0x000f240000300800 */
[----:B------:R-:W4:Y:S01]  /*41050*/  LDL.LU R11, [R1+0x6fc] ;  /* 0x0006fc00010b7983 */ /* 0x000f220000300800 */
[----:B------:R-:W0:Y:S01]  /*41060*/  LDSM.16.MT88.4 R20, [R25+0xc280] ;  /* 0x00c280001914783b */ /* 0x000e220000004200 */
[C---:B--2---:R-:W-:Y:S03]  /*41070*/  HMMA.16816.F32.BF16 R12, R16.reuse, R14, R4 ;  /* 0x0000000e100c723c */ /* 0x044fe60000041804 */
[----:B----4-:R-:W-:Y:S01]  /*41080*/  STL.64 [R1+0x2b18], R10 ;  /* 0x002b180a01007387 */ /* 0x010fe20000100a00 */
[----:B---3--:R1:W-:Y:S03]  /*41090*/  STL.64 [R1+0x2b10], R8 ;  /* 0x002b100801007387 */ /* 0x0083e60000100a00 */
[----:B-1----:R-:W2:Y:S01]  /*410a0*/  LDL.LU R8, [R1+0x810] ;  /* 0x0008100001087983 */ /* 0x002ea20000300800 */
[----:B------:R-:W2:Y:S02]  /*410b0*/  LDL.LU R9, [R1+0x814] ;  /* 0x0008140001097983 */ /* 0x000ea40000300800 */
[----:B------:R-:W2:Y:S02]  /*410c0*/  LDL.LU R10, [R1+0x818] ;  /* 0x00081800010a7983 */ /* 0x000ea40000300800 */
[----:B------:R-:W2:Y:S01]  /*410d0*/  LDL.LU R11, [R1+0x81c] ;  /* 0x00081c00010b7983 */ /* 0x000ea20000300800 */
[----:B0-----:R-:W-:Y:S01]  /*410e0*/  STL.64 [R1+0x29a0], R22 ;  /* 0x0029a01601007387 */ /* 0x001fe20000100a00 */
[----:B------:R-:W-:Y:S02]  /*410f0*/  STL.64 [R1+0x2998], R20 ;  /* 0x0029981401007387 */ /* 0x000fe40000100a00 */
[----:B------:R-:W3:Y:S02]  /*41100*/  LDL.LU.64 R6, [R1+0x2b80] ;  /* 0x002b800001067983 */ /* 0x000ee40000300a00 */
[----:B------:R-:W3:Y:S05]  /*41110*/  LDL.LU.64 R4, [R1+0x2b78] ;  /* 0x002b780001047983 */ /* 0x000eea0000300a00 */
        /* <DEDUP_REMOVED lines=21> */
[C---:B---3--:R-:W-:Y:S01]  /*41270*/  HMMA.16816.F32.BF16 R12, R16.reuse, R14, R4 ;  /* 0x0000000e100c723c */ /* 0x048fe20000041804 */
[----:B------:R-:W3:Y:S01]  /*41280*/  LDL.LU.64 R6, [R1+0x2b38] ;  /* 0x002b380001067983 */ /* 0x000ee20000300a00 */
[----:B------:R-:W3:Y:S11]  /*41290*/  LDL.LU.64 R4, [R1+0x2b30] ;  /* 0x002b300001047983 */ /* 0x000ef60000300a00 */
[----:B------:R-:W-:Y:S10]  /*412a0*/  @!UPT UIADD3 URZ, URZ, URZ, URZ ;  /* 0x0000003f3f3ff290 */ /* 0x000ff4000fffe03f */
[----:B------:R-:W-:Y:S01]  /*412b0*/  STL.64 [R1+0xcd0], R12 ;  /* 0x000cd00c01007387 */ /* 0x000fe20000100a00 */
[----:B------:R0:W-:Y:S03]  /*412c0*/  STL.64 [R1+0xcd8], R14 ;  /* 0x000cd80e01007387 */ /* 0x0001e60000100a00 */
[----:B0-----:R-:W3:Y:S02]  /*412d0*/  LDL.LU.64 R14, [R1+0x2b28] ;  /* 0x002b2800010e7983 */ /* 0x001ee40000300a00 */
[C---:B---3--:R-:W-:Y:S11]  /*412e0*/  HMMA.16816.F32.BF16 R4, R16.reuse, R14, R4 ;  /* 0x0000000e1004723c */ /* 0x048ff60000041804 */
[----:B------:R-:W-:Y:S11]  /*412f0*/  @!UPT UIADD3 URZ, URZ, URZ, URZ ;  /* 0x0000003f3f3ff290 */ /* 0x000ff6000fffe03f */
[----:B------:R-:W-:Y:S01]  /*41300*/  @!UPT UIADD3 URZ, URZ, URZ, URZ ;  /* 0x0000003f3f3ff290 */ /* 0x000fe2000fffe03f */
[----:B------:R0:W-:Y:S01]  /*41310*/  STL.64 [R1+0x900], R4 ;  /* 0x0009000401007387 */ /* 0x0001e20000100a00 */
[----:B------:R1:W-:Y:S02]  /*41320*/  STL.64 [R1+0x908], R6 ;  /* 0x0009080601007387 */ /* 0x0003e40000100a00 */
[----:B0-----:R-:W-:Y:S02]  /*41330*/  IMAD.MOV.U32 R5, RZ, RZ, R14 ;  /* 0x000000ffff057224 */ /* 0x001fe400078e000e */
[----:B------:R-:W-:Y:S02]  /*41340*/  IMAD.MOV.U32 R4, RZ, RZ, R15 ;  /* 0x000000ffff047224 */ /* 0x000fe400078e000f */
[----:B------:R-:W2:Y:S03]  /*41350*/  LDL.LU.64 R14, [R1+0x2b20] ;  /* 0x002b2000010e7983 */ /* 0x000ea60000300a00 */
[----:B------:R-:W-:Y:S02]  /*41360*/  STL.64 [R1+0x2ac8], R4 ;  /* 0x002ac80401007387 */ /* 0x000fe40000100a00 */
[----:B-1----:R-:W3:Y:S01]  /*41370*/  LDL.64 R6, [R1+0xd8] ;  /* 0x0000d80001067983 */ /* 0x002ee20000100a00 */
[C---:B--2---:R-:W-:Y:S01]  /*41380*/  HMMA.16816.F32.BF16 R12, R16.reuse, R14, R8 ;  /* 0x0000000e100c723c */ /* 0x044fe20000041808 */
[----:B---3--:R0:W-:Y:S04]  /*41390*/  STL.64 [R1+0x2ad8], R6 ;  /* 0x002ad80601007387 */ /* 0x0081e80000100a00 */
[----:B0-----:R-:W2:Y:S01]  /*413a0*/  LDL.64 R6, [R1+0xe8] ;  /* 0x0000e80001067983 */ /* 0x001ea20000100a00 */
[----:B------:R-:W3:Y:S02]  /*413b0*/  LDL.LU.64 R10, [R1+0x2b18] ;  /* 0x002b1800010a7983 */ /* 0x000ee40000300a00 */
[----:B------:R-:W3:Y:S11]  /*413c0*/  LDL.LU.64 R8, [R1+0x2b10] ;  /* 0x002b100001087983 */ /* 0x000ef60000300a00 */
[----:B------:R-:W-:Y:S04]  /*413d0*/  @!UPT UIADD3 URZ, URZ, URZ, URZ ;  /* 0x0000003f3f3ff290 */ /* 0x000fe8000fffe03f */
        /* <DEDUP_REMOVED lines=12> */
[----:B------:R1:W-:Y:S02]  /*414a0*/  STL [R1+0x2a90], R25 ;  /* 0x002a901901007387 */ /* 0x0003e40000100800 */
[----:B0-----:R-:W-:-:S02]  /*414b0*/  IMAD.MOV.U32 R26, RZ, RZ, R2 ;  /* 0x000000ffff1a7224 */ /* 0x001fc400078e0002 */
[----:B------:R-:W-:-:S05]  /*414c0*/  IMAD.MOV.U32 R27, RZ, RZ, R0 ;  /* 0x000000ffff1b7224 */ /* 0x000fca00078e0000 */
[----:B------:R0:W-:Y:S01]  /*414d0*/  STL.64 [R1+0x2ad0], R26 ;  /* 0x002ad01a01007387 */ /* 0x0001e20000100a00 */
[----:B------:R-:W2:Y:S02]  /*414e0*/  LDL.LU R24, [R1+0x6d0] ;  /* 0x0006d00001187983 */ /* 0x000ea40000300800 */
[----:B-1----:R-:W2:Y:S01]  /*414f0*/  LDL.LU R25, [R1+0x6d4] ;  /* 0x0006d40001197983 */ /* 0x002ea20000300800 */
[----:B0-----:R-:W2:Y:S01]  /*41500*/  LDL.LU R26, [R1+0x6d8] ;  /* 0x0006d800011a7983 */ /* 0x001ea20000300800 */
[----:B------:R-:W2:Y:S01]  /*41510*/  LDL.LU R27, [R1+0x6dc] ;  /* 0x0006dc00011b7983 */ /* 0x000ea20000300800 */
[----:B---3--:R-:W-:Y:S02]  /*41520*/  HMMA.16816.F32.BF16 R16, R16, R22, R8 ;  /* 0x000000161010723c */ /* 0x008fe40000041808 */
[----:B--2---:R-:W-:Y:S01]  /*41530*/  STL.64 [R1+0x2ae8], R26 ;  /* 0x002ae81a01007387 */ /* 0x004fe20000100a00 */
[----:B------:R0:W-:Y:S03]  /*41540*/  STL.64 [R1+0x2ae0], R24 ;  /* 0x002ae01801007387 */ /* 0x0001e60000100a00 */
[----:B0-----:R-:W4:Y:S01]  /*41550*/  LDL.LU R24, [R1+0x6e0] ;  /* 0x0006e00001187983 */ /* 0x001f220000300800 */
[----:B------:R-:W4:Y:S02]  /*41560*/  LDL.LU R25, [R1+0x6e4] ;  /* 0x0006e40001197983 */ /* 0x000f240000300800 */
[----:B------:R-:W4:Y:S02]  /*41570*/  LDL.LU R26, [R1+0x6e8] ;  /* 0x0006e800011a7983 */ /* 0x000f240000300800 */
[----:B------:R-:W4:Y:S01]  /*41580*/  LDL.LU R27, [R1+0x6ec] ;  /* 0x0006ec00011b7983 */ /* 0x000f220000300800 */
[----:B------:R-:W2:Y:S11]  /*41590*/  LDL.LU R8, [R1+0x6b0] ;  /* 0x0006b00001087983 */ /* 0x000eb60000300800 */
[----:B------:R-:W-:Y:S02]  /*415a0*/  STL.64 [R1+0x890], R16 ;  /* 0x0008901001007387 */ /* 0x000fe40000100a00 */
[----:B------:R-:W-:Y:S02]  /*415b0*/  STL.64 [R1+0x898], R18 ;  /* 0x0008981201007387 */ /* 0x000fe40000100a00 */
[----:B------:R-:W2:Y:S01]  /*415c0*/  LDL.LU R9, [R1+0x6b4] ;  /* 0x0006b40001097983 */ /* 0x000ea20000300800 */
[----:B------:R-:W2:Y:S01]  /*415d0*/  LDL.LU R10, [R1+0x6b8] ;  /* 0x0006b800010a7983 */ /* 0x000ea20000300800 */
[----:B------:R-:W2:Y:S02]  /*415e0*/  LDL.LU R11, [R1+0x6bc] ;  /* 0x0006bc00010b7983 */ /* 0x000ea40000300800 */
[----:B------:R0:W-:Y:S02]  /*415f0*/  STL.64 [R1+0x2a88], R22 ;  /* 0x002a881601007387 */ /* 0x0001e40000100a00 */
[----:B------:R-:W3:Y:S01]  /*41600*/  LDL.LU R20, [R1+0x6c0] ;  /* 0x0006c00001147983 */ /* 0x000ee20000300800 */
[----:B------:R-:W3:Y:S01]  /*41610*/  LDL.LU R21, [R1+0x6c4] ;  /* 0x0006c40001157983 */ /* 0x000ee20000300800 */
[----:B------:R-:W-:-:S02]  /*41620*/  IMAD.MOV.U32 R2, RZ, RZ, R6 ;  /* 0x000000ffff027224 */ /* 0x000fc400078e0006 */
[----:B------:R-:W-:Y:S01]  /*41630*/  IMAD.MOV.U32 R0, RZ, RZ, R7 ;  /* 0x000000ffff007224 */ /* 0x000fe200078e0007 */
[----:B0-----:R-:W3:Y:S01]  /*41640*/  LDL.LU R22, [R1+0x6c8] ;  /* 0x0006c80001167983 */ /* 0x001ee20000300800 */
[----:B------:R-:W3:Y:S02]  /*41650*/  LDL.LU R23, [R1+0x6cc] ;  /* 0x0006cc0001177983 */ /* 0x000ee40000300800 */
[----:B------:R-:W2:Y:S01]  /*41660*/  LDL.64 R18, [R1+0xb8] ;  /* 0x0000b80001127983 */ /* 0x000ea20000100a00 */
[C---:B----4-:R-:W-:Y:S11]  /*41670*/  HMMA.16816.F32.BF16 R24, R12.reuse, R6, R24 ;  /* 0x000000060c18723c */ /* 0x050ff60000041818 */
[----:B------:R-:W-:Y:S11]  /*41680*/  @!UPT UIADD3 URZ, URZ, URZ, URZ ;  /* 0x0000003f3f3ff290 */ /* 0x000ff6000fffe03f */
[----:B------:R-:W-:Y:S01]  /*41690*/  @!UPT UIADD3 URZ, URZ, URZ, URZ ;  /* 0x0000003f3f3ff290 */ /* 0x000fe2000fffe03f */
[----:B------:R-:W-:Y:S01]  /*416a0*/  STL.64 [R1+0xc90], R24 ;  /* 0x000c901801007387 */ /* 0x000fe20000100a00 */
[----:B------:R0:W-:Y:S03]  /*416b0*/  STL.64 [R1+0xc98], R26 ;  /* 0x000c981a01007387 */ /* 0x0001e60000100a00 */
[----:B0-----:R-:W4:Y:S01]  /*416c0*/  LDL.LU.64 R26, [R1+0x2ae8] ;  /* 0x002ae800011a7983 */ /* 0x001f220000300a00 */
[----:B------:R-:W4:Y:S02]  /*416d0*/  LDL.LU.64 R24, [R1+0x2ae0] ;  /* 0x002ae00001187983 */ /* 0x000f240000300a00 */
[----:B------:R-:W4:Y:S02]  /*416e0*/  LDL.LU.64 R6, [R1+0x2ad8] ;  /* 0x002ad80001067983 */ /* 0x000f240000300a00 */
[C---:B----4-:R-:W-:Y:S11]  /*416f0*/  HMMA.16816.F32.BF16 R24, R12.reuse, R6, R24 ;  /* 0x000000060c18723c */ /* 0x050ff60000041818 */
[----:B------:R-:W-:Y:S11]  /*41700*/  @!UPT UIADD3 URZ, URZ, URZ, URZ ;  /* 0x0000003f3f3ff290 */ /* 0x000ff6000fffe03f */
[----:B------:R-:W-:Y:S01]  /*41710*/  @!UPT UIADD3 URZ, URZ, URZ, URZ ;  /* 0x0000003f3f3ff290 */ /* 0x000fe2000fffe03f */
[----:B------:R-:W-:Y:S01]  /*41720*/  STL.64 [R1+0xc70], R24 ;  /* 0x000c701801007387 */ /* 0x000fe20000100a00 */
[----:B------:R0:W-:Y:S03]  /*41730*/  STL.64 [R1+0xc78], R26 ;  /* 0x000c781a01007387 */ /* 0x0001e60000100a00 */
[----:B0-----:R-:W3:Y:S01]  /*41740*/  LDL.LU.64 R26, [R1+0x2ad0] ;  /* 0x002ad000011a7983 */ /* 0x001ee20000300a00 */
[----:B------:R-:W4:Y:S02]  /*41750*/  LDL.LU.64 R4, [R1+0x2ac8] ;  /* 0x002ac80001047983 */ /* 0x000f240000300a00 */
[----:B------:R-:W2:Y:S01]  /*41760*/  LDL R28, [R1+0x924] ;  /* 0x00092400011c7983 */ /* 0x000ea20000100800 */
[----:B---3--:R-:W-:Y:S01]  /*41770*/  HMMA.16816.F32.BF16 R20, R12, R26, R20 ;  /* 0x0000001a0c14723c */ /* 0x008fe20000041814 */
[----:B------:R-:W3:Y:S04]  /*41780*/  LDL.64 R26, [R1+0x98] ;  /* 0x00009800011a7983 */ /* 0x000ee80000100a00 */
[----:B---3--:R-:W-:Y:S11]  /*41790*/  STL.64 [R1+0x2ab0], R26 ;  /* 0x002ab01a01007387 */ /* 0x008ff60000100a00 */
[----:B------:R-:W-:Y:S07]  /*417a0*/  @!UPT UIADD3 URZ, URZ, URZ, URZ ;  /* 0x0000003f3f3ff290 */ /* 0x000fee000fffe03f */
[----:B------:R0:W-:Y:S02]  /*417b0*/  STL.64 [R1+0xc60], R20 ;  /* 0x000c601401007387 */ /* 0x0001e40000100a00 */
[----:B------:R1:W-:Y:S01]  /*417c0*/  STL.64 [R1+0xc68], R22 ;  /* 0x000c681601007387 */ /* 0x0003e20000100a00 */
[----:B0-----:R-:W3:Y:S01]  /*417d0*/  LDL.LU R20, [R1+0x680] ;  /* 0x0006800001147983 */ /* 0x001ee20000300800 */
[----:B------:R-:W3:Y:S02]  /*417e0*/  LDL.LU R21, [R1+0x684] ;  /* 0x0006840001157983 */ /* 0x000ee40000300800 */
[----:B-1----:R-:W3:Y:S02]  /*417f0*/  LDL.LU R22, [R1+0x688] ;  /* 0x0006880001167983 */ /* 0x002ee40000300800 */
[----:B------:R-:W3:Y:S02]  /*41800*/  LDL.LU R23, [R1+0x68c] ;  /* 0x00068c0001177983 */ /* 0x000ee40000300800 */
[----:B------:R-:W-:-:S02]  /*41810*/  IMAD.MOV.U32 R16, RZ, RZ, R6 ;  /* 0x000000ffff107224 */ /* 0x000fc400078e0006 */
[----:B------:R-:W-:Y:S02]  /*41820*/  IMAD.MOV.U32 R3, RZ, RZ, R7 ;  /* 0x000000ffff037224 */ /* 0x000fe400078e0007 */
[----:B----4-:R-:W-:Y:S02]  /*41830*/  IMAD.MOV.U32 R26, RZ, RZ, R5 ;  /* 0x000000ffff1a7224 */ /* 0x010fe400078e0005 */
[----:B------:R-:W-:Y:S02]  /*41840*/  IMAD.MOV.U32 R27, RZ, RZ, R4 ;  /* 0x000000ffff1b7224 */ /* 0x000fe400078e0004 */
[C---:B--2---:R-:W-:Y:S01]  /*41850*/  HMMA.16816.F32.BF16 R4, R12.reuse, R18, R8 ;  /* 0x000000120c04723c */ /* 0x044fe20000041808 */
[----:B---3--:R-:W-:Y:S01]  /*41860*/  STL.64 [R1+0x2aa8], R22 ;  /* 0x002aa81601007387 */ /* 0x008fe20000100a00 */
        /* <DEDUP_REMOVED lines=11> */
[----:B------:R-:W3:Y:S01]  /*41920*/  LDL.LU R8, [R1+0x4b0] ;  /* 0x0004b00001087983 */ /* 0x000ee20000300800 */
[----:B------:R-:W-:Y:S02]  /*41930*/  STL.64 [R1+0xc50], R4 ;  /* 0x000c500401007387 */ /* 0x000fe40000100a00 */
[----:B------:R-:W-:Y:S02]  /*41940*/  STL.64 [R1+0xc58], R6 ;  /* 0x000c580601007387 */ /* 0x000fe40000100a00 */
[----:B------:R-:W3:Y:S01]  /*41950*/  LDL.LU R9, [R1+0x4b4] ;  /* 0x0004b40001097983 */ /* 0x000ee20000300800 */
[----:B------:R-:W3:Y:S01]  /*41960*/  LDL.LU R10, [R1+0x4b8] ;  /* 0x0004b800010a7983 */ /* 0x000ee20000300800 */
[----:B------:R-:W3:Y:S02]  /*41970*/  LDL.LU R11, [R1+0x4bc] ;  /* 0x0004bc00010b7983 */ /* 0x000ee40000300800 */
[----:B------:R0:W-:Y:S02]  /*41980*/  STL.64 [R1+0x2a48], R18 ;  /* 0x002a481201007387 */ /* 0x0001e40000100a00 */
[----:B0-----:R-:W4:Y:S04]  /*41990*/  LDL.64 R18, [R1+0xc8] ;  /* 0x0000c80001127983 */ /* 0x001f280000100a00 */
[----:B----4-:R-:W-:Y:S01]  /*419a0*/  STL.64 [R1+0x2a60], R18 ;  /* 0x002a601201007387 */ /* 0x010fe20000100a00 */
[----:B------:R-:W4:Y:S02]  /*419b0*/  LDL.LU R4, [R1+0x460] ;  /* 0x0004600001047983 */ /* 0x000f240000300800 */
[----:B------:R-:W4:Y:S02]  /*419c0*/  LDL.LU R5, [R1+0x464] ;  /* 0x0004640001057983 */ /* 0x000f240000300800 */
[----:B------:R-:W3:Y:S01]  /*419d0*/  LDL.LU R6, [R1+0x468] ;  /* 0x0004680001067983 */ /* 0x000ee20000300800 */
[----:B------:R-:W3:Y:S01]  /*419e0*/  LDL.LU R7, [R1+0x46c] ;  /* 0x00046c0001077983 */ /* 0x000ee20000300800 */
[----:B--2---:R-:W-:Y:S03]  /*419f0*/  HMMA.16816.F32.BF16 R24, R12, R26, R20 ;  /* 0x0000001a0c18723c */ /* 0x004fe60000041814 */
[----:B---3--:R-:W-:Y:S01]  /*41a00*/  STL.64 [R1+0x2a58], R6 ;  /* 0x002a580601007387 */ /* 0x008fe20000100a00 */
[----:B----4-:R0:W-:Y:S03]  /*41a10*/  STL.64 [R1+0x2a50], R4 ;  /* 0x002a500401007387 */ /* 0x0101e60000100a00 */
        /* <DEDUP_REMOVED lines=12> */
[----:B------:R-:W-:Y:S02]  /*41ae0*/  STL.64 [R1+0x380], R24 ;  /* 0x0003801801007387 */ /* 0x000fe40000100a00 */
[----:B------:R0:W-:Y:S02]  /*41af0*/  STL.64 [R1+0x388], R26 ;  /* 0x0003881a01007387 */ /* 0x0001e40000100a00 */
[----:B0-----:R-:W3:Y:S01]  /*41b00*/  LDL.LU.64 R26, [R1+0x2ab0] ;  /* 0x002ab000011a7983 */ /* 0x001ee20000300a00 */
[----:B------:R-:W-:-:S02]  /*41b10*/  IMAD.MOV.U32 R18, RZ, RZ, R2 ;  /* 0x000000ffff127224 */ /* 0x000fc400078e0002 */
        /* <DEDUP_REMOVED lines=10> */
[----:B------:R-:W4:Y:S01]  /*41bc0*/  LDL.LU R25, [R1+0x2a90] ;  /* 0x002a900001197983 */ /* 0x000f220000300800 */
[C---:B---3--:R-:W-:Y:S11]  /*41bd0*/  HMMA.16816.F32.BF16 R20, R12.reuse, R26, R20 ;  /* 0x0000001a0c14723c */ /* 0x048ff60000041814 */
[----:B------:R-:W-:Y:S11]  /*41be0*/  @!UPT UIADD3 URZ, URZ, URZ, URZ ;  /* 0x0000003f3f3ff290 */ /* 0x000ff6000fffe03f */
[----:B------:R-:W-:Y:S01]  /*41bf0*/  @!UPT UIADD3 URZ, URZ, URZ, URZ ;  /* 0x0000003f3f3ff290 */ /* 0x000fe2000fffe03f */
[----:B------:R-:W-:Y:S01]  /*41c00*/  STL.64 [R1+0x1c0], R20 ;  /* 0x0001c01401007387 */ /* 0x000fe20000100a00 */
[----:B------:R0:W-:Y:S03]  /*41c10*/  STL.64 [R1+0x1c8], R22 ;  /* 0x0001c81601007387 */ /* 0x0001e60000100a00 */
[----:B0-----:R-:W3:Y:S01]  /*41c20*/  LDL.LU.64 R22, [R1+0x2a88] ;  /* 0x002a880001167983 */ /* 0x001ee20000300a00 */
[----:B------:R-:W-:Y:S02]  /*41c30*/  STL.64 [R1+0x2a28], R26 ;  /* 0x002a281a01007387 */ /* 0x000fe40000100a00 */
[----:B----4-:R-:W-:Y:S01]  /*41c40*/  STL [R1+0x2a20], R25 ;  /* 0x002a201901007387 */ /* 0x010fe20000100800 */
[----:B---3--:R-:W-:Y:S01]  /*41c50*/  HMMA.16816.F32.BF16 R12, R12, R22, R8 ;  /* 0x000000160c0c723c */ /* 0x008fe20000041808 */
[----:B------:R-:W2:Y:S01]  /*41c60*/  LDL.LU.64 R10, [R1+0x2a80] ;  /* 0x002a8000010a7983 */ /* 0x000ea20000300a00 */
[----:B------:R-:W2:Y:S02]  /*41c70*/  LDL.LU.64 R8, [R1+0x2a78] ;  /* 0x002a780001087983 */ /* 0x000ea40000300a00 */
[----:B------:R0:W-:Y:S02]  /*41c80*/  STL.64 [R1+0x2a18], R22 ;  /* 0x002a181601007387 */ /* 0x0001e40000100a00 */
[----:B------:R-:W3:Y:S11]  /*41c90*/  LDL.LU R20, [R1+0x480] ;  /* 0x0004800001147983 */ /* 0x000ef60000300800 */
[----:B------:R-:W-:Y:S06]  /*41ca0*/  @!UPT UIADD3 URZ, URZ, URZ, URZ ;  /* 0x0000003f3f3ff290 */ /* 0x000fec000fffe03f */
[----:B------:R-:W-:Y:S01]  /*41cb0*/  STL.64 [R1+0x1a0], R12 ;  /* 0x0001a00c01007387 */ /* 0x000fe20000100a00 */
[----:B------:R1:W-:Y:S02]  /*41cc0*/  STL.64 [R1+0x1a8], R14 ;  /* 0x0001a80e01007387 */ /* 0x0003e40000100a00 */
[----:B------:R-:W3:Y:S02]  /*41cd0*/  LDL.LU R21, [R1+0x484] ;  /* 0x0004840001157983 */ /* 0x000ee40000300800 */
[----:B0-----:R-:W3:Y:S01]  /*41ce0*/  LDL.LU R22, [R1+0x488] ;  /* 0x0004880001167983 */ /* 0x001ee20000300800 */
[----:B------:R-:W3:Y:S01]  /*41cf0*/  LDL.LU R23, [R1+0x48c] ;  /* 0x00048c0001177983 */ /* 0x000ee20000300800 */
[----:B------:R-:W-:Y:S02]  /*41d00*/  IMAD.MOV.U32 R26, RZ, RZ, R16 ;  /* 0x000000ffff1a7224 */ /* 0x000fe400078e0010 */
[----:B------:R-:W-:Y:S01]  /*41d10*/  IMAD.MOV.U32 R27, RZ, RZ, R3 ;  /* 0x000000ffff1b7224 */ /* 0x000fe200078e0003 */
[----:B-1----:R-:W4:Y:S01]  /*41d20*/  LDL.64 R14, [R1+0xa8] ;  /* 0x0000a800010e7983 */ /* 0x002f220000100a00 */
[C---:B--2---:R-:W-:Y:S03]  /*41d30*/  HMMA.16816.F32.BF16 R16, R8.reuse, R18, R4 ;  /* 0x000000120810723c */ /* 0x044fe60000041804 */
[----:B------:R-:W2:Y:S01]  /*41d40*/  LDL.LU.64 R6, [R1+0x2a70] ;  /* 0x002a700001067983 */ /* 0x000ea20000300a00 */
[----:B------:R-:W2:Y:S04]  /*41d50*/  LDL.LU.64 R4, [R1+0x2a68] ;  /* 0x002a680001047983 */ /* 0x000ea80000300a00 */
[----:B---3--:R-:W-:Y:S11]  /*41d60*/  HMMA.16816.F32.BF16 R24, R8, R26, R20 ;  /* 0x0000001a0818723c */ /* 0x008ff60000041814 */
[----:B------:R-:W-:Y:S04]  /*41d70*/  @!UPT UIADD3 URZ, URZ, URZ, URZ ;  /* 0x0000003f3f3ff290 */ /* 0x000fe8000fffe03f */
[----:B------:R-:W-:Y:S01]  /*41d80*/  STL.64 [R1+0xc10], R16 ;  /* 0x000c101001007387 */ /* 0x000fe20000100a00 */
[----:B------:R0:W-:Y:S03]  /*41d90*/  STL.64 [R1+0xc18], R18 ;  /* 0x000c181201007387 */ /* 0x0001e60000100a00 */
[----:B0-----:R-:W2:Y:S01]  /*41da0*/  LDL.LU.64 R18, [R1+0x2a60] ;  /* 0x002a600001127983 */ /* 0x001ea20000300a00 */
[----:B------:R-:W3:Y:S03]  /*41db0*/  LDL.LU R20, [R1+0x430] ;  /* 0x0004300001147983 */ /* 0x000ee60000300800 */
[----:B------:R-:W-:Y:S01]  /*41dc0*/  STL.64 [R1+0xbe0], R24 ;  /* 0x000be01801007387 */ /* 0x000fe20000100a00 */
[----:B------:R0:W-:Y:S02]  /*41dd0*/  STL.64 [R1+0xbe8], R26 ;  /* 0x000be81a01007387 */ /* 0x0001e40000100a00 */
[----:B------:R-:W3:Y:S02]  /*41de0*/  LDL.LU R21, [R1+0x434] ;  /* 0x0004340001157983 */ /* 0x000ee40000300800 */
[----:B------:R-:W3:Y:S01]  /*41df0*/  LDL.LU R22, [R1+0x438] ;  /* 0x0004380001167983 */ /* 0x000ee20000300800 */
[----:B------:R-:W3:Y:S01]  /*41e00*/  LDL.LU R23, [R1+0x43c] ;  /* 0x00043c0001177983 */ /* 0x000ee20000300800 */
[----:B0-----:R-:W-:-:S02]  /*41e10*/  IMAD.MOV.U32 R26, RZ, RZ, R2 ;  /* 0x000000ffff1a7224 */ /* 0x001fc400078e0002 */
[----:B------:R-:W-:Y:S01]  /*41e20*/  IMAD.MOV.U32 R27, RZ, RZ, R0 ;  /* 0x000000ffff1b7224 */ /* 0x000fe200078e0000 */
[----:B--2---:R-:W-:Y:S01]  /*41e30*/  HMMA.16816.F32.BF16 R4, R8, R18, R4 ;  /* 0x000000120804723c */ /* 0x004fe20000041804 */
[----:B---3--:R-:W-:Y:S01]  /*41e40*/  STL.64 [R1+0x2a38], R22 ;  /* 0x002a381601007387 */ /* 0x008fe20000100a00 */
[----:B------:R-:W-:Y:S02]  /*41e50*/  STL.64 [R1+0x2a30], R20 ;  /* 0x002a301401007387 */ /* 0x000fe40000100a00 */
[----:B------:R0:W-:Y:S02]  /*41e60*/  STL.64 [R1+0x2a40], R26 ;  /* 0x002a401a01007387 */ /* 0x0001e40000100a00 */
[----:B------:R-:W4:Y:S01]  /*41e70*/  LDL.LU R24, [R1+0x450] ;  /* 0x0004500001187983 */ /* 0x000f220000300800 */
[----:B------:R-:W4:Y:S01]  /*41e80*/  LDL.LU R25, [R1+0x454] ;  /* 0x0004540001197983 */ /* 0x000f220000300800 */
[----:B------:R-:W-:-:S03]  /*41e90*/  IMAD.MOV.U32 R2, RZ, RZ, R18 ;  /* 0x000000ffff027224 */ /* 0x000fc600078e0012 */
[----:B0-----:R-:W4:Y:S01]  /*41ea0*/  LDL.LU R26, [R1+0x458] ;  /* 0x00045800011a7983 */ /* 0x001f220000300800 */
[----:B------:R-:W4:Y:S02]  /*41eb0*/  LDL.LU R27, [R1+0x45c] ;  /* 0x00045c00011b7983 */ /* 0x000f240000300800 */
[----:B------:R-:W2:Y:S02]  /*41ec0*/  LDL.LU R20, [R1+0x440] ;  /* 0x0004400001147983 */ /* 0x000ea40000300800 */
[----:B------:R-:W2:Y:S01]  /*41ed0*/  LDL.LU R21, [R1+0x444] ;  /* 0x0004440001157983 */ /* 0x000ea20000300800 */
[----:B------:R-:W2:Y:S01]  /*41ee0*/  LDL.LU R22, [R1+0x448] ;  /* 0x0004480001167983 */ /* 0x000ea20000300800 */
[----:B------:R-:W2:Y:S05]  /*41ef0*/  LDL.LU R23, [R1+0x44c] ;  /* 0x00044c0001177983 */ /* 0x000eaa0000300800 */
[----:B------:R-:W-:Y:S02]  /*41f00*/  STL.64 [R1+0xb90], R4 ;  /* 0x000b900401007387 */ /* 0x000fe40000100a00 */
[----:B------:R0:W-:Y:S02]  /*41f10*/  STL.64 [R1+0xb98], R6 ;  /* 0x000b980601007387 */ /* 0x0001e40000100a00 */
[----:B------:R-:W-:Y:S01]  /*41f20*/  IMAD.MOV.U32 R0, RZ, RZ, R19 ;  /* 0x000000ffff007224 */ /* 0x000fe200078e0013 */
        /* <DEDUP_REMOVED lines=14> */
[----:B------:R-:W2:Y:S01]  /*42010*/  LDL.LU R17, [R1+0x2b4] ;  /* 0x0002b40001117983 */ /* 0x000ea20000300800 */
[----:B0-----:R-:W2:Y:S01]  /*42020*/  LDL.LU R18, [R1+0x2b8] ;  /* 0x0002b80001127983 */ /* 0x001ea20000300800 */
[----:B------:R-:W2:Y:S01]  /*42030*/  LDL.LU R19, [R1+0x2bc] ;  /* 0x0002bc0001137983 */ /* 0x000ea20000300800 */
[C---:B----4-:R-:W-:Y:S02]  /*42040*/  HMMA.16816.F32.BF16 R24, R8.reuse, R14, R24 ;  /* 0x0000000e0818723c */ /* 0x050fe40000041818 */
[----:B--2---:R0:W-:Y:S01]  /*42050*/  STL.64 [R1+0x29e0], R18 ;  /* 0x0029e01201007387 */ /* 0x0041e20000100a00 */
[----:B------:R-:W-:Y:S03]  /*42060*/  STL.64 [R1+0x29d8], R16 ;  /* 0x0029d81001007387 */ /* 0x000fe60000100a00 */
[----:B0-----:R-:W2:Y:S04]  /*42070*/  LDL.64 R18, [R1+0xd8] ;  /* 0x0000d80001127983 */ /* 0x001ea80000100a00 */
[----:B--2---:R0:W-:Y:S04]  /*42080*/  STL.64 [R1+0x29f0], R18 ;  /* 0x0029f01201007387 */ /* 0x0041e80000100a00 */
[----:B0-----:R-:W2:Y:S09]  /*42090*/  LDL.64 R18, [R1+0xe8] ;  /* 0x0000e80001127983 */ /* 0x001eb20000100a00 */
[----:B------:R-:W-:Y:S02]  /*420a0*/  STL.64 [R1+0x1b0], R24 ;  /* 0x0001b01801007387 */ /* 0x000fe40000100a00 */
[----:B------:R0:W-:Y:S02]  /*420b0*/  STL.64 [R1+0x1b8], R26 ;  /* 0x0001b81a01007387 */ /* 0x0001e40000100a00 */
[----:B0-----:R-:W4:Y:S01]  /*420c0*/  LDL.LU.64 R26, [R1+0x2a40] ;  /* 0x002a4000011a7983 */ /* 0x001f220000300a00 */
[----:B------:R0:W-:Y:S02]  /*420d0*/  STL.64 [R1+0x29e8], R14 ;  /* 0x0029e80e01007387 */ /* 0x0001e40000100a00 */
[----:B------:R-:W2:Y:S02]  /*420e0*/  LDL.LU R12, [R1+0x2c0] ;  /* 0x0002c000010c7983 */ /* 0x000ea40000300800 */
[----:B------:R-:W2:Y:S01]  /*420f0*/  LDL.LU R13, [R1+0x2c4] ;  /* 0x0002c400010d7983 */ /* 0x000ea20000300800 */
        /* <DEDUP_REMOVED lines=8> */
[----:B------:R-:W2:Y:S01]  /*42180*/  LDL.LU R15, [R1+0x2dc] ;  /* 0x0002dc00010f7983 */ /* 0x000ea20000300800 */
[----:B------:R-:W4:Y:S01]  /*42190*/  LDL.LU.64 R22, [R1+0x2a38] ;  /* 0x002a380001167983 */ /* 0x000f220000300a00 */
[----:B------:R-:W4:Y:S10]  /*421a0*/  LDL.LU.64 R20, [R1+0x2a30] ;  /* 0x002a300001147983 */ /* 0x000f340000300a00 */
[----:B------:R-:W-:Y:S02]  /*421b0*/  STL.64 [R1+0x530], R24 ;  /* 0x0005301801007387 */ /* 0x000fe40000100a00 */
[----:B------:R0:W-:Y:S02]  /*421c0*/  STL.64 [R1+0x538], R26 ;  /* 0x0005381a01007387 */ /* 0x0001e40000100a00 */
[----:B0-----:R-:W4:Y:S01]  /*421d0*/  LDL.LU.64 R26, [R1+0x2a28] ;  /* 0x002a2800011a7983 */ /* 0x001f220000300a00 */
[----:B------:R-:W2:Y:S01]  /*421e0*/  LDL.LU R25, [R1+0x2a20] ;  /* 0x002a200001197983 */ /* 0x000ea20000300800 */
[C---:B----4-:R-:W-:Y:S11]  /*421f0*/  HMMA.16816.F32.BF16 R20, R8.reuse, R26, R20 ;  /* 0x0000001a0814723c */ /* 0x050ff60000041814 */
[----:B------:R-:W-:Y:S11]  /*42200*/  @!UPT UIADD3 URZ, URZ, URZ, URZ ;  /* 0x0000003f3f3ff290 */ /* 0x000ff6000fffe03f */
[----:B------:R-:W-:Y:S01]  /*42210*/  @!UPT UIADD3 URZ, URZ, URZ, URZ ;  /* 0x0000003f3f3ff290 */ /* 0x000fe2000fffe03f */
[----:B------:R-:W-:Y:S01]  /*42220*/  STL.64 [R1+0x6c0], R20 ;  /* 0x0006c01401007387 */ /* 0x000fe20000100a00 */
[----:B------:R0:W-:Y:S03]  /*42230*/  STL.64 [R1+0x6c8], R22 ;  /* 0x0006c81601007387 */ /* 0x0001e60000100a00 */
[----:B0-----:R-:W3:Y:S01]  /*42240*/  LDL.LU.64 R22, [R1+0x2a18] ;  /* 0x002a180001167983 */ /* 0x001ee20000300a00 */
[----:B------:R-:W-:Y:S02]  /*42250*/  STL.64 [R1+0x29c0], R26 ;  /* 0x0029c01a01007387 */ /* 0x000fe40000100a00 */
[----:B--2---:R0:W-:Y:S02]  /*42260*/  STL [R1+0x29b8], R25 ;  /* 0x0029b81901007387 */ /* 0x0041e40000100800 */
[----:B------:R-:W2:Y:S01]  /*42270*/  LDL.LU R24, [R1+0x2a0] ;  /* 0x0002a00001187983 */ /* 0x000ea20000300800 */
[----:B0-----:R-:W2:Y:S01]  /*42280*/  LDL.LU R25, [R1+0x2a4] ;  /* 0x0002a40001197983 */ /* 0x001ea20000300800 */
[----:B------:R-:W2:Y:S02]  /*42290*/  LDL.LU R26, [R1+0x2a8] ;  /* 0x0002a800011a7983 */ /* 0x000ea40000300800 */
[----:B------:R-:W2:Y:S01]  /*422a0*/  LDL.LU R27, [R1+0x2ac] ;  /* 0x0002ac00011b7983 */ /* 0x000ea20000300800 */
[----:B---3--:R-:W-:Y:S01]  /*422b0*/  HMMA.16816.F32.BF16 R8, R8, R22, R4 ;  /* 0x000000160808723c */ /* 0x008fe20000041804 */
[----:B------:R-:W3:Y:S01]  /*422c0*/  LDL.LU.64 R6, [R1+0x2a10] ;  /* 0x002a100001067983 */ /* 0x000ee20000300a00 */
[----:B------:R-:W3:Y:S02]  /*422d0*/  LDL.LU.64 R4, [R1+0x2a08] ;  /* 0x002a080001047983 */ /* 0x000ee40000300a00 */
[----:B------:R-:W-:Y:S11]  /*422e0*/  STL.64 [R1+0x29b0], R22 ;  /* 0x0029b01601007387 */ /* 0x000ff60000100a00 */
[----:B------:R-:W-:Y:S08]  /*422f0*/  @!UPT UIADD3 URZ, URZ, URZ, URZ ;  /* 0x0000003f3f3ff290 */ /* 0x000ff0000fffe03f */
[----:B------:R-:W-:Y:S01]  /*42300*/  STL.64 [R1+0x6b0], R8 ;  /* 0x0006b00801007387 */ /* 0x000fe20000100a00 */
[----:B------:R0:W-:Y:S03]  /*42310*/  STL.64 [R1+0x6b8], R10 ;  /* 0x0006b80a01007387 */ /* 0x0001e60000100a00 */
[----:B0-----:R-:W4:Y:S01]  /*42320*/  LDL.64 R10, [R1+0x98] ;  /* 0x00009800010a7983 */ /* 0x001f220000100a00 */
[----:B------:R-:W-:Y:S02]  /*42330*/  IMAD.MOV.U32 R22, RZ, RZ, R2 ;  /* 0x000000ffff167224 */ /* 0x000fe400078e0002 */
[----:B------:R-:W-:Y:S02]  /*42340*/  IMAD.MOV.U32 R23, RZ, RZ, R0 ;  /* 0x000000ffff177224 */ /* 0x000fe400078e0000 */
[----:B------:R-:W-:Y:S02]  /*42350*/  IMAD.MOV.U32 R2, RZ, RZ, R18 ;  /* 0x000000ffff027224 */ /* 0x000fe400078e0012 */
[----:B------:R-:W-:Y:S01]  /*42360*/  IMAD.MOV.U32 R0, RZ, RZ, R19 ;  /* 0x000000ffff007224 */ /* 0x000fe200078e0013 */
[C---:B---3--:R-:W-:Y:S01]  /*42370*/  HMMA.16816.F32.BF16 R12, R4.reuse, R18, R12 ;  /* 0x00000012040c723c */ /* 0x048fe2000004180c */
[----:B----4-:R0:W-:Y:S01]  /*42380*/  STL.64 [R1+0x29c8], R10 ;  /* 0x0029c80a01007387 */ /* 0x0101e20000100a00 */
[----:B------:R-:W3:Y:S02]  /*42390*/  LDL.LU R8, [R1+0x290] ;  /* 0x0002900001087983 */ /* 0x000ee40000300800 */
[----:B------:R-:W3:Y:S01]  /*423a0*/  LDL.LU R9, [R1+0x294] ;  /* 0x0002940001097983 */ /* 0x000ee20000300800 */
[----:B0-----:R-:W3:Y:S01]  /*423b0*/  LDL.LU R10, [R1+0x298] ;  /* 0x00029800010a7983 */ /* 0x001ee20000300800 */
[----:B------:R-:W3:Y:S11]  /*423c0*/  LDL.LU R11, [R1+0x29c] ;  /* 0x00029c00010b7983 */ /* 0x000ef60000300800 */
[----:B------:R-:W-:Y:S06]  /*423d0*/  @!UPT UIADD3 URZ, URZ, URZ, URZ ;  /* 0x0000003f3f3ff290 */ /* 0x000fec000fffe03f */
        /* <DEDUP_REMOVED lines=9> */
[----:B------:R1:W-:Y:S02]  /*42470*/  STL.64 [R1+0xb48], R14 ;  /* 0x000b480e01007387 */ /* 0x0003e40000100a00 */
[----:B0-----:R-:W-:Y:S01]  /*42480*/  IMAD.MOV.U32 R12, RZ, RZ, R18 ;  /* 0x000000ffff0c7224 */ /* 0x001fe200078e0012 */
[----:B-1----:R-:W3:Y:S01]  /*42490*/  LDL.LU.64 R14, [R1+0x29e8] ;  /* 0x0029e800010e7983 */ /* 0x002ee20000300a00 */
[----:B------:R-:W4:Y:S02]  /*424a0*/  LDL.LU.64 R18, [R1+0x29e0] ;  /* 0x0029e00001127983 */ /* 0x000f240000300a00 */
[----:B------:R-:W4:Y:S02]  /*424b0*/  LDL.LU.64 R16, [R1+0x29d8] ;  /* 0x0029d80001107983 */ /* 0x000f240000300a00 */
[C---:B----4-:R-:W-:Y:S01]  /*424c0*/  HMMA.16816.F32.BF16 R20, R4.reuse, R22, R16 ;  /* 0x000000160414723c */ /* 0x050fe20000041810 */
[----:B------:R-:W2:Y:S11]  /*424d0*/  LDL.LU.64 R18, [R1+0x29d0] ;  /* 0x0029d00001127983 */ /* 0x000eb60000300a00 */
[----:B------:R-:W-:Y:S11]  /*424e0*/  @!UPT UIADD3 URZ, URZ, URZ, URZ ;  /* 0x0000003f3f3ff290 */ /* 0x000ff6000fffe03f */
[----:B------:R-:W-:Y:S01]  /*424f0*/  STL.64 [R1+0xb30], R20 ;  /* 0x000b301401007387 */ /* 0x000fe20000100a00 */
[----:B------:R2:W-:Y:S02]  /*42500*/  STL.64 [R1+0xb38], R22 ;  /* 0x000b381601007387 */ /* 0x0005e40000100a00 */
[C---:B--2---:R-:W-:Y:S01]  /*42510*/  HMMA.16816.F32.BF16 R20, R4.reuse, R18, R24 ;  /* 0x000000120414723c */ /* 0x044fe20000041818 */
[----:B------:R0:W-:Y:S04]  /*42520*/  STL.64 [R1+0x2960], R18 ;  /* 0x0029601201007387 */ /* 0x0001e80000100a00 */
[----:B0-----:R-:W2:Y:S03]  /*42530*/  LDL.64 R18, [R1+0xc8] ;  /* 0x0000c80001127983 */ /* 0x001ea60000100a00 */
[----:B---3--:R-:W-:Y:S11]  /*42540*/  HMMA.16816.F32.BF16 R8, R4, R14, R8 ;  /* 0x0000000e0408723c */ /* 0x008ff60000041808 */
[----:B------:R-:W-:Y:S04]  /*42550*/  @!UPT UIADD3 URZ, URZ, URZ, URZ ;  /* 0x0000003f3f3ff290 */ /* 0x000fe8000fffe03f */
[----:B------:R0:W-:Y:S01]  /*42560*/  STL.64 [R1+0xb20], R20 ;  /* 0x000b201401007387 */ /* 0x0001e20000100a00 */
[----:B------:R1:W-:Y:S03]  /*42570*/  STL.64 [R1+0xb28], R22 ;  /* 0x000b281601007387 */ /* 0x0003e60000100a00 */
[----:B--2---:R2:W-:Y:S01]  /*42580*/  STL.64 [R1+0x2968], R18 ;  /* 0x0029681201007387 */ /* 0x0045e20000100a00 */
[----:B------:R-:W3:Y:S02]  /*42590*/  LDL.LU R24, [R1+0x280] ;  /* 0x0002800001187983 */ /* 0x000ee40000300800 */
[----:B------:R-:W3:Y:S02]  /*425a0*/  LDL.LU R25, [R1+0x284] ;  /* 0x0002840001197983 */ /* 0x000ee40000300800 */
[----:B------:R-:W3:Y:S01]  /*425b0*/  LDL.LU R26, [R1+0x288] ;  /* 0x00028800011a7983 */ /* 0x000ee20000300800 */
[----:B------:R-:W3:Y:S01]  /*425c0*/  LDL.LU R27, [R1+0x28c] ;  /* 0x00028c00011b7983 */ /* 0x000ee20000300800 */
[----:B0-----:R-:W4:Y:S02]  /*425d0*/  LDL.LU R20, [R1+0x270] ;  /* 0x0002700001147983 */ /* 0x001f240000300800 */
[----:B------:R-:W4:Y:S02]  /*425e0*/  LDL.LU R21, [R1+0x274] ;  /* 0x0002740001157983 */ /* 0x000f240000300800 */
[----:B-1----:R-:W4:Y:S01]  /*425f0*/  LDL.LU R22, [R1+0x278] ;  /* 0x0002780001167983 */ /* 0x002f220000300800 */
[----:B------:R-:W4:Y:S01]  /*42600*/  LDL.LU R23, [R1+0x27c] ;  /* 0x00027c0001177983 */ /* 0x000f220000300800 */
[----:B--2---:R-:W-:-:S02]  /*42610*/  IMAD.MOV.U32 R18, RZ, RZ, R12 ;  /* 0x000000ffff127224 */ /* 0x004fc400078e000c */
[----:B------:R-:W-:-:S05]  /*42620*/  IMAD.MOV.U32 R19, RZ, RZ, R3 ;  /* 0x000000ffff137224 */ /* 0x000fca00078e0003 */
[----:B------:R0:W-:Y:S02]  /*42630*/  STL.64 [R1+0x2980], R18 ;  /* 0x0029801201007387 */ /* 0x0001e40000100a00 */
[----:B0-----:R-:W-:Y:S02]  /*42640*/  IMAD.MOV.U32 R18, RZ, RZ, R2 ;  /* 0x000000ffff127224 */ /* 0x001fe400078e0002 */
[----:B------:R-:W-:-:S05]  /*42650*/  IMAD.MOV.U32 R19, RZ, RZ, R0 ;  /* 0x000000ffff137224 */ /* 0x000fca00078e0000 */
[----:B------:R0:W-:Y:S01]  /*42660*/  STL.64 [R1+0x29a8], R18 ;  /* 0x0029a81201007387 */ /* 0x0001e20000100a00 */
[----:B------:R-:W2:Y:S02]  /*42670*/  LDL.LU R16, [R1+0x140] ;  /* 0x0001400001107983 */ /* 0x000ea40000300800 */
[----:B------:R-:W2:Y:S01]  /*42680*/  LDL.LU R17, [R1+0x144] ;  /* 0x0001440001117983 */ /* 0x000ea20000300800 */
[----:B0-----:R-:W2:Y:S01]  /*42690*/  LDL.LU R18, [R1+0x148] ;  /* 0x0001480001127983 */ /* 0x001ea20000300800 */
[----:B------:R-:W2:Y:S02]  /*426a0*/  LDL.LU R19, [R1+0x14c] ;  /* 0x00014c0001137983 */ /* 0x000ea40000300800 */
[----:B------:R-:W-:Y:S02]  /*426b0*/  STL.64 [R1+0x8d0], R8 ;  /* 0x0008d00801007387 */ /* 0x000fe40000100a00 */
[----:B------:R0:W-:Y:S02]  /*426c0*/  STL.64 [R1+0x8d8], R10 ;  /* 0x0008d80a01007387 */ /* 0x0001e40000100a00 */
[----:B0-----:R-:W3:Y:S01]  /*426d0*/  LDL.LU.64 R10, [R1+0x29c8] ;  /* 0x0029c800010a7983 */ /* 0x001ee20000300a00 */
[----:B------:R0:W-:Y:S02]  /*426e0*/  STL.64 [R1+0x2958], R14 ;  /* 0x0029580e01007387 */ /* 0x0001e40000100a00 */
        /* <DEDUP_REMOVED lines=15> */
[----:B------:R-:W2:Y:S02]  /*427e0*/  LDL.LU R14, [R1+0x138] ;  /* 0x00013800010e7983 */ /* 0x000ea40000300800 */
[----:B------:R-:W2:Y:S11]  /*427f0*/  LDL.LU R15, [R1+0x13c] ;  /* 0x00013c00010f7983 */ /* 0x000eb60000300800 */
[----:B------:R-:W-:Y:S02]  /*42800*/  @!UPT UIADD3 URZ, URZ, URZ, URZ ;  /* 0x0000003f3f3ff290 */ /* 0x000fe4000fffe03f */
[----:B------:R-:W-:Y:S01]  /*42810*/  STL.64 [R1+0x6e0], R24 ;  /* 0x0006e01801007387 */ /* 0x000fe20000100a00 */
[----:B------:R0:W-:Y:S03]  /*42820*/  STL.64 [R1+0x6e8], R26 ;  /* 0x0006e81a01007387 */ /* 0x0001e60000100a00 */
[----:B0-----:R-:W4:Y:S01]  /*42830*/  LDL.LU.64 R26, [R1+0x29c0] ;  /* 0x0029c000011a7983 */ /* 0x001f220000300a00 */
[----:B------:R-:W3:Y:S02]  /*42840*/  LDL.LU R25, [R1+0x29b8] ;  /* 0x0029b80001197983 */ /* 0x000ee40000300800 */
[----:B------:R0:W-:Y:S02]  /*42850*/  STL.64 [R1+0x2950], R10 ;  /* 0x0029500a01007387 */ /* 0x0001e40000100a00 */
[----:B------:R-:W2:Y:S01]  /*42860*/  LDL.LU R8, [R1+0x260] ;  /* 0x0002600001087983 */ /* 0x000ea20000300800 */
[----:B------:R-:W2:Y:S04]  /*42870*/  LDL.LU R9, [R1+0x264] ;  /* 0x0002640001097983 */ /* 0x000ea80000300800 */
[----:B0-----:R-:W2:Y:S01]  /*42880*/  LDL.LU R10, [R1+0x268] ;  /* 0x00026800010a7983 */ /* 0x001ea20000300800 */
[----:B------:R-:W2:Y:S01]  /*42890*/  LDL.LU R11, [R1+0x26c] ;  /* 0x00026c00010b7983 */ /* 0x000ea20000300800 */
[C---:B----4-:R-:W-:Y:S11]  /*428a0*/  HMMA.16816.F32.BF16 R20, R4.reuse, R26, R20 ;  /* 0x0000001a0414723c */ /* 0x050ff60000041814 */
[----:B------:R-:W-:Y:S11]  /*428b0*/  @!UPT UIADD3 URZ, URZ, URZ, URZ ;  /* 0x0000003f3f3ff290 */ /* 0x000ff6000fffe03f */
[----:B------:R-:W-:Y:S01]  /*428c0*/  @!UPT UIADD3 URZ, URZ, URZ, URZ ;  /* 0x0000003f3f3ff290 */ /* 0x000fe2000fffe03f */
[----:B------:R-:W-:Y:S01]  /*428d0*/  STL.64 [R1+0x6d0], R20 ;  /* 0x0006d01401007387 */ /* 0x000fe20000100a00 */
[----:B------:R0:W-:Y:S03]  /*428e0*/  STL.64 [R1+0x6d8], R22 ;  /* 0x0006d81601007387 */ /* 0x0001e60000100a00 */
[----:B0-----:R-:W4:Y:S02]  /*428f0*/  LDL.LU.64 R22, [R1+0x29b0] ;  /* 0x0029b00001167983 */ /* 0x001f240000300a00 */
[----:B----4-:R-:W-:Y:S02]  /*42900*/  HMMA.16816.F32.BF16 R4, R4, R22, R16 ;  /* 0x000000160404723c */ /* 0x010fe40000041810 */
[----:B------:R-:W2:Y:S01]  /*42910*/  LDL.LU.64 R18, [R1+0x29a8] ;  /* 0x0029a80001127983 */ /* 0x000ea20000300a00 */
[----:B------:R-:W2:Y:S02]  /*42920*/  LDL.LU.64 R22, [R1+0x29a0] ;  /* 0x0029a00001167983 */ /* 0x000ea40000300a00 */
        /* <DEDUP_REMOVED lines=21> */
[----:B0-----:R-:W4:Y:S02]  /*42a80*/  LDL.LU.64 R18, [R1+0x2968] ;  /* 0x0029680001127983 */ /* 0x001f240000300a00 */
[C---:B----4-:R-:W-:Y:S01]  /*42a90*/  HMMA.16816.F32.BF16 R4, R20.reuse, R18, R4 ;  /* 0x000000121404723c */ /* 0x050fe20000041804 */
[----:B------:R-:W-:Y:S11]  /*42aa0*/  IMAD.MOV.U32 R3, RZ, RZ, R19 ;  /* 0x000000ffff037224 */ /* 0x000ff600078e0013 */
[----:B------:R-:W-:Y:S11]  /*42ab0*/  @!UPT UIADD3 URZ, URZ, URZ, URZ ;  /* 0x0000003f3f3ff290 */ /* 0x000ff6000fffe03f */
[----:B------:R0:W-:Y:S01]  /*42ac0*/  STL.64 [R1+0xab0], R4 ;  /* 0x000ab00401007387 */ /* 0x0001e20000100a00 */
[----:B------:R-:W-:Y:S02]  /*42ad0*/  STL.64 [R1+0xab8], R6 ;  /* 0x000ab80601007387 */ /* 0x000fe40000100a00 */
[----:B0-----:R-:W-:Y:S02]  /*42ae0*/  IMAD.MOV.U32 R4, RZ, RZ, R18 ;  /* 0x000000ffff047224 */ /* 0x001fe400078e0012 */
[----:B------:R-:W2:Y:S02]  /*42af0*/  LDL.LU.64 R18, [R1+0x2960] ;  /* 0x0029600001127983 */ /* 0x000ea40000300a00 */
        /* <DEDUP_REMOVED lines=11> */
[----:B0-----:R-:W3:Y:S01]  /*42bb0*/  LDL.LU R16, [R1+0x410] ;  /* 0x0004100001107983 */ /* 0x001ee20000300800 */
[----:B------:R-:W3:Y:S02]  /*42bc0*/  LDL.LU R17, [R1+0x414] ;  /* 0x0004140001117983 */ /* 0x000ee40000300800 */
[----:B------:R-:W3:Y:S02]  /*42bd0*/  LDL.LU R18, [R1+0x418] ;  /* 0x0004180001127983 */ /* 0x000ee40000300800 */
[----:B------:R-:W3:Y:S01]  /*42be0*/  LDL.LU R19, [R1+0x41c] ;  /* 0x00041c0001137983 */ /* 0x000ee20000300800 */
[----:B--2---:R-:W-:Y:S01]  /*42bf0*/  HMMA.16816.F32.BF16 R8, R20, R14, R8 ;  /* 0x0000000e1408723c */ /* 0x004fe20000041808 */
[----:B------:R-:W-:-:S02]  /*42c00*/  IMAD.MOV.U32 R2, RZ, RZ, R14 ;  /* 0x000000ffff027224 */ /* 0x000fc400078e000e */
[----:B------:R-:W-:Y:S02]  /*42c10*/  IMAD.MOV.U32 R0, RZ, RZ, R15 ;  /* 0x000000ffff007224 */ /* 0x000fe400078e000f */
[----:B------:R-:W0:Y:S11]  /*42c20*/  LDSM.16.MT88.4 R12, [R25+0xc380] ;  /* 0x00c38000190c783b */ /* 0x000e360000004200 */
[----:B------:R-:W-:Y:S07]  /*42c30*/  @!UPT UIADD3 URZ, URZ, URZ, URZ ;  /* 0x0000003f3f3ff290 */ /* 0x000fee000fffe03f */
[----:B------:R-:W-:Y:S01]  /*42c40*/  STL.64 [R1+0x690], R8 ;  /* 0x0006900801007387 */ /* 0x000fe20000100a00 */
[----:B------:R1:W-:Y:S03]  /*42c50*/  STL.64 [R1+0x698], R10 ;  /* 0x0006980a01007387 */ /* 0x0003e60000100a00 */
[----:B-1----:R-:W2:Y:S04]  /*42c60*/  LDL.LU.64 R10, [R1+0x2950] ;  /* 0x00295000010a7983 */ /* 0x002ea80000300a00 */
[----:B0-----:R-:W-:Y:S01]  /*42c70*/  STL.64 [R1+0x28b0], R14 ;  /* 0x0028b00e01007387 */ /* 0x001fe20000100a00 */
[----:B------:R0:W-:Y:S03]  /*42c80*/  STL.64 [R1+0x28a8], R12 ;  /* 0x0028a80c01007387 */ /* 0x0001e60000100a00 */
[----:B0-----:R-:W4:Y:S01]  /*42c90*/  LDL.LU R12, [R1+0x730] ;  /* 0x00073000010c7983 */ /* 0x001f220000300800 */
[----:B------:R-:W4:Y:S02]  /*42ca0*/  LDL.LU R13, [R1+0x734] ;  /* 0x00073400010d7983 */ /* 0x000f240000300800 */
[----:B------:R-:W2:Y:S02]  /*42cb0*/  LDL.LU R14, [R1+0x738] ;  /* 0x00073800010e7983 */ /* 0x000ea40000300800 */
[----:B------:R-:W2:Y:S02]  /*42cc0*/  LDL.LU R15, [R1+0x73c] ;  /* 0x00073c00010f7983 */ /* 0x000ea40000300800 */
[----:B--2---:R0:W-:Y:S01]  /*42cd0*/  STL.64 [R1+0x28c0], R14 ;  /* 0x0028c00e01007387 */ /* 0x0041e20000100a00 */
[----:B----4-:R-:W-:Y:S02]  /*42ce0*/  STL.64 [R1+0x28b8], R12 ;  /* 0x0028b80c01007387 */ /* 0x010fe40000100a00 */
[----:B0-----:R-:W-:-:S02]  /*42cf0*/  IMAD.MOV.U32 R14, RZ, RZ, R2 ;  /* 0x000000ffff0e7224 */ /* 0x001fc400078e0002 */
[----:B------:R-:W-:Y:S02]  /*42d00*/  IMAD.MOV.U32 R15, RZ, RZ, R0 ;  /* 0x000000ffff0f7224 */ /* 0x000fe400078e0000 */
[----:B------:R-:W-:Y:S02]  /*42d10*/  IMAD.MOV.U32 R2, RZ, RZ, R10 ;  /* 0x000000ffff027224 */ /* 0x000fe400078e000a */
[----:B------:R-:W-:Y:S01]  /*42d20*/  IMAD.MOV.U32 R0, RZ, RZ, R11 ;  /* 0x000000ffff007224 */ /* 0x000fe200078e000b */
[----:B------:R3:W-:Y:S02]  /*42d30*/  STL.64 [R1+0x28d8], R14 ;  /* 0x0028d80e01007387 */ /* 0x0007e40000100a00 */
[----:B---3--:R-:W-:Y:S02]  /*42d40*/  HMMA.16816.F32.BF16 R12, R20, R10, R16 ;  /* 0x0000000a140c723c */ /* 0x008fe40000041810 */
[----:B------:R-:W0:Y:S11]  /*42d50*/  LDSM.16.MT88.4 R8, [R28+0xc000] ;  /* 0x00c000001c08783b */ /* 0x000e360000004200 */
[----:B------:R-:W-:Y:S10]  /*42d60*/  @!UPT UIADD3 URZ, URZ, URZ, URZ ;  /* 0x0000003f3f3ff290 */ /* 0x000ff4000fffe03f */
[----:B------:R-:W-:Y:S01]  /*42d70*/  STL.64 [R1+0x680], R12 ;  /* 0x0006800c01007387 */ /* 0x000fe20000100a00 */
[----:B------:R1:W-:Y:S02]  /*42d80*/  STL.64 [R1+0x688], R14 ;  /* 0x0006880e01007387 */ /* 0x0003e40000100a00 */
[----:B-1----:R-:W-:Y:S02]  /*42d90*/  IMAD.MOV.U32 R14, RZ, RZ, R6 ;  /* 0x000000ffff0e7224 */ /* 0x002fe400078e0006 */
[----:B------:R-:W-:-:S05]  /*42da0*/  IMAD.MOV.U32 R15, RZ, RZ, R5 ;  /* 0x000000ffff0f7224 */ /* 0x000fca00078e0005 */
[----:B------:R1:W-:Y:S01]  /*42db0*/  STL.64 [R1+0x28f0], R14 ;  /* 0x0028f00e01007387 */ /* 0x0003e20000100a00 */
[----:B0-----:R-:W-:Y:S02]  /*42dc0*/  STL.64 [R1+0x2840], R10 ;  /* 0x0028400a01007387 */ /* 0x001fe40000100a00 */
[----:B------:R0:W-:Y:S02]  /*42dd0*/  STL.64 [R1+0x2838], R8 ;  /* 0x0028380801007387 */ /* 0x0001e40000100a00 */
[----:B-1----:R-:W-:Y:S02]  /*42de0*/  IMAD.MOV.U32 R14, RZ, RZ, R4 ;  /* 0x000000ffff0e7224 */ /* 0x002fe400078e0004 */
[----:B------:R-:W-:Y:S01]  /*42df0*/  IMAD.MOV.U32 R15, RZ, RZ, R3 ;  /* 0x000000ffff0f7224 */ /* 0x000fe200078e0003 */
[----:B0-----:R-:W2:Y:S01]  /*42e00*/  LDL.LU R8, [R1+0x720] ;  /* 0x0007200001087983 */ /* 0x001ea20000300800 */
[----:B------:R-:W2:Y:S02]  /*42e10*/  LDL.LU R9, [R1+0x724] ;  /* 0x0007240001097983 */ /* 0x000ea40000300800 */
[----:B------:R-:W3:Y:S02]  /*42e20*/  LDL.LU R10, [R1+0x728] ;  /* 0x00072800010a7983 */ /* 0x000ee40000300800 */
[----:B------:R-:W3:Y:S01]  /*42e30*/  LDL.LU R11, [R1+0x72c] ;  /* 0x00072c00010b7983 */ /* 0x000ee20000300800 */
[----:B------:R0:W-:Y:S04]  /*42e40*/  STL.64 [R1+0x2908], R14 ;  /* 0x0029080e01007387 */ /* 0x0001e80000100a00 */
[----:B0-----:R-:W4:Y:S04]  /*42e50*/  LDL.64 R14, [R1+0xd8] ;  /* 0x0000d800010e7983 */ /* 0x001f280000100a00 */
[----:B----4-:R-:W-:Y:S01]  /*42e60*/  STL.64 [R1+0x2920], R14 ;  /* 0x0029200e01007387 */ /* 0x010fe20000100a00 */
[----:B---3--:R-:W-:Y:S02]  /*42e70*/  STL.64 [R1+0x28d0], R10 ;  /* 0x0028d00a01007387 */ /* 0x008fe40000100a00 */
[----:B--2---:R0:W-:Y:S02]  /*42e80*/  STL.64 [R1+0x28c8], R8 ;  /* 0x0028c80801007387 */ /* 0x0041e40000100a00 */
        /* <DEDUP_REMOVED lines=8> */
[----:B------:R-:W2:Y:S04]  /*42f10*/  LDL.64 R14, [R1+0xe8] ;  /* 0x0000e800010e7983 */ /* 0x000ea80000100a00 */
[----:B------:R-:W3:Y:S04]  /*42f20*/  LDL.64 R18, [R1+0x78] ;  /* 0x0000780001127983 */ /* 0x000ee80000100a00 */
[----:B--2---:R0:W-:Y:S01]  /*42f30*/  STL.64 [R1+0x2948], R14 ;  /* 0x0029480e01007387 */ /* 0x0041e20000100a00 */
[----:B------:R-:W2:Y:S02]  /*42f40*/  LDL.LU R12, [R1+0x5c0] ;  /* 0x0005c000010c7983 */ /* 0x000ea40000300800 */
[----:B------:R-:W2:Y:S01]  /*42f50*/  LDL.LU R13, [R1+0x5c4] ;  /* 0x0005c400010d7983 */ /* 0x000ea20000300800 */
[----:B0-----:R-:W2:Y:S01]  /*42f60*/  LDL.LU R14, [R1+0x5c8] ;  /* 0x0005c800010e7983 */ /* 0x001ea20000300800 */
[----:B------:R-:W2:Y:S02]  /*42f70*/  LDL.LU R15, [R1+0x5cc] ;  /* 0x0005cc00010f7983 */ /* 0x000ea40000300800 */
[----:B---3--:R-:W-:Y:S02]  /*42f80*/  STL.64 [R1+0x28e8], R10 ;  /* 0x0028e80a01007387 */ /* 0x008fe40000100a00 */
[----:B------:R0:W-:Y:S02]  /*42f90*/  STL.64 [R1+0x28e0], R8 ;  /* 0x0028e00801007387 */ /* 0x0001e40000100a00 */
        /* <DEDUP_REMOVED lines=10> */
[C---:B----4-:R-:W-:Y:S01]  /*43040*/  HMMA.16816.F32.BF16 R4, R20.reuse, R26, R4 ;  /* 0x0000001a1404723c */ /* 0x050fe20000041804 */
[----:B---3--:R-:W-:Y:S01]  /*43050*/  STL.64 [R1+0x2918], R10 ;  /* 0x0029180a01007387 */ /* 0x008fe20000100a00 */
[----:B--2---:R0:W-:Y:S03]  /*43060*/  STL.64 [R1+0x2910], R8 ;  /* 0x0029100801007387 */ /* 0x0041e60000100a00 */
[----:B0-----:R-:W2:Y:S01]  /*43070*/  LDL.LU R8, [R1+0x770] ;  /* 0x0007700001087983 */ /* 0x001ea20000300800 */
[----:B------:R-:W2:Y:S02]  /*43080*/  LDL.LU R9, [R1+0x774] ;  /* 0x0007740001097983 */ /* 0x000ea40000300800 */
[----:B------:R-:W3:Y:S02]  /*43090*/  LDL.LU R10, [R1+0x778] ;  /* 0x00077800010a7983 */ /* 0x000ee40000300800 */
[----:B------:R-:W3:Y:S01]  /*430a0*/  LDL.LU R11, [R1+0x77c] ;  /* 0x00077c00010b7983 */ /* 0x000ee20000300800 */
[----:B------:R-:W-:Y:S01]  /*430b0*/  HMMA.16816.F32.BF16 R20, R20, R18, R12 ;  /* 0x000000121414723c */ /* 0x000fe2000004180c */
[----:B---3--:R-:W-:Y:S01]  /*430c0*/  STL.64 [R1+0x2930], R10 ;  /* 0x0029300a01007387 */ /* 0x008fe20000100a00 */
[----:B--2---:R0:W-:Y:S03]  /*430d0*/  STL.64 [R1+0x2928], R8 ;  /* 0x0029280801007387 */ /* 0x0041e60000100a00 */
[----:B0-----:R-:W2:Y:S01]  /*430e0*/  LDL.LU R8, [R1+0x780] ;  /* 0x0007800001087983 */ /* 0x001ea20000300800 */
[----:B------:R-:W2:Y:S02]  /*430f0*/  LDL.LU R9, [R1+0x784] ;  /* 0x0007840001097983 */ /* 0x000ea40000300800 */
[----:B------:R-:W2:Y:S02]  /*43100*/  LDL.LU R10, [R1+0x788] ;  /* 0x00078800010a7983 */ /* 0x000ea40000300800 */
[----:B------:R-:W2:Y:S02]  /*43110*/  LDL.LU R11, [R1+0x78c] ;  /* 0x00078c00010b7983 */ /* 0x000ea40000300800 */
[----:B------:R-:W-:Y:S01]  /*43120*/  STL.64 [R1+0x5d0], R4 ;  /* 0x0005d00401007387 */ /* 0x000fe20000100a00 */
[----:B------:R-:W-:Y:S02]  /*43130*/  STL.64 [R1+0x5d8], R6 ;  /* 0x0005d80601007387 */ /* 0x000fe40000100a00 */
[----:B------:R-:W0:Y:S02]  /*43140*/  LDSM.16.MT88.4 R4, [R28+0xc080] ;  /* 0x00c080001c04783b */ /* 0x000e240000004200 */
[----:B0-----:R0:W-:Y:S02]  /*43150*/  STL.64 [R1+0x27a8], R6 ;  /* 0x0027a80601007387 */ /* 0x0011e40000100a00 */
[----:B------:R-:W-:Y:S02]  /*43160*/  STL.64 [R1+0x27a0], R4 ;  /* 0x0027a00401007387 */ /* 0x000fe40000100a00 */
[----:B------:R-:W2:Y:S02]  /*43170*/  LDL.LU.64 R14, [R1+0x2948] ;  /* 0x00294800010e7983 */ /* 0x000ea40000300a00 */
[----:B------:R-:W-:Y:S01]  /*43180*/  STL.64 [R1+0x5c0], R20 ;  /* 0x0005c01401007387 */ /* 0x000fe20000100a00 */
[----:B------:R-:W-:Y:S02]  /*43190*/  STL.64 [R1+0x5c8], R22 ;  /* 0x0005c81601007387 */ /* 0x000fe40000100a00 */
[----:B------:R-:W1:Y:S04]  /*431a0*/  LDSM.16.MT88.4 R20, [R28+0xc100] ;  /* 0x00c100001c14783b */ /* 0x000e680000004200 */
[----:B0-----:R-:W-:-:S02]  /*431b0*/  IMAD.MOV.U32 R6, RZ, RZ, R2 ;  /* 0x000000ffff067224 */ /* 0x001fc400078e0002 */
[----:B------:R-:W-:Y:S02]  /*431c0*/  IMAD.MOV.U32 R7, RZ, RZ, R0 ;  /* 0x000000ffff077224 */ /* 0x000fe400078e0000 */
[----:B------:R-:W-:Y:S02]  /*431d0*/  IMAD.MOV.U32 R2, RZ, RZ, R18 ;  /* 0x000000ffff027224 */ /* 0x000fe400078e0012 */
[----:B------:R-:W-:Y:S02]  /*431e0*/  IMAD.MOV.U32 R0, RZ, RZ, R19 ;  /* 0x000000ffff007224 */ /* 0x000fe400078e0013 */
[----:B------:R-:W2:Y:S01]  /*431f0*/  LDL.LU.64 R18, [R1+0x2940] ;  /* 0x0029400001127983 */ /* 0x000ea20000300a00 */
[----:B------:R-:W2:Y:S03]  /*43200*/  LDL.LU.64 R16, [R1+0x2938] ;  /* 0x0029380001107983 */ /* 0x000ea60000300a00 */
[----:B-1----:R0:W-:Y:S01]  /*43210*/  STL.64 [R1+0x2758], R22 ;  /* 0x0027581601007387 */ /* 0x0021e20000100a00 */
[----:B------:R-:W-:Y:S02]  /*43220*/  STL.64 [R1+0x2750], R20 ;  /* 0x0027501401007387 */ /* 0x000fe40000100a00 */
[----:B0-----:R-:W-:-:S02]  /*43230*/  IMAD.MOV.U32 R22, RZ, RZ, R2 ;  /* 0x000000ffff167224 */ /* 0x001fc400078e0002 */
        /* <DEDUP_REMOVED lines=41> */
[C---:B---3--:R-:W-:Y:S01]  /*434d0*/  HMMA.16816.F32.BF16 R4, R16.reuse, R6, R12 ;  /* 0x000000061004723c */ /* 0x048fe2000004180c */
[----:B------:R-:W3:Y:S01]  /*434e0*/  LDL.LU.64 R14, [R1+0x28b0] ;  /* 0x0028b000010e7983 */ /* 0x000ee20000300a00 */
[----:B------:R-:W3:Y:S11]  /*434f0*/  LDL.LU.64 R12, [R1+0x28a8] ;  /* 0x0028a800010c7983 */ /* 0x000ef60000300a00 */
[----:B------:R-:W-:Y:S10]  /*43500*/  @!UPT UIADD3 URZ, URZ, URZ, URZ ;  /* 0x0000003f3f3ff290 */ /* 0x000ff4000fffe03f */
[----:B------:R-:W-:Y:S01]  /*43510*/  STL.64 [R1+0x430], R4 ;  /* 0x0004300401007387 */ /* 0x000fe20000100a00 */
[----:B------:R2:W-:Y:S02]  /*43520*/  STL.64 [R1+0x438], R6 ;  /* 0x0004380601007387 */ /* 0x0005e40000100a00 */
[----:B--2---:R-:W-:Y:S01]  /*43530*/  HMMA.16816.F32.BF16 R4, R16, R26, R8 ;  /* 0x0000001a1004723c */ /* 0x004fe20000041808 */
[----:B------:R-:W-:Y:S01]  /*43540*/  STL.64 [R1+0x2870], R26 ;  /* 0x0028701a01007387 */ /* 0x000fe20000100a00 */
[----:B------:R-:W2:Y:S11]  /*43550*/  LDL.LU R8, [R1+0x550] ;  /* 0x0005500001087983 */ /* 0x000eb60000300800 */
[----:B------:R-:W-:Y:S10]  /*43560*/  @!UPT UIADD3 URZ, URZ, URZ, URZ ;  /* 0x0000003f3f3ff290 */ /* 0x000ff4000fffe03f */
[----:B------:R0:W-:Y:S01]  /*43570*/  STL.64 [R1+0x410], R4 ;  /* 0x0004100401007387 */ /* 0x0001e20000100a00 */
[----:B------:R1:W-:Y:S02]  /*43580*/  STL.64 [R1+0x418], R6 ;  /* 0x0004180601007387 */ /* 0x0003e40000100a00 */
[----:B------:R-:W2:Y:S02]  /*43590*/  LDL.LU R9, [R1+0x554] ;  /* 0x0005540001097983 */ /* 0x000ea40000300800 */
[----:B------:R-:W4:Y:S01]  /*435a0*/  LDL.LU R10, [R1+0x558] ;  /* 0x00055800010a7983 */ /* 0x000f220000300800 */
[----:B------:R-:W4:Y:S04]  /*435b0*/  LDL.LU R11, [R1+0x55c] ;  /* 0x00055c00010b7983 */ /* 0x000f280000300800 */
[----:B0-----:R-:W2:Y:S01]  /*435c0*/  LDL.LU R4, [R1+0x5b0] ;  /* 0x0005b00001047983 */ /* 0x001ea20000300800 */
[----:B------:R-:W2:Y:S02]  /*435d0*/  LDL.LU R5, [R1+0x5b4] ;  /* 0x0005b40001057983 */ /* 0x000ea40000300800 */
[----:B-1----:R-:W2:Y:S02]  /*435e0*/  LDL.LU R6, [R1+0x5b8] ;  /* 0x0005b80001067983 */ /* 0x002ea40000300800 */
[----:B------:R-:W2:Y:S01]  /*435f0*/  LDL.LU R7, [R1+0x5bc] ;  /* 0x0005bc0001077983 */ /* 0x000ea20000300800 */
[----:B------:R-:W2:Y:S01]  /*43600*/  LDL.LU R24, [R1+0x580] ;  /* 0x0005800001187983 */ /* 0x000ea20000300800 */
[----:B------:R-:W2:Y:S02]  /*43610*/  LDL.LU R25, [R1+0x584] ;  /* 0x0005840001197983 */ /* 0x000ea40000300800 */
[----:B------:R-:W2:Y:S02]  /*43620*/  LDL.LU R26, [R1+0x588] ;  /* 0x00058800011a7983 */ /* 0x000ea40000300800 */
[----:B------:R-:W2:Y:S02]  /*43630*/  LDL.LU R27, [R1+0x58c] ;  /* 0x00058c00011b7983 */ /* 0x000ea40000300800 */
[----:B--2---:R0:W-:Y:S01]  /*43640*/  STL.64 [R1+0x2880], R26 ;  /* 0x0028801a01007387 */ /* 0x0041e20000100a00 */
[----:B------:R-:W-:Y:S02]  /*43650*/  STL.64 [R1+0x2878], R24 ;  /* 0x0028781801007387 */ /* 0x000fe40000100a00 */
[----:B0-----:R-:W-:-:S02]  /*43660*/  IMAD.MOV.U32 R26, RZ, RZ, R20 ;  /* 0x000000ffff1a7224 */ /* 0x001fc400078e0014 */
[----:B------:R-:W-:-:S05]  /*43670*/  IMAD.MOV.U32 R27, RZ, RZ, R3 ;  /* 0x000000ffff1b7224 */ /* 0x000fca00078e0003 */
[----:B------:R-:W-:Y:S01]  /*43680*/  STL.64 [R1+0x2890], R26 ;  /* 0x0028901a01007387 */ /* 0x000fe20000100a00 */
[----:B----4-:R-:W-:Y:S02]  /*43690*/  STL.64 [R1+0x2858], R10 ;  /* 0x0028580a01007387 */ /* 0x010fe40000100a00 */
[----:B------:R0:W-:Y:S02]  /*436a0*/  STL.64 [R1+0x2850], R8 ;  /* 0x0028500801007387 */ /* 0x0001e40000100a00 */
[----:B0-----:R-:W2:Y:S01]  /*436b0*/  LDL.LU R8, [R1+0x560] ;  /* 0x0005600001087983 */ /* 0x001ea20000300800 */
[----:B------:R-:W2:Y:S02]  /*436c0*/  LDL.LU R9, [R1+0x564] ;  /* 0x0005640001097983 */ /* 0x000ea40000300800 */
[----:B------:R-:W4:Y:S02]  /*436d0*/  LDL.LU R10, [R1+0x568] ;  /* 0x00056800010a7983 */ /* 0x000f240000300800 */
[----:B------:R-:W4:Y:S02]  /*436e0*/  LDL.LU R11, [R1+0x56c] ;  /* 0x00056c00010b7983 */ /* 0x000f240000300800 */
[----:B----4-:R0:W-:Y:S01]  /*436f0*/  STL.64 [R1+0x2868], R10 ;  /* 0x0028680a01007387 */ /* 0x0101e20000100a00 */
[----:B--2---:R1:W-:Y:S03]  /*43700*/  STL.64 [R1+0x2860], R8 ;  /* 0x0028600801007387 */ /* 0x0043e60000100a00 */
[----:B0-----:R-:W2:Y:S01]  /*43710*/  LDL.64 R10, [R1+0xc8] ;  /* 0x0000c800010a7983 */ /* 0x001ea20000100a00 */
[----:B------:R-:W-:Y:S03]  /*43720*/  HMMA.16816.F32.BF16 R4, R16, R22, R4 ;  /* 0x000000161004723c */ /* 0x000fe60000041804 */
[----:B--2---:R0:W-:Y:S01]  /*43730*/  STL.64 [R1+0x2888], R10 ;  /* 0x0028880a01007387 */ /* 0x0041e20000100a00 */
[----:B-1----:R-:W2:Y:S02]  /*43740*/  LDL.LU R8, [R1+0x590] ;  /* 0x0005900001087983 */ /* 0x002ea40000300800 */
[----:B------:R-:W2:Y:S01]  /*43750*/  LDL.LU R9, [R1+0x594] ;  /* 0x0005940001097983 */ /* 0x000ea20000300800 */
[----:B0-----:R-:W4:Y:S01]  /*43760*/  LDL.LU R10, [R1+0x598] ;  /* 0x00059800010a7983 */ /* 0x001f220000300800 */
[----:B------:R-:W4:Y:S03]  /*43770*/  LDL.LU R11, [R1+0x59c] ;  /* 0x00059c00010b7983 */ /* 0x000f260000300800 */
[----:B----4-:R-:W-:Y:S01]  /*43780*/  STL.64 [R1+0x28a0], R10 ;  /* 0x0028a00a01007387 */ /* 0x010fe20000100a00 */
[----:B--2---:R0:W-:Y:S03]  /*43790*/  STL.64 [R1+0x2898], R8 ;  /* 0x0028980801007387 */ /* 0x0041e60000100a00 */
[----:B0-----:R-:W3:Y:S01]  /*437a0*/  LDL.LU R8, [R1+0x5a0] ;  /* 0x0005a00001087983 */ /* 0x001ee20000300800 */
[----:B------:R-:W3:Y:S02]  /*437b0*/  LDL.LU R9, [R1+0x5a4] ;  /* 0x0005a40001097983 */ /* 0x000ee40000300800 */
[----:B------:R-:W3:Y:S02]  /*437c0*/  LDL.LU R10, [R1+0x5a8] ;  /* 0x0005a800010a7983 */ /* 0x000ee40000300800 */
[----:B------:R-:W3:Y:S01]  /*437d0*/  LDL.LU R11, [R1+0x5ac] ;  /* 0x0005ac00010b7983 */ /* 0x000ee20000300800 */
[----:B------:R0:W-:Y:S01]  /*437e0*/  STL.64 [R1+0x2848], R22 ;  /* 0x0028481601007387 */ /* 0x0001e20000100a00 */
[----:B------:R-:W2:Y:S02]  /*437f0*/  LDL.LU R20, [R1+0x570] ;  /* 0x0005700001147983 */ /* 0x000ea40000300800 */
[----:B------:R1:W-:Y:S02]  /*43800*/  STL.64 [R1+0x280], R4 ;  /* 0x0002800401007387 */ /* 0x0003e40000100a00 */
[----:B------:R4:W-:Y:S01]  /*43810*/  STL.64 [R1+0x288], R6 ;  /* 0x0002880601007387 */ /* 0x0009e20000100a00 */
[----:B------:R-:W2:Y:S04]  /*43820*/  LDL.LU R21, [R1+0x574] ;  /* 0x0005740001157983 */ /* 0x000ea80000300800 */
[----:B0-----:R-:W2:Y:S01]  /*43830*/  LDL.LU R22, [R1+0x578] ;  /* 0x0005780001167983 */ /* 0x001ea20000300800 */
[----:B------:R-:W2:Y:S02]  /*43840*/  LDL.LU R23, [R1+0x57c] ;  /* 0x00057c0001177983 */ /* 0x000ea40000300800 */
[----:B-1----:R-:W2:Y:S02]  /*43850*/  LDL.LU R4, [R1+0x370] ;  /* 0x0003700001047983 */ /* 0x002ea40000300800 */
[----:B------:R-:W2:Y:S01]  /*43860*/  LDL.LU R5, [R1+0x374] ;  /* 0x0003740001057983 */ /* 0x000ea20000300800 */
[----:B----4-:R-:W4:Y:S01]  /*43870*/  LDL.LU R6, [R1+0x378] ;  /* 0x0003780001067983 */ /* 0x010f220000300800 */
[----:B------:R-:W4:Y:S02]  /*43880*/  LDL.LU R7, [R1+0x37c] ;  /* 0x00037c0001077983 */ /* 0x000f240000300800 */
[----:B------:R-:W-:-:S02]  /*43890*/  IMAD.MOV.U32 R26, RZ, RZ, R2 ;  /* 0x000000ffff1a7224 */ /* 0x000fc400078e0002 */
[----:B------:R-:W-:Y:S01]  /*438a0*/  IMAD.MOV.U32 R27, RZ, RZ, R0 ;  /* 0x000000ffff1b7224 */ /* 0x000fe200078e0000 */
[----:B----4-:R-:W-:Y:S01]  /*438b0*/  STL.64 [R1+0x27b8], R6 ;  /* 0x0027b80601007387 */ /* 0x010fe20000100a00 */
[----:B--2---:R0:W-:Y:S03]  /*438c0*/  STL.64 [R1+0x27b0], R4 ;  /* 0x0027b00401007387 */ /* 0x0041e60000100a00 */
[----:B0-----:R-:W2:Y:S01]  /*438d0*/  LDL.LU R4, [R1+0x4c0] ;  /* 0x0004c00001047983 */ /* 0x001ea20000300800 */
[----:B------:R-:W2:Y:S02]  /*438e0*/  LDL.LU R5, [R1+0x4c4] ;  /* 0x0004c40001057983 */ /* 0x000ea40000300800 */
[----:B------:R-:W4:Y:S02]  /*438f0*/  LDL.LU R6, [R1+0x4c8] ;  /* 0x0004c80001067983 */ /* 0x000f240000300800 */
[----:B------:R-:W4:Y:S01]  /*43900*/  LDL.LU R7, [R1+0x4cc] ;  /* 0x0004cc0001077983 */ /* 0x000f220000300800 */
[C---:B---3--:R-:W-:Y:S01]  /*43910*/  HMMA.16816.F32.BF16 R24, R12.reuse, R26, R8 ;  /* 0x0000001a0c18723c */ /* 0x048fe20000041808 */
[----:B----4-:R0:W-:Y:S01]  /*43920*/  STL.64 [R1+0x27c8], R6 ;  /* 0x0027c80601007387 */ /* 0x0101e20000100a00 */
[----:B--2---:R-:W-:Y:S02]  /*43930*/  STL.64 [R1+0x27c0], R4 ;  /* 0x0027c00401007387 */ /* 0x004fe40000100a00 */
[----:B------:R-:W2:Y:S01]  /*43940*/  LDL.64 R18, [R1+0xb8] ;  /* 0x0000b80001127983 */ /* 0x000ea20000100a00 */
[----:B0-----:R-:W3:Y:S01]  /*43950*/  LDL.64 R6, [R1+0x98] ;  /* 0x0000980001067983 */ /* 0x001ee20000100a00 */
[----:B------:R-:W4:Y:S02]  /*43960*/  LDL.LU.64 R10, [R1+0x28a0] ;  /* 0x0028a000010a7983 */ /* 0x000f240000300a00 */
[----:B------:R-:W4:Y:S11]  /*43970*/  LDL.LU.64 R8, [R1+0x2898] ;  /* 0x0028980001087983 */ /* 0x000f360000300a00 */
[----:B------:R-:W-:Y:S04]  /*43980*/  @!UPT UIADD3 URZ, URZ, URZ, URZ ;  /* 0x0000003f3f3ff290 */ /* 0x000fe8000fffe03f */
[----:B------:R-:W-:Y:S01]  /*43990*/  STL.64 [R1+0xa10], R24 ;  /* 0x000a101801007387 */ /* 0x000fe20000100a00 */
[----:B------:R0:W-:Y:S04]  /*439a0*/  STL.64 [R1+0xa18], R26 ;  /* 0x000a181a01007387 */ /* 0x0001e80000100a00 */
[----:B0-----:R-:W4:Y:S02]  /*439b0*/  LDL.LU.64 R26, [R1+0x2890] ;  /* 0x00289000011a7983 */ /* 0x001f240000300a00 */
[C---:B----4-:R-:W-:Y:S02]  /*439c0*/  HMMA.16816.F32.BF16 R24, R12.reuse, R26, R8 ;  /* 0x0000001a0c18723c */ /* 0x050fe40000041808 */
[----:B------:R-:W4:Y:S11]  /*439d0*/  LDL.LU.64 R10, [R1+0x2888] ;  /* 0x00288800010a7983 */ /* 0x000f360000300a00 */
[----:B------:R-:W-:Y:S10]  /*439e0*/  @!UPT UIADD3 URZ, URZ, URZ, URZ ;  /* 0x0000003f3f3ff290 */ /* 0x000ff4000fffe03f */
[----:B------:R-:W-:Y:S01]  /*439f0*/  STL.64 [R1+0xa00], R24 ;  /* 0x000a001801007387 */ /* 0x000fe20000100a00 */
[----:B------:R0:W-:Y:S03]  /*43a00*/  STL.64 [R1+0xa08], R26 ;  /* 0x000a081a01007387 */ /* 0x0001e60000100a00 */
[----:B0-----:R-:W3:Y:S01]  /*43a10*/  LDL.LU.64 R26, [R1+0x2880] ;  /* 0x00288000011a7983 */ /* 0x001ee20000300a00 */
[----:B------:R-:W3:Y:S01]  /*43a20*/  LDL.LU.64 R24, [R1+0x2878] ;  /* 0x0028780001187983 */ /* 0x000ee20000300a00 */
[----:B--2---:R-:W-:Y:S01]  /*43a30*/  HMMA.16816.F32.BF16 R20, R12, R18, R20 ;  /* 0x000000120c14723c */ /* 0x004fe20000041814 */
[----:B----4-:R-:W-:-:S07]  /*43a40*/  IMAD.MOV.U32 R3, RZ, RZ, R11 ;  /* 0x000000ffff037224 */ /* 0x010fce00078e000b */
[C---:B---3--:R-:W-:Y:S11]  /*43a50*/  HMMA.16816.F32.BF16 R24, R12.reuse, R10, R24 ;  /* 0x0000000a0c18723c */ /* 0x048ff60000041818 */
[----:B------:R-:W-:Y:S11]  /*43a60*/  @!UPT UIADD3 URZ, URZ, URZ, URZ ;  /* 0x0000003f3f3ff290 */ /* 0x000ff6000fffe03f */
[----:B------:R-:W-:Y:S01]  /*43a70*/  @!UPT UIADD3 URZ, URZ, URZ, URZ ;  /* 0x0000003f3f3ff290 */ /* 0x000fe2000fffe03f */
[----:B------:R0:W-:Y:S01]  /*43a80*/  STL.64 [R1+0x9f0], R24 ;  /* 0x0009f01801007387 */ /* 0x0001e20000100a00 */
[----:B------:R1:W-:Y:S02]  /*43a90*/  STL.64 [R1+0x9f8], R26 ;  /* 0x0009f81a01007387 */ /* 0x0003e40000100a00 */
[----:B0-----:R-:W-:Y:S01]  /*43aa0*/  IMAD.MOV.U32 R24, RZ, RZ, R10 ;  /* 0x000000ffff187224 */ /* 0x001fe200078e000a */
[----:B-1----:R-:W2:Y:S01]  /*43ab0*/  LDL.LU.64 R26, [R1+0x2870] ;  /* 0x00287000011a7983 */ /* 0x002ea20000300a00 */
[----:B------:R-:W3:Y:S02]  /*43ac0*/  LDL.LU.64 R10, [R1+0x2868] ;  /* 0x00286800010a7983 */ /* 0x000ee40000300a00 */
[----:B------:R-:W3:Y:S02]  /*43ad0*/  LDL.LU.64 R8, [R1+0x2860] ;  /* 0x0028600001087983 */ /* 0x000ee40000300a00 */
[----:B------:R0:W-:Y:S01]  /*43ae0*/  STL.64 [R1+0x9e0], R20 ;  /* 0x0009e01401007387 */ /* 0x0001e20000100a00 */
[----:B------:R1:W-:Y:S04]  /*43af0*/  STL.64 [R1+0x9e8], R22 ;  /* 0x0009e81601007387 */ /* 0x0003e80000100a00 */
[----:B0-----:R-:W2:Y:S01]  /*43b00*/  LDL.LU R20, [R1+0x540] ;  /* 0x0005400001147983 */ /* 0x001ea20000300800 */
[----:B------:R-:W2:Y:S02]  /*43b10*/  LDL.LU R21, [R1+0x544] ;  /* 0x0005440001157983 */ /* 0x000ea40000300800 */
[----:B-1----:R-:W2:Y:S02]  /*43b20*/  LDL.LU R22, [R1+0x548] ;  /* 0x0005480001167983 */ /* 0x002ea40000300800 */
[----:B------:R-:W2:Y:S01]  /*43b30*/  LDL.LU R23, [R1+0x54c] ;  /* 0x00054c0001177983 */ /* 0x000ea20000300800 */
[----:B------:R0:W-:Y:S04]  /*43b40*/  STL.64 [R1+0x2830], R18 ;  /* 0x0028301201007387 */ /* 0x0001e80000100a00 */
[----:B0-----:R-:W3:Y:S02]  /*43b50*/  LDL.64 R18, [R1+0xa8] ;  /* 0x0000a80001127983 */ /* 0x001ee40000100a00 */
[C---:B---3--:R-:W-:Y:S11]  /*43b60*/  HMMA.16816.F32.BF16 R8, R12.reuse, R18, R8 ;  /* 0x000000120c08723c */ /* 0x048ff60000041808 */
[----:B------:R-:W-:Y:S11]  /*43b70*/  @!UPT UIADD3 URZ, URZ, URZ, URZ ;  /* 0x0000003f3f3ff290 */ /* 0x000ff6000fffe03f */
[----:B------:R-:W-:Y:S01]  /*43b80*/  @!UPT UIADD3 URZ, URZ, URZ, URZ ;  /* 0x0000003f3f3ff290 */ /* 0x000fe2000fffe03f */
[----:B------:R-:W-:Y:S01]  /*43b90*/  STL.64 [R1+0x270], R8 ;  /* 0x0002700801007387 */ /* 0x000fe20000100a00 */
[----:B------:R0:W-:Y:S03]  /*43ba0*/  STL.64 [R1+0x278], R10 ;  /* 0x0002780a01007387 */ /* 0x0001e60000100a00 */
[----:B0-----:R-:W3:Y:S01]  /*43bb0*/  LDL.LU.64 R10, [R1+0x2858] ;  /* 0x00285800010a7983 */ /* 0x001ee20000300a00 */
[----:B------:R-:W3:Y:S02]  /*43bc0*/  LDL.LU.64 R8, [R1+0x2850] ;  /* 0x0028500001087983 */ /* 0x000ee40000300a00 */
[----:B------:R0:W-:Y:S02]  /*43bd0*/  STL.64 [R1+0x27d8], R6 ;  /* 0x0027d80601007387 */ /* 0x0001e40000100a00 */
[----:B------:R-:W4:Y:S01]  /*43be0*/  LDL.LU R4, [R1+0x4e0] ;  /* 0x0004e00001047983 */ /* 0x000f220000300800 */
[C---:B---3--:R-:W-:Y:S11]  /*43bf0*/  HMMA.16816.F32.BF16 R8, R12.reuse, R6, R8 ;  /* 0x000000060c08723c */ /* 0x048ff60000041808 */
[----:B------:R-:W-:Y:S11]  /*43c00*/  @!UPT UIADD3 URZ, URZ, URZ, URZ ;  /* 0x0000003f3f3ff290 */ /* 0x000ff6000fffe03f */
[----:B------:R-:W-:Y:S01]  /*43c10*/  @!UPT UIADD3 URZ, URZ, URZ, URZ ;  /* 0x0000003f3f3ff290 */ /* 0x000fe2000fffe03f */
[----:B------:R1:W-:Y:S01]  /*43c20*/  STL.64 [R1+0x260], R8 ;  /* 0x0002600801007387 */ /* 0x0003e20000100a00 */
[----:B------:R3:W-:Y:S02]  /*43c30*/  STL.64 [R1+0x268], R10 ;  /* 0x0002680a01007387 */ /* 0x0007e40000100a00 */
[----:B------:R-:W4:Y:S02]  /*43c40*/  LDL.LU R5, [R1+0x4e4] ;  /* 0x0004e40001057983 */ /* 0x000f240000300800 */
[----:B0-----:R-:W2:Y:S01]  /*43c50*/  LDL.LU R6, [R1+0x4e8] ;  /* 0x0004e80001067983 */ /* 0x001ea20000300800 */
[----:B------:R-:W2:Y:S01]  /*43c60*/  LDL.LU R7, [R1+0x4ec] ;  /* 0x0004ec0001077983 */ /* 0x000ea20000300800 */
[----:B------:R-:W4:Y:S02]  /*43c70*/  LDL.LU R16, [R1+0x520] ;  /* 0x0005200001107983 */ /* 0x000f240000300800 */
[----:B------:R-:W-:Y:S02]  /*43c80*/  IMAD.MOV.U32 R2, RZ, RZ, R18 ;  /* 0x000000ffff027224 */ /* 0x000fe400078e0012 */
[----:B------:R-:W4:Y:S02]  /*43c90*/  LDL.LU R17, [R1+0x524] ;  /* 0x0005240001117983 */ /* 0x000f240000300800 */
[----:B------:R-:W-:Y:S01]  /*43ca0*/  IMAD.MOV.U32 R0, RZ, RZ, R19 ;  /* 0x000000ffff007224 */ /* 0x000fe200078e0013 */
[----:B------:R-:W4:Y:S01]  /*43cb0*/  LDL.LU R18, [R1+0x528] ;  /* 0x0005280001127983 */ /* 0x000f220000300800 */
[----:B------:R-:W4:Y:S02]  /*43cc0*/  LDL.LU R19, [R1+0x52c] ;  /* 0x00052c0001137983 */ /* 0x000f240000300800 */
[----:B-1----:R-:W4:Y:S01]  /*43cd0*/  LDL.LU R8, [R1+0x390] ;  /* 0x0003900001087983 */ /* 0x002f220000300800 */
[----:B------:R-:W4:Y:S04]  /*43ce0*/  LDL.LU R9, [R1+0x394] ;  /* 0x0003940001097983 */ /* 0x000f280000300800 */
[----:B---3--:R-:W3:Y:S01]  /*43cf0*/  LDL.LU R10, [R1+0x398] ;  /* 0x00039800010a7983 */ /* 0x008ee20000300800 */
[----:B------:R-:W3:Y:S03]  /*43d00*/  LDL.LU R11, [R1+0x39c] ;  /* 0x00039c00010b7983 */ /* 0x000ee60000300800 */
[----:B--2---:R-:W-:Y:S01]  /*43d10*/  STL.64 [R1+0x27e8], R6 ;  /* 0x0027e80601007387 */ /* 0x004fe20000100a00 */
[----:B----4-:R0:W-:Y:S03]  /*43d20*/  STL.64 [R1+0x27e0], R4 ;  /* 0x0027e00401007387 */ /* 0x0101e60000100a00 */
[----:B0-----:R-:W2:Y:S01]  /*43d30*/  LDL.LU R4, [R1+0x4f0] ;  /* 0x0004f00001047983 */ /* 0x001ea20000300800 */
[----:B------:R-:W2:Y:S02]  /*43d40*/  LDL.LU R5, [R1+0x4f4] ;  /* 0x0004f40001057983 */ /* 0x000ea40000300800 */
[----:B------:R-:W4:Y:S02]  /*43d50*/  LDL.LU R6, [R1+0x4f8] ;  /* 0x0004f80001067983 */ /* 0x000f240000300800 */
[----:B------:R-:W4:Y:S01]  /*43d60*/  LDL.LU R7, [R1+0x4fc] ;  /* 0x0004fc0001077983 */ /* 0x000f220000300800 */
[----:B------:R-:W-:Y:S01]  /*43d70*/  HMMA.16816.F32.BF16 R20, R12, R26, R20 ;  /* 0x0000001a0c14723c */ /* 0x000fe20000041814 */
[----:B----4-:R0:W-:Y:S01]  /*43d80*/  STL.64 [R1+0x27f8], R6 ;  /* 0x0027f80601007387 */ /* 0x0101e20000100a00 */
[----:B--2---:R-:W-:Y:S02]  /*43d90*/  STL.64 [R1+0x27f0], R4 ;  /* 0x0027f00401007387 */ /* 0x004fe40000100a00 */
[----:B0-----:R-:W-:-:S02]  /*43da0*/  IMAD.MOV.U32 R6, RZ, RZ, R24 ;  /* 0x000000ffff067224 */ /* 0x001fc400078e0018 */
[----:B------:R-:W-:-:S05]  /*43db0*/  IMAD.MOV.U32 R7, RZ, RZ, R3 ;  /* 0x000000ffff077224 */ /* 0x000fca00078e0003 */
[----:B------:R0:W-:Y:S04]  /*43dc0*/  STL.64 [R1+0x2810], R6 ;  /* 0x0028100601007387 */ /* 0x0001e80000100a00 */
[----:B0-----:R-:W2:Y:S04]  /*43dd0*/  LDL.64 R6, [R1+0xd8] ;  /* 0x0000d80001067983 */ /* 0x001ea80000100a00 */
[----:B--2---:R0:W-:Y:S04]  /*43de0*/  STL.64 [R1+0x2828], R6 ;  /* 0x0028280601007387 */ /* 0x0041e80000100a00 */
[----:B0-----:R-:W2:Y:S01]  /*43df0*/  LDL.64 R6, [R1+0xe8] ;  /* 0x0000e80001067983 */ /* 0x001ea20000100a00 */
[----:B------:R-:W-:Y:S02]  /*43e00*/  STL.64 [R1+0x110], R20 ;  /* 0x0001101401007387 */ /* 0x000fe40000100a00 */
[----:B------:R0:W-:Y:S02]  /*43e10*/  STL.64 [R1+0x118], R22 ;  /* 0x0001181601007387 */ /* 0x0001e40000100a00 */
        /* <DEDUP_REMOVED lines=23> */
[----:B------:R-:W-:Y:S01]  /*43f90*/  IMAD.MOV.U32 R3, RZ, RZ, R7 ;  /* 0x000000ffff037224 */ /* 0x000fe200078e0007 */
[C---:B---3--:R-:W-:Y:S11]  /*43fa0*/  HMMA.16816.F32.BF16 R16, R8.reuse, R6, R16 ;  /* 0x000000060810723c */ /* 0x048ff60000041810 */
[----:B------:R-:W-:Y:S11]  /*43fb0*/  @!UPT UIADD3 URZ, URZ, URZ, URZ ;  /* 0x0000003f3f3ff290 */ /* 0x000ff6000fffe03f */
[----:B------:R-:W-:Y:S01]  /*43fc0*/  @!UPT UIADD3 URZ, URZ, URZ, URZ ;  /* 0x0000003f3f3ff290 */ /* 0x000fe2000fffe03f */
[----:B------:R0:W-:Y:S01]  /*43fd0*/  STL.64 [R1+0xd50], R16 ;  /* 0x000d501001007387 */ /* 0x0001e20000100a00 */
[----:B------:R1:W-:Y:S02]  /*43fe0*/  STL.64 [R1+0xd58], R18 ;  /* 0x000d581201007387 */ /* 0x0003e40000100a00 */
[----:B0-----:R-:W-:Y:S01]  /*43ff0*/  IMAD.MOV.U32 R16, RZ, RZ, R6 ;  /* 0x000000ffff107224 */ /* 0x001fe200078e0006 */
[----:B-1----:R-:W3:Y:S01]  /*44000*/  LDL.LU.64 R18, [R1+0x2830] ;  /* 0x0028300001127983 */ /* 0x002ee20000300a00 */
[----:B------:R-:W2:Y:S02]  /*44010*/  LDL.LU.64 R6, [R1+0x2828] ;  /* 0x0028280001067983 */ /* 0x000ea40000300a00 */
[----:B------:R-:W-:Y:S02]  /*44020*/  IMAD.MOV.U32 R14, RZ, RZ, R2 ;  /* 0x000000ffff0e7224 */ /* 0x000fe400078e0002 */
        /* <DEDUP_REMOVED lines=26> */
[----:B---3--:R-:W-:Y:S11]  /*441d0*/  HMMA.16816.F32.BF16 R4, R8, R14, R4 ;  /* 0x0000000e0804723c */ /* 0x008ff60000041804 */
[----:B------:R-:W-:Y:S11]  /*441e0*/  @!UPT UIADD3 URZ, URZ, URZ, URZ ;  /* 0x0000003f3f3ff290 */ /* 0x000ff6000fffe03f */
[----:B------:R-:W-:Y:S01]  /*441f0*/  @!UPT UIADD3 URZ, URZ, URZ, URZ ;  /* 0x0000003f3f3ff290 */ /* 0x000fe2000fffe03f */
[----:B------:R-:W-:Y:S01]  /*44200*/  STL.64 [R1+0x930], R4 ;  /* 0x0009300401007387 */ /* 0x000fe20000100a00 */
[----:B------:R0:W-:Y:S03]  /*44210*/  STL.64 [R1+0x938], R6 ;  /* 0x0009380601007387 */ /* 0x0001e60000100a00 */
[----:B0-----:R-:W2:Y:S01]  /*44220*/  LDL.LU.64 R6, [R1+0x27d8] ;  /* 0x0027d80001067983 */ /* 0x001ea20000300a00 */
[----:B------:R0:W-:Y:S02]  /*44230*/  STL.64 [R1+0x2790], R14 ;  /* 0x0027900e01007387 */ /* 0x0001e40000100a00 */
[----:B------:R-:W3:Y:S02]  /*44240*/  LDL.LU R12, [R1+0x350] ;  /* 0x00035000010c7983 */ /* 0x000ee40000300800 */
[----:B------:R-:W3:Y:S02]  /*44250*/  LDL.LU R13, [R1+0x354] ;  /* 0x00035400010d7983 */ /* 0x000ee40000300800 */
[----:B------:R-:W-:-:S02]  /*44260*/  IMAD.MOV.U32 R18, RZ, RZ, R2 ;  /* 0x000000ffff127224 */ /* 0x000fc400078e0002 */
[----:B------:R-:W-:Y:S01]  /*44270*/  IMAD.MOV.U32 R19, RZ, RZ, R0 ;  /* 0x000000ffff137224 */ /* 0x000fe200078e0000 */
        /* <DEDUP_REMOVED lines=18> */
[----:B------:R-:W-:Y:S01]  /*443a0*/  STL.64 [R1+0x2770], R26 ;  /* 0x0027701a01007387 */ /* 0x000fe20000100a00 */
[----:B--2---:R-:W-:Y:S01]  /*443b0*/  HMMA.16816.F32.BF16 R8, R8, R22, R4 ;  /* 0x000000160808723c */ /* 0x004fe20000041804 */
[----:B------:R-:W3:Y:S01]  /*443c0*/  LDL.LU.64 R6, [R1+0x27a8] ;  /* 0x0027a80001067983 */ /* 0x000ee20000300a00 */
[----:B------:R-:W3:Y:S11]  /*443d0*/  LDL.LU.64 R4, [R1+0x27a0] ;  /* 0x0027a00001047983 */ /* 0x000ef60000300a00 */
[----:B------:R-:W-:Y:S10]  /*443e0*/  @!UPT UIADD3 URZ, URZ, URZ, URZ ;  /* 0x0000003f3f3ff290 */ /* 0x000ff4000fffe03f */
[----:B------:R0:W-:Y:S01]  /*443f0*/  STL.64 [R1+0x950], R8 ;  /* 0x0009500801007387 */ /* 0x0001e20000100a00 */
[----:B------:R1:W-:Y:S03]  /*44400*/  STL.64 [R1+0x958], R10 ;  /* 0x0009580a01007387 */ /* 0x0003e60000100a00 */
[----:B0-----:R-:W2:Y:S01]  /*44410*/  LDL.LU R8, [R1+0x360] ;  /* 0x0003600001087983 */ /* 0x001ea20000300800 */
[----:B------:R-:W2:Y:S02]  /*44420*/  LDL.LU R9, [R1+0x364] ;  /* 0x0003640001097983 */ /* 0x000ea40000300800 */
[----:B-1----:R-:W2:Y:S02]  /*44430*/  LDL.LU R10, [R1+0x368] ;  /* 0x00036800010a7983 */ /* 0x002ea40000300800 */
[----:B------:R-:W2:Y:S02]  /*44440*/  LDL.LU R11, [R1+0x36c] ;  /* 0x00036c00010b7983 */ /* 0x000ea40000300800 */
[----:B------:R-:W-:-:S02]  /*44450*/  IMAD.MOV.U32 R26, RZ, RZ, R16 ;  /* 0x000000ffff1a7224 */ /* 0x000fc400078e0010 */
[----:B------:R-:W-:Y:S01]  /*44460*/  IMAD.MOV.U32 R27, RZ, RZ, R3 ;  /* 0x000000ffff1b7224 */ /* 0x000fe200078e0003 */
[----:B------:R2:W-:Y:S01]  /*44470*/  STL.64 [R1+0x2768], R22 ;  /* 0x0027681601007387 */ /* 0x0005e20000100a00 */
[C---:B---3--:R-:W-:Y:S08]  /*44480*/  HMMA.16816.F32.BF16 R12, R4.reuse, R18, R12 ;  /* 0x00000012040c723c */ /* 0x048ff0000004180c */
[----:B--2---:R-:W-:Y:S01]  /*44490*/  HMMA.16816.F32.BF16 R20, R4, R26, R8 ;  /* 0x0000001a0414723c */ /* 0x004fe20000041808 */
[----:B------:R-:W2:Y:S11]  /*444a0*/  LDL.LU R8, [R1+0x4a0] ;  /* 0x0004a00001087983 */ /* 0x000eb60000300800 */
[----:B------:R-:W-:Y:S11]  /*444b0*/  @!UPT UIADD3 URZ, URZ, URZ, URZ ;  /* 0x0000003f3f3ff290 */ /* 0x000ff6000fffe03f */
[----:B------:R-:W-:Y:S01]  /*444c0*/  STL.64 [R1+0xd30], R20 ;  /* 0x000d301401007387 */ /* 0x000fe20000100a00 */
[----:B------:R-:W-:Y:S02]  /*444d0*/  STL.64 [R1+0xd38], R22 ;  /* 0x000d381601007387 */ /* 0x000fe40000100a00 */
[----:B------:R-:W-:Y:S02]  /*444e0*/  STL.64 [R1+0xcc0], R12 ;  /* 0x000cc00c01007387 */ /* 0x000fe40000100a00 */
[----:B------:R-:W-:Y:S01]  /*444f0*/  STL.64 [R1+0xcc8], R14 ;  /* 0x000cc80e01007387 */ /* 0x000fe20000100a00 */
[----:B------:R-:W2:Y:S01]  /*44500*/  LDL.LU R9, [R1+0x4a4] ;  /* 0x0004a40001097983 */ /* 0x000ea20000300800 */
[----:B------:R-:W3:Y:S02]  /*44510*/  LDL.LU R10, [R1+0x4a8] ;  /* 0x0004a800010a7983 */ /* 0x000ee40000300800 */
[----:B------:R-:W3:Y:S02]  /*44520*/  LDL.LU R11, [R1+0x4ac] ;  /* 0x0004ac00010b7983 */ /* 0x000ee40000300800 */
[----:B---3--:R-:W-:Y:S01]  /*44530*/  STL.64 [R1+0x2700], R10 ;  /* 0x0027000a01007387 */ /* 0x008fe20000100a00 */
[----:B--2---:R0:W-:Y:S03]  /*44540*/  STL.64 [R1+0x26f8], R8 ;  /* 0x0026f80801007387 */ /* 0x0041e60000100a00 */
        /* <DEDUP_REMOVED lines=8> */
[----:B------:R-:W2:Y:S01]  /*445d0*/  LDL.LU R20, [R1+0x300] ;  /* 0x0003000001147983 */ /* 0x000ea20000300800 */
[----:B------:R-:W2:Y:S02]  /*445e0*/  LDL.LU R21, [R1+0x304] ;  /* 0x0003040001157983 */ /* 0x000ea40000300800 */
[----:B------:R-:W2:Y:S02]  /*445f0*/  LDL.LU R22, [R1+0x308] ;  /* 0x0003080001167983 */ /* 0x000ea40000300800 */
[----:B------:R-:W2:Y:S01]  /*44600*/  LDL.LU R23, [R1+0x30c] ;  /* 0x00030c0001177983 */ /* 0x000ea20000300800 */
[----:B------:R-:W3:Y:S01]  /*44610*/  LDL.LU R12, [R1+0x330] ;  /* 0x00033000010c7983 */ /* 0x000ee20000300800 */
[----:B------:R-:W3:Y:S02]  /*44620*/  LDL.LU R13, [R1+0x334] ;  /* 0x00033400010d7983 */ /* 0x000ee40000300800 */
[----:B------:R-:W-:-:S02]  /*44630*/  IMAD.MOV.U32 R26, RZ, RZ, R2 ;  /* 0x000000ffff1a7224 */ /* 0x000fc400078e0002 */
[----:B------:R-:W-:Y:S01]  /*44640*/  IMAD.MOV.U32 R27, RZ, RZ, R0 ;  /* 0x000000ffff1b7224 */ /* 0x000fe200078e0000 */
[----:B------:R-:W3:Y:S01]  /*44650*/  LDL.LU R14, [R1+0x338] ;  /* 0x00033800010e7983 */ /* 0x000ee20000300800 */
[----:B------:R-:W3:Y:S03]  /*44660*/  LDL.LU R15, [R1+0x33c] ;  /* 0x00033c00010f7983 */ /* 0x000ee60000300800 */
[----:B--2---:R-:W-:Y:S01]  /*44670*/  STL.64 [R1+0x2780], R22 ;  /* 0x0027801601007387 */ /* 0x004fe20000100a00 */
[----:B------:R0:W-:Y:S02]  /*44680*/  STL.64 [R1+0x2778], R20 ;  /* 0x0027781401007387 */ /* 0x0001e40000100a00 */
[----:B------:R1:W-:Y:S01]  /*44690*/  STL.64 [R1+0x2788], R26 ;  /* 0x0027881a01007387 */ /* 0x0003e20000100a00 */
[----:B0-----:R-:W2:Y:S01]  /*446a0*/  LDL.LU R20, [R1+0x310] ;  /* 0x0003100001147983 */ /* 0x001ea20000300800 */
[----:B------:R-:W2:Y:S02]  /*446b0*/  LDL.LU R21, [R1+0x314] ;  /* 0x0003140001157983 */ /* 0x000ea40000300800 */
[----:B------:R-:W2:Y:S02]  /*446c0*/  LDL.LU R22, [R1+0x318] ;  /* 0x0003180001167983 */ /* 0x000ea40000300800 */
[----:B------:R-:W2:Y:S01]  /*446d0*/  LDL.LU R23, [R1+0x31c] ;  /* 0x00031c0001177983 */ /* 0x000ea20000300800 */
[----:B------:R-:W2:Y:S01]  /*446e0*/  LDL.LU R24, [R1+0x320] ;  /* 0x0003200001187983 */ /* 0x000ea20000300800 */
[----:B------:R-:W2:Y:S02]  /*446f0*/  LDL.LU R25, [R1+0x324] ;  /* 0x0003240001197983 */ /* 0x000ea40000300800 */
[----:B-1----:R-:W2:Y:S02]  /*44700*/  LDL.LU R26, [R1+0x328] ;  /* 0x00032800011a7983 */ /* 0x002ea40000300800 */
[----:B------:R-:W2:Y:S01]  /*44710*/  LDL.LU R27, [R1+0x32c] ;  /* 0x00032c00011b7983 */ /* 0x000ea20000300800 */
[----:B---3--:R-:W-:Y:S01]  /*44720*/  STL.64 [R1+0x2710], R10 ;  /* 0x0027100a01007387 */ /* 0x008fe20000100a00 */
[----:B------:R0:W-:Y:S03]  /*44730*/  STL.64 [R1+0x2708], R8 ;  /* 0x0027080801007387 */ /* 0x0001e60000100a00 */
[----:B0-----:R-:W3:Y:S01]  /*44740*/  LDL.LU R8, [R1+0x150] ;  /* 0x0001500001087983 */ /* 0x001ee20000300800 */
[----:B------:R-:W3:Y:S02]  /*44750*/  LDL.LU R9, [R1+0x154] ;  /* 0x0001540001097983 */ /* 0x000ee40000300800 */
[----:B------:R-:W2:Y:S02]  /*44760*/  LDL.LU R10, [R1+0x158] ;  /* 0x00015800010a7983 */ /* 0x000ea40000300800 */
[----:B------:R-:W2:Y:S02]  /*44770*/  LDL.LU R11, [R1+0x15c] ;  /* 0x00015c00010b7983 */ /* 0x000ea40000300800 */
[----:B--2---:R0:W-:Y:S01]  /*44780*/  STL.64 [R1+0x2720], R10 ;  /* 0x0027200a01007387 */ /* 0x0041e20000100a00 */
[----:B---3--:R-:W-:Y:S03]  /*44790*/  STL.64 [R1+0x2718], R8 ;  /* 0x0027180801007387 */ /* 0x008fe60000100a00 */
[----:B0-----:R-:W4:Y:S02]  /*447a0*/  LDL.64 R10, [R1+0xc8] ;  /* 0x0000c800010a7983 */ /* 0x001f240000100a00 */
[C---:B----4-:R-:W-:Y:S11]  /*447b0*/  HMMA.16816.F32.BF16 R16, R4.reuse, R10, R16 ;  /* 0x0000000a0410723c */ /* 0x050ff60000041810 */
[----:B------:R-:W-:Y:S11]  /*447c0*/  @!UPT UIADD3 URZ, URZ, URZ, URZ ;  /* 0x0000003f3f3ff290 */ /* 0x000ff6000fffe03f */
[----:B------:R-:W-:Y:S01]  /*447d0*/  @!UPT UIADD3 URZ, URZ, URZ, URZ ;  /* 0x0000003f3f3ff290 */ /* 0x000fe2000fffe03f */
[----:B------:R-:W-:Y:S01]  /*447e0*/  STL.64 [R1+0xcb0], R16 ;  /* 0x000cb01001007387 */ /* 0x000fe20000100a00 */
[----:B------:R0:W-:Y:S03]  /*447f0*/  STL.64 [R1+0xcb8], R18 ;  /* 0x000cb81201007387 */ /* 0x0001e60000100a00 */
[----:B0-----:R-:W2:Y:S01]  /*44800*/  LDL.LU.64 R18, [R1+0x2798] ;  /* 0x0027980001127983 */ /* 0x001ea20000300a00 */
[----:B------:R0:W-:Y:S03]  /*44810*/  STL.64 [R1+0x2730], R10 ;  /* 0x0027300a01007387 */ /* 0x0001e60000100a00 */
[----:B0-----:R-:W3:Y:S04]  /*44820*/  LDL.64 R10, [R1+0xd8] ;  /* 0x0000d800010a7983 */ /* 0x001ee80000100a00 */
[----:B---3--:R0:W-:Y:S04]  /*44830*/  STL.64 [R1+0x2738], R10 ;  /* 0x0027380a01007387 */ /* 0x0081e80000100a00 */
[----:B0-----:R-:W3:Y:S01]  /*44840*/  LDL.64 R10, [R1+0xe8] ;  /* 0x0000e800010a7983 */ /* 0x001ee20000100a00 */
[C---:B--2---:R-:W-:Y:S03]  /*44850*/  HMMA.16816.F32.BF16 R12, R4.reuse, R18, R12 ;  /* 0x00000012040c723c */ /* 0x044fe6000004180c */
[----:B---3--:R0:W-:Y:S01]  /*44860*/  STL.64 [R1+0x2760], R10 ;  /* 0x0027600a01007387 */ /* 0x0081e20000100a00 */
[----:B------:R-:W2:Y:S02]  /*44870*/  LDL.LU R8, [R1+0x190] ;  /* 0x0001900001087983 */ /* 0x000ea40000300800 */
[----:B------:R-:W2:Y:S01]  /*44880*/  LDL.LU R9, [R1+0x194] ;  /* 0x0001940001097983 */ /* 0x000ea20000300800 */
[----:B0-----:R-:W2:Y:S01]  /*44890*/  LDL.LU R10, [R1+0x198] ;  /* 0x00019800010a7983 */ /* 0x001ea20000300800 */
[----:B------:R-:W2:Y:S11]  /*448a0*/  LDL.LU R11, [R1+0x19c] ;  /* 0x00019c00010b7983 */ /* 0x000eb60000300800 */
[----:B------:R-:W-:Y:S04]  /*448b0*/  @!UPT UIADD3 URZ, URZ, URZ, URZ ;  /* 0x0000003f3f3ff290 */ /* 0x000fe8000fffe03f */
[----:B------:R-:W-:Y:S02]  /*448c0*/  STL.64 [R1+0xca0], R12 ;  /* 0x000ca00c01007387 */ /* 0x000fe40000100a00 */
[----:B------:R0:W-:Y:S02]  /*448d0*/  STL.64 [R1+0xca8], R14 ;  /* 0x000ca80e01007387 */ /* 0x0001e40000100a00 */
[----:B0-----:R-:W3:Y:S01]  /*448e0*/  LDL.LU.64 R14, [R1+0x2790] ;  /* 0x00279000010e7983 */ /* 0x001ee20000300a00 */
[----:B------:R0:W-:Y:S02]  /*448f0*/  STL.64 [R1+0x2728], R18 ;  /* 0x0027281201007387 */ /* 0x0001e40000100a00 */
[----:B------:R-:W4:Y:S02]  /*44900*/  LDL.LU R16, [R1+0x160] ;  /* 0x0001600001107983 */ /* 0x000f240000300800 */
[----:B------:R-:W4:Y:S01]  /*44910*/  LDL.LU R17, [R1+0x164] ;  /* 0x0001640001117983 */ /* 0x000f220000300800 */
[----:B0-----:R-:W2:Y:S01]  /*44920*/  LDL.LU R18, [R1+0x168] ;  /* 0x0001680001127983 */ /* 0x001ea20000300800 */
[----:B------:R-:W2:Y:S01]  /*44930*/  LDL.LU R19, [R1+0x16c] ;  /* 0x00016c0001137983 */ /* 0x000ea20000300800 */
[C---:B---3--:R-:W-:Y:S02]  /*44940*/  HMMA.16816.F32.BF16 R24, R4.reuse, R14, R24 ;  /* 0x0000000e0418723c */ /* 0x048fe40000041818 */
[----:B--2---:R-:W-:Y:S01]  /*44950*/  STL.64 [R1+0x2748], R18 ;  /* 0x0027481201007387 */ /* 0x004fe20000100a00 */
[----:B----4-:R0:W-:Y:S03]  /*44960*/  STL.64 [R1+0x2740], R16 ;  /* 0x0027401001007387 */ /* 0x0101e60000100a00 */
        /* <DEDUP_REMOVED lines=15> */
[C---:B---3--:R-:W-:Y:S11]  /*44a60*/  HMMA.16816.F32.BF16 R20, R4.reuse, R26, R20 ;  /* 0x0000001a0414723c */ /* 0x048ff60000041814 */
[----:B------:R-:W-:Y:S11]  /*44a70*/  @!UPT UIADD3 URZ, URZ, URZ, URZ ;  /* 0x0000003f3f3ff290 */ /* 0x000ff6000fffe03f */
[----:B------:R-:W-:Y:S01]  /*44a80*/  @!UPT UIADD3 URZ, URZ, URZ, URZ ;  /* 0x0000003f3f3ff290 */ /* 0x000fe2000fffe03f */
[----:B------:R-:W-:Y:S01]  /*44a90*/  STL.64 [R1+0x590], R20 ;  /* 0x0005901401007387 */ /* 0x000fe20000100a00 */
[----:B------:R0:W-:Y:S03]  /*44aa0*/  STL.64 [R1+0x598], R22 ;  /* 0x0005981601007387 */ /* 0x0001e60000100a00 */
[----:B0-----:R-:W3:Y:S02]  /*44ab0*/  LDL.LU.64 R22, [R1+0x2768] ;  /* 0x0027680001167983 */ /* 0x001ee40000300a00 */
[----:B---3--:R-:W-:Y:S02]  /*44ac0*/  HMMA.16816.F32.BF16 R4, R4, R22, R8 ;  /* 0x000000160404723c */ /* 0x008fe40000041808 */
[----:B------:R-:W2:Y:S01]  /*44ad0*/  LDL.LU.64 R10, [R1+0x2760] ;  /* 0x00276000010a7983 */ /* 0x000ea20000300a00 */
[----:B------:R-:W2:Y:S02]  /*44ae0*/  LDL.LU.64 R22, [R1+0x2758] ;  /* 0x0027580001167983 */ /* 0x000ea40000300a00 */
        /* <DEDUP_REMOVED lines=42> */
[----:B------:R-:W-:Y:S02]  /*44d90*/  IMAD.MOV.U32 R4, RZ, RZ, R19 ;  /* 0x000000ffff047224 */ /* 0x000fe400078e0013 */
[----:B------:R-:W0:Y:S04]  /*44da0*/  LDSM.16.MT88.4 R16, [R28+0xc180] ;  /* 0x00c180001c10783b */ /* 0x000e280000004200 */
[----:B0-----:R-:W-:Y:S01]  /*44db0*/  STL.64 [R1+0x26d8], R18 ;  /* 0x0026d81201007387 */ /* 0x001fe20000100a00 */
[----:B------:R0:W-:Y:S03]  /*44dc0*/  STL.64 [R1+0x26d0], R16 ;  /* 0x0026d01001007387 */ /* 0x0001e60000100a00 */
        /* <DEDUP_REMOVED lines=14> */
[----:B--2---:R-:W-:Y:S11]  /*44eb0*/  HMMA.16816.F32.BF16 R8, R20, R14, R8 ;  /* 0x0000000e1408723c */ /* 0x004ff60000041808 */
[----:B------:R-:W-:Y:S11]  /*44ec0*/  @!UPT UIADD3 URZ, URZ, URZ, URZ ;  /* 0x0000003f3f3ff290 */ /* 0x000ff6000fffe03f */
[----:B------:R-:W-:Y:S01]  /*44ed0*/  @!UPT UIADD3 URZ, URZ, URZ, URZ ;  /* 0x0000003f3f3ff290 */ /* 0x000fe2000fffe03f */
[----:B------:R0:W-:Y:S01]  /*44ee0*/  STL.64 [R1+0x820], R8 ;  /* 0x0008200801007387 */ /* 0x0001e20000100a00 */
[----:B------:R-:W-:Y:S02]  /*44ef0*/  STL.64 [R1+0x828], R10 ;  /* 0x0008280a01007387 */ /* 0x000fe40000100a00 */
[----:B-1----:R-:W2:Y:S02]  /*44f00*/  LDL.LU R12, [R1+0x790] ;  /* 0x00079000010c7983 */ /* 0x002ea40000300800 */
[----:B------:R-:W2:Y:S02]  /*44f10*/  LDL.LU R13, [R1+0x794] ;  /* 0x00079400010d7983 */ /* 0x000ea40000300800 */
[----:B0-----:R-:W-:Y:S02]  /*44f20*/  IMAD.MOV.U32 R9, RZ, RZ, R14 ;  /* 0x000000ffff097224 */ /* 0x001fe400078e000e */
[----:B------:R-:W-:Y:S01]  /*44f30*/  IMAD.MOV.U32 R8, RZ, RZ, R15 ;  /* 0x000000ffff087224 */ /* 0x000fe200078e000f */
[----:B------:R-:W4:Y:S01]  /*44f40*/  LDL.LU R14, [R1+0x798] ;  /* 0x00079800010e7983 */ /* 0x000f220000300800 */
[----:B------:R-:W4:Y:S03]  /*44f50*/  LDL.LU R15, [R1+0x79c] ;  /* 0x00079c00010f7983 */ /* 0x000f260000300800 */
[----:B----4-:R0:W-:Y:S01]  /*44f60*/  STL.64 [R1+0x2660], R14 ;  /* 0x0026600e01007387 */ /* 0x0101e20000100a00 */
[----:B--2---:R-:W-:Y:S02]  /*44f70*/  STL.64 [R1+0x2658], R12 ;  /* 0x0026580c01007387 */ /* 0x004fe40000100a00 */
[----:B0-----:R-:W-:-:S02]  /*44f80*/  IMAD.MOV.U32 R14, RZ, RZ, R9 ;  /* 0x000000ffff0e7224 */ /* 0x001fc400078e0009 */
[----:B------:R-:W-:Y:S02]  /*44f90*/  IMAD.MOV.U32 R15, RZ, RZ, R8 ;  /* 0x000000ffff0f7224 */ /* 0x000fe400078e0008 */
[----:B------:R-:W0:Y:S04]  /*44fa0*/  LDSM.16.MT88.4 R8, [R28+0xc280] ;  /* 0x00c280001c08783b */ /* 0x000e280000004200 */
[----:B------:R1:W-:Y:S04]  /*44fb0*/  STL.64 [R1+0x2670], R14 ;  /* 0x0026700e01007387 */ /* 0x0003e80000100a00 */
[----:B-1----:R-:W2:Y:S04]  /*44fc0*/  LDL.LU.64 R14, [R1+0xa8] ;  /* 0x0000a800010e7983 */ /* 0x002ea80000300a00 */
[----:B--2---:R3:W-:Y:S02]  /*44fd0*/  STL.64 [R1+0x2688], R14 ;  /* 0x0026880e01007387 */ /* 0x0047e40000100a00 */
[----:B---3--:R-:W-:Y:S02]  /*44fe0*/  HMMA.16816.F32.BF16 R12, R20, R26, R16 ;  /* 0x0000001a140c723c */ /* 0x008fe40000041810 */
[----:B0-----:R0:W-:Y:S01]  /*44ff0*/  STL.64 [R1+0x25e0], R10 ;  /* 0x0025e00a01007387 */ /* 0x0011e20000100a00 */
[----:B------:R-:W-:Y:S02]  /*45000*/  STL.64 [R1+0x25d8], R8 ;  /* 0x0025d80801007387 */ /* 0x000fe40000100a00 */
[----:B0-----:R-:W-:-:S02]  /*45010*/  IMAD.MOV.U32 R10, RZ, RZ, R7 ;  /* 0x000000ffff0a7224 */ /* 0x001fc400078e0007 */
[----:B------:R-:W-:-:S05]  /*45020*/  IMAD.MOV.U32 R11, RZ, RZ, R6 ;  /* 0x000000ffff0b7224 */ /* 0x000fca00078e0006 */
[----:B------:R-:W-:Y:S11]  /*45030*/  STL.64 [R1+0x26b8], R10 ;  /* 0x0026b80a01007387 */ /* 0x000ff60000100a00 */
[----:B------:R-:W-:Y:S01]  /*45040*/  STL.64 [R1+0x810], R12 ;  /* 0x0008100c01007387 */ /* 0x000fe20000100a00 */
[----:B------:R0:W-:Y:S02]  /*45050*/  STL.64 [R1+0x818], R14 ;  /* 0x0008180e01007387 */ /* 0x0001e40000100a00 */
[----:B0-----:R-:W-:-:S02]  /*45060*/  IMAD.MOV.U32 R14, RZ, RZ, R5 ;  /* 0x000000ffff0e7224 */ /* 0x001fc400078e0005 */
[----:B------:R-:W-:Y:S02]  /*45070*/  IMAD.MOV.U32 R15, RZ, RZ, R4 ;  /* 0x000000ffff0f7224 */ /* 0x000fe400078e0004 */
[----:B------:R-:W0:Y:S04]  /*45080*/  LDSM.16.MT88.4 R4, [R28+0xc300] ;  /* 0x00c300001c04783b */ /* 0x000e280000004200 */
[----:B------:R-:W-:Y:S01]  /*45090*/  STL.64 [R1+0x26a0], R14 ;  /* 0x0026a00e01007387 */ /* 0x000fe20000100a00 */
[----:B------:R-:W-:Y:S02]  /*450a0*/  IMAD.MOV.U32 R9, RZ, RZ, R26 ;  /* 0x000000ffff097224 */ /* 0x000fe400078e001a */
[----:B------:R-:W-:Y:S01]  /*450b0*/  IMAD.MOV.U32 R8, RZ, RZ, R27 ;  /* 0x000000ffff087224 */ /* 0x000fe200078e001b */
[----:B0-----:R0:W-:Y:S01]  /*450c0*/  STL.64 [R1+0x2580], R6 ;  /* 0x0025800601007387 */ /* 0x0011e20000100a00 */
[----:B------:R-:W-:Y:S02]  /*450d0*/  STL.64 [R1+0x2578], R4 ;  /* 0x0025780401007387 */ /* 0x000fe40000100a00 */
[----:B------:R-:W2:Y:S02]  /*450e0*/  LDL.LU R24, [R1+0x7e0] ;  /* 0x0007e00001187983 */ /* 0x000ea40000300800 */
[----:B------:R-:W2:Y:S01]  /*450f0*/  LDL.LU R25, [R1+0x7e4] ;  /* 0x0007e40001197983 */ /* 0x000ea20000300800 */
[----:B------:R-:W3:Y:S01]  /*45100*/  LDL.LU R26, [R1+0x7e8] ;  /* 0x0007e800011a7983 */ /* 0x000ee20000300800 */
[----:B------:R-:W3:Y:S02]  /*45110*/  LDL.LU R27, [R1+0x7ec] ;  /* 0x0007ec00011b7983 */ /* 0x000ee40000300800 */
[----:B------:R-:W4:Y:S02]  /*45120*/  LDL R18, [R1+0x78] ;  /* 0x0000780001127983 */ /* 0x000f240000100800 */
[----:B------:R-:W4:Y:S02]  /*45130*/  LDL R19, [R1+0x7c] ;  /* 0x00007c0001137983 */ /* 0x000f240000100800 */
[----:B------:R-:W-:-:S02]  /*45140*/  IMAD.MOV.U32 R10, RZ, RZ, R3 ;  /* 0x000000ffff0a7224 */ /* 0x000fc400078e0003 */
[----:B------:R-:W-:Y:S02]  /*45150*/  IMAD.MOV.U32 R11, RZ, RZ, R0 ;  /* 0x000000ffff0b7224 */ /* 0x000fe400078e0000 */
[----:B0-----:R-:W-:Y:S02]  /*45160*/  IMAD.MOV.U32 R7, RZ, RZ, R8 ;  /* 0x000000ffff077224 */ /* 0x001fe400078e0008 */
[----:B------:R-:W-:Y:S02]  /*45170*/  IMAD.MOV.U32 R6, RZ, RZ, R9 ;  /* 0x000000ffff067224 */ /* 0x000fe400078e0009 */
[----:B------:R-:W-:Y:S01]  /*45180*/  IMAD.MOV.U32 R14, RZ, RZ, R2 ;  /* 0x000000ffff0e7224 */ /* 0x000fe200078e0002 */
[----:B---3--:R-:W-:Y:S01]  /*45190*/  STL.64 [R1+0x26c8], R26 ;  /* 0x0026c81a01007387 */ /* 0x008fe20000100a00 */
[----:B--2---:R-:W-:Y:S02]  /*451a0*/  STL.64 [R1+0x26c0], R24 ;  /* 0x0026c01801007387 */ /* 0x004fe40000100a00 */
[----:B------:R-:W2:Y:S02]  /*451b0*/  LDL.LU R3, [R1+0x26f0] ;  /* 0x0026f00001037983 */ /* 0x000ea40000300800 */
[----:B------:R-:W3:Y:S01]  /*451c0*/  LDL.LU R0, [R1+0x26ec] ;  /* 0x0026ec0001007983 */ /* 0x000ee20000300800 */
[----:B------:R0:W-:Y:S01]  /*451d0*/  STL.64 [R1+0x26e0], R10 ;  /* 0x0026e00a01007387 */ /* 0x0001e20000100a00 */
[----:B------:R-:W4:Y:S02]  /*451e0*/  LDL.LU R8, [R1+0x660] ;  /* 0x0006600001087983 */ /* 0x000f240000300800 */
[----:B------:R-:W4:Y:S01]  /*451f0*/  LDL.LU R9, [R1+0x664] ;  /* 0x0006640001097983 */ /* 0x000f220000300800 */
[----:B0-----:R-:W4:Y:S01]  /*45200*/  LDL.LU R10, [R1+0x668] ;  /* 0x00066800010a7983 */ /* 0x001f220000300800 */
[----:B------:R-:W4:Y:S02]  /*45210*/  LDL.LU R11, [R1+0x66c] ;  /* 0x00066c00010b7983 */ /* 0x000f240000300800 */
[----:B------:R-:W2:Y:S02]  /*45220*/  LDL.LU R24, [R1+0x7f0] ;  /* 0x0007f00001187983 */ /* 0x000ea40000300800 */
[----:B------:R-:W2:Y:S01]  /*45230*/  LDL.LU R25, [R1+0x7f4] ;  /* 0x0007f40001197983 */ /* 0x000ea20000300800 */
[----:B------:R-:W2:Y:S01]  /*45240*/  LDL.LU R26, [R1+0x7f8] ;  /* 0x0007f800011a7983 */ /* 0x000ea20000300800 */
[----:B------:R-:W2:Y:S02]  /*45250*/  LDL.LU R27, [R1+0x7fc] ;  /* 0x0007fc00011b7983 */ /* 0x000ea40000300800 */
[----:B------:R-:W2:Y:S02]  /*45260*/  LDL.LU R2, [R1+0x26e8] ;  /* 0x0026e80001027983 */ /* 0x000ea40000300800 */
[----:B------:R0:W-:Y:S01]  /*45270*/  STL.64 [R1+0x2668], R6 ;  /* 0x0026680601007387 */ /* 0x0001e20000100a00 */
[----:B------:R-:W2:Y:S01]  /*45280*/  LDL.LU R4, [R1+0x7a0] ;  /* 0x0007a00001047983 */ /* 0x000ea20000300800 */
[----:B------:R-:W2:Y:S03]  /*45290*/  LDL.LU R5, [R1+0x7a4] ;  /* 0x0007a40001057983 */ /* 0x000ea60000300800 */
        /* <DEDUP_REMOVED lines=14> */
[----:B----4-:R-:W-:Y:S01]  /*45380*/  HMMA.16816.F32.BF16 R20, R20, R18, R8 ;  /* 0x000000121414723c */ /* 0x010fe20000041808 */
[----:B--2---:R-:W-:Y:S01]  /*45390*/  STL.64 [R1+0x26b0], R6 ;  /* 0x0026b00601007387 */ /* 0x004fe20000100a00 */
[----:B------:R0:W-:Y:S03]  /*453a0*/  STL.64 [R1+0x26a8], R4 ;  /* 0x0026a80401007387 */ /* 0x0001e60000100a00 */
[----:B0-----:R-:W2:Y:S01]  /*453b0*/  LDL.LU R4, [R1+0x7d0] ;  /* 0x0007d00001047983 */ /* 0x001ea20000300800 */
[----:B------:R-:W2:Y:S02]  /*453c0*/  LDL.LU R5, [R1+0x7d4] ;  /* 0x0007d40001057983 */ /* 0x000ea40000300800 */
[----:B------:R-:W2:Y:S02]  /*453d0*/  LDL.LU R6, [R1+0x7d8] ;  /* 0x0007d80001067983 */ /* 0x000ea40000300800 */
[----:B------:R-:W2:Y:S01]  /*453e0*/  LDL.LU R7, [R1+0x7dc] ;  /* 0x0007dc0001077983 */ /* 0x000ea20000300800 */
[----:B------:R-:W4:Y:S01]  /*453f0*/  LDL.LU.64 R10, [R1+0x26e0] ;  /* 0x0026e000010a7983 */ /* 0x000f220000300a00 */
[----:B------:R-:W4:Y:S02]  /*45400*/  LDL.LU.64 R18, [R1+0x26d8] ;  /* 0x0026d80001127983 */ /* 0x000f240000300a00 */
[----:B------:R-:W4:Y:S09]  /*45410*/  LDL.LU.64 R16, [R1+0x26d0] ;  /* 0x0026d00001107983 */ /* 0x000f320000300a00 */
[----:B------:R-:W-:Y:S01]  /*45420*/  STL.64 [R1+0x800], R20 ;  /* 0x0008001401007387 */ /* 0x000fe20000100a00 */
[----:B------:R-:W-:Y:S02]  /*45430*/  STL.64 [R1+0x808], R22 ;  /* 0x0008081601007387 */ /* 0x000fe40000100a00 */
[----:B------:R-:W0:Y:S02]  /*45440*/  LDSM.16.MT88.4 R20, [R28+0xc380] ;  /* 0x00c380001c14783b */ /* 0x000e240000004200 */
[----:B0-----:R0:W-:Y:S02]  /*45450*/  STL.64 [R1+0x24e0], R22 ;  /* 0x0024e01601007387 */ /* 0x0011e40000100a00 */
[----:B------:R-:W-:Y:S02]  /*45460*/  STL.64 [R1+0x24d8], R20 ;  /* 0x0024d81401007387 */ /* 0x000fe40000100a00 */
[----:B0-----:R-:W3:Y:S01]  /*45470*/  LDL.LU.64 R22, [R1+0x78] ;  /* 0x0000780001167983 */ /* 0x001ee20000300a00 */
[----:B----4-:R-:W-:Y:S03]  /*45480*/  HMMA.16816.F32.BF16 R8, R16, R10, R24 ;  /* 0x0000000a1008723c */ /* 0x010fe60000041818 */
[----:B------:R-:W4:Y:S01]  /*45490*/  LDL.LU.64 R26, [R1+0x26c8] ;  /* 0x0026c800011a7983 */ /* 0x000f220000300a00 */
[----:B------:R-:W4:Y:S11]  /*454a0*/  LDL.LU.64 R24, [R1+0x26c0] ;  /* 0x0026c00001187983 */ /* 0x000f360000300a00 */
[----:B------:R-:W-:Y:S08]  /*454b0*/  @!UPT UIADD3 URZ, URZ, URZ, URZ ;  /* 0x0000003f3f3ff290 */ /* 0x000ff0000fffe03f */
[----:B------:R-:W-:Y:S01]  /*454c0*/  STL.64 [R1+0xc00], R8 ;  /* 0x000c000801007387 */ /* 0x000fe20000100a00 */
[----:B------:R0:W-:Y:S03]  /*454d0*/  STL.64 [R1+0xc08], R10 ;  /* 0x000c080a01007387 */ /* 0x0001e60000100a00 */
[----:B0-----:R-:W4:Y:S01]  /*454e0*/  LDL.LU.64 R10, [R1+0x26b8] ;  /* 0x0026b800010a7983 */ /* 0x001f220000300a00 */
[----:B------:R-:W-:-:S07]  /*454f0*/  IMAD.MOV.U32 R15, RZ, RZ, R29 ;  /* 0x000000ffff0f7224 */ /* 0x000fce00078e001d */
[C---:B--2---:R-:W-:Y:S08]  /*45500*/  HMMA.16816.F32.BF16 R12, R16.reuse, R14, R4 ;  /* 0x0000000e100c723c */ /* 0x044ff00000041804 */
[C---:B----4-:R-:W-:Y:S11]  /*45510*/  HMMA.16816.F32.BF16 R24, R16.reuse, R10, R24 ;  /* 0x0000000a1018723c */ /* 0x050ff60000041818 */
[----:B------:R-:W-:Y:S11]  /*45520*/  @!UPT UIADD3 URZ, URZ, URZ, URZ ;  /* 0x0000003f3f3ff290 */ /* 0x000ff6000fffe03f */
[----:B------:R-:W-:Y:S01]  /*45530*/  @!UPT UIADD3 URZ, URZ, URZ, URZ ;  /* 0x0000003f3f3ff290 */ /* 0x000fe2000fffe03f */
[----:B------:R0:W-:Y:S01]  /*45540*/  STL.64 [R1+0xb70], R24 ;  /* 0x000b701801007387 */ /* 0x0001e20000100a00 */
[----:B------:R1:W-:Y:S03]  /*45550*/  STL.64 [R1+0xb78], R26 ;  /* 0x000b781a01007387 */ /* 0x0003e60000100a00 */
[----:B0-----:R-:W2:Y:S01]  /*45560*/  LDL.LU R24, [R1+0x640] ;  /* 0x0006400001187983 */ /* 0x001ea20000300800 */
[----:B------:R-:W2:Y:S02]  /*45570*/  LDL.LU R25, [R1+0x644] ;  /* 0x0006440001197983 */ /* 0x000ea40000300800 */
[----:B-1----:R-:W2:Y:S02]  /*45580*/  LDL.LU R26, [R1+0x648] ;  /* 0x00064800011a7983 */ /* 0x002ea40000300800 */
[----:B------:R-:W2:Y:S01]  /*45590*/  LDL.LU R27, [R1+0x64c] ;  /* 0x00064c00011b7983 */ /* 0x000ea20000300800 */
[----:B------:R0:W-:Y:S04]  /*455a0*/  STL.64 [R1+0x2640], R10 ;  /* 0x0026400a01007387 */ /* 0x0001e80000100a00 */
[----:B0-----:R-:W2:Y:S01]  /*455b0*/  LDL.LU.64 R10, [R1+0xe8] ;  /* 0x0000e800010a7983 */ /* 0x001ea20000300a00 */
[----:B------:R-:W4:Y:S02]  /*455c0*/  LDL.LU.64 R6, [R1+0x26b0] ;  /* 0x0026b00001067983 */ /* 0x000f240000300a00 */
[----:B------:R-:W4:Y:S02]  /*455d0*/  LDL.LU.64 R4, [R1+0x26a8] ;  /* 0x0026a80001047983 */ /* 0x000f240000300a00 */
[----:B------:R-:W-:Y:S01]  /*455e0*/  STL.64 [R1+0xb60], R12 ;  /* 0x000b600c01007387 */ /* 0x000fe20000100a00 */
[----:B------:R0:W-:Y:S04]  /*455f0*/  STL.64 [R1+0xb68], R14 ;  /* 0x000b680e01007387 */ /* 0x0001e80000100a00 */
[----:B0-----:R-:W4:Y:S02]  /*45600*/  LDL.LU.64 R14, [R1+0x26a0] ;  /* 0x0026a000010e7983 */ /* 0x001f240000300a00 */
[C---:B----4-:R-:W-:Y:S02]  /*45610*/  HMMA.16816.F32.BF16 R12, R16.reuse, R14, R4 ;  /* 0x0000000e100c723c */ /* 0x050fe40000041804 */
[----:B------:R-:W4:Y:S01]  /*45620*/  LDL.LU.64 R6, [R1+0x2698] ;  /* 0x0026980001067983 */ /* 0x000f220000300a00 */
[----:B------:R-:W4:Y:S11]  /*45630*/  LDL.LU.64 R4, [R1+0x2690] ;  /* 0x0026900001047983 */ /* 0x000f360000300a00 */
[----:B------:R-:W-:Y:S09]  /*45640*/  @!UPT UIADD3 URZ, URZ, URZ, URZ ;  /* 0x0000003f3f3ff290 */ /* 0x000ff2000fffe03f */
[----:B------:R-:W-:Y:S01]  /*45650*/  STL.64 [R1+0xb50], R12 ;  /* 0x000b500c01007387 */ /* 0x000fe20000100a00 */
[----:B------:R0:W-:Y:S03]  /*45660*/  STL.64 [R1+0xb58], R14 ;  /* 0x000b580e01007387 */ /* 0x0001e60000100a00 */
[----:B0-----:R-:W4:Y:S02]  /*45670*/  LDL.LU.64 R14, [R1+0x2688] ;  /* 0x00268800010e7983 */ /* 0x001f240000300a00 */
[C---:B----4-:R-:W-:Y:S01]  /*45680*/  HMMA.16816.F32.BF16 R4, R16.reuse, R14, R4 ;  /* 0x0000000e1004723c */ /* 0x050fe20000041804 */
[----:B------:R-:W-:Y:S02]  /*45690*/  IMAD.MOV.U32 R9, RZ, RZ, R14 ;  /* 0x000000ffff097224 */ /* 0x000fe400078e000e */
        /* <DEDUP_REMOVED lines=8> */
[----:B------:R-:W4:Y:S11]  /*45720*/  LDL.LU.64 R6, [R1+0x2668] ;  /* 0x0026680001067983 */ /* 0x000f360000300a00 */
[----:B------:R-:W-:Y:S11]  /*45730*/  @!UPT UIADD3 URZ, URZ, URZ, URZ ;  /* 0x0000003f3f3ff290 */ /* 0x000ff6000fffe03f */
[----:B------:R-:W-:Y:S01]  /*45740*/  STL.64 [R1+0x770], R12 ;  /* 0x0007700c01007387 */ /* 0x000fe20000100a00 */
[----:B------:R0:W-:Y:S03]  /*45750*/  STL.64 [R1+0x778], R14 ;  /* 0x0007780e01007387 */ /* 0x0001e60000100a00 */
[----:B0-----:R-:W4:Y:S01]  /*45760*/  LDL.LU.64 R14, [R1+0x2660] ;  /* 0x00266000010e7983 */ /* 0x001f220000300a00 */
[----:B------:R-:W4:Y:S02]  /*45770*/  LDL.LU.64 R12, [R1+0x2658] ;  /* 0x00265800010c7983 */ /* 0x000f240000300a00 */
[C---:B----4-:R-:W-:Y:S11]  /*45780*/  HMMA.16816.F32.BF16 R12, R16.reuse, R6, R12 ;  /* 0x00000006100c723c */ /* 0x050ff6000004180c */
[----:B------:R-:W-:Y:S11]  /*45790*/  @!UPT UIADD3 URZ, URZ, URZ, URZ ;  /* 0x0000003f3f3ff290 */ /* 0x000ff6000fffe03f */
[----:B------:R-:W-:Y:S01]  /*457a0*/  @!UPT UIADD3 URZ, URZ, URZ, URZ ;  /* 0x0000003f3f3ff290 */ /* 0x000fe2000fffe03f */
[----:B------:R-:W-:Y:S01]  /*457b0*/  STL.64 [R1+0x760], R12 ;  /* 0x0007600c01007387 */ /* 0x000fe20000100a00 */
[----:B------:R0:W-:Y:S03]  /*457c0*/  STL.64 [R1+0x768], R14 ;  /* 0x0007680e01007387 */ /* 0x0001e60000100a00 */
[----:B0-----:R-:W2:Y:S01]  /*457d0*/  LDL.LU.64 R14, [R1+0x2650] ;  /* 0x00265000010e7983 */ /* 0x001ea20000300a00 */
[----:B------:R-:W2:Y:S02]  /*457e0*/  LDL.LU.64 R12, [R1+0x2648] ;  /* 0x00264800010c7983 */ /* 0x000ea40000300a00 */
[----:B------:R0:W-:Y:S02]  /*457f0*/  STL.64 [R1+0x2628], R6 ;  /* 0x0026280601007387 */ /* 0x0001e40000100a00 */
[----:B------:R-:W3:Y:S01]  /*45800*/  LDL.LU R4, [R1+0x650] ;  /* 0x0006500001047983 */ /* 0x000ee20000300800 */
[----:B------:R-:W3:Y:S04]  /*45810*/  LDL.LU R5, [R1+0x654] ;  /* 0x0006540001057983 */ /* 0x000ee80000300800 */
[----:B0-----:R-:W3:Y:S01]  /*45820*/  LDL.LU R6, [R1+0x658] ;  /* 0x0006580001067983 */ /* 0x001ee20000300800 */
[----:B------:R-:W3:Y:S02]  /*45830*/  LDL.LU R7, [R1+0x65c] ;  /* 0x00065c0001077983 */ /* 0x000ee40000300800 */
[----:B---3--:R-:W-:Y:S01]  /*45840*/  HMMA.16816.F32.BF16 R16, R16, R22, R4 ;  /* 0x000000161010723c */ /* 0x008fe20000041804 */
[----:B------:R-:W3:Y:S11]  /*45850*/  LDL.LU R4, [R1+0x620] ;  /* 0x0006200001047983 */ /* 0x000ef60000300800 */
[----:B------:R-:W-:Y:S11]  /*45860*/  @!UPT UIADD3 URZ, URZ, URZ, URZ ;  /* 0x0000003f3f3ff290 */ /* 0x000ff6000fffe03f */
[----:B------:R-:W-:Y:S01]  /*45870*/  STL.64 [R1+0x740], R16 ;  /* 0x0007401001007387 */ /* 0x000fe20000100a00 */
[----:B------:R-:W-:Y:S02]  /*45880*/  STL.64 [R1+0x748], R18 ;  /* 0x0007481201007387 */ /* 0x000fe40000100a00 */
[----:B------:R-:W3:Y:S02]  /*45890*/  LDL.LU R5, [R1+0x624] ;  /* 0x0006240001057983 */ /* 0x000ee40000300800 */
[----:B------:R-:W4:Y:S01]  /*458a0*/  LDL.LU R6, [R1+0x628] ;  /* 0x0006280001067983 */ /* 0x000f220000300800 */
[----:B------:R-:W4:Y:S01]  /*458b0*/  LDL.LU R7, [R1+0x62c] ;  /* 0x00062c0001077983 */ /* 0x000f220000300800 */
[----:B--2---:R-:W-:Y:S03]  /*458c0*/  HMMA.16816.F32.BF16 R24, R12, R10, R24 ;  /* 0x0000000a0c18723c */ /* 0x004fe60000041818 */
[----:B----4-:R-:W-:Y:S01]  /*458d0*/  STL.64 [R1+0x2638], R6 ;  /* 0x0026380601007387 */ /* 0x010fe20000100a00 */
[----:B---3--:R0:W-:Y:S03]  /*458e0*/  STL.64 [R1+0x2630], R4 ;  /* 0x0026300401007387 */ /* 0x0081e60000100a00 */
        /* <DEDUP_REMOVED lines=11> */
[----:B----4-:R0:W-:Y:S01]  /*459a0*/  STL.64 [R1+0x2620], R22 ;  /* 0x0026201601007387 */ /* 0x0101e20000100a00 */
[----:B---3--:R-:W-:Y:S03]  /*459b0*/  STL.64 [R1+0x2618], R20 ;  /* 0x0026181401007387 */ /* 0x008fe60000100a00 */
[----:B0-----:R-:W3:Y:S01]  /*459c0*/  LDL.64 R22, [R1+0xc8] ;  /* 0x0000c80001167983 */ /* 0x001ee20000100a00 */
[----:B------:R0:W-:Y:S03]  /*459d0*/  STL.64 [R1+0x2608], R18 ;  /* 0x0026081201007387 */ /* 0x0001e60000100a00 */
[----:B0-----:R-:W4:Y:S01]  /*459e0*/  LDL.64 R18, [R1+0xb8] ;  /* 0x0000b80001127983 */ /* 0x001f220000100a00 */
[----:B------:R-:W-:Y:S02]  /*459f0*/  STL.64 [R1+0xb10], R24 ;  /* 0x000b101801007387 */ /* 0x000fe40000100a00 */
[----:B------:R0:W-:Y:S02]  /*45a00*/  STL.64 [R1+0xb18], R26 ;  /* 0x000b181a01007387 */ /* 0x0001e40000100a00 */
[----:B0-----:R-:W-:-:S02]  /*45a10*/  IMAD.MOV.U32 R26, RZ, RZ, R10 ;  /* 0x000000ffff1a7224 */ /* 0x001fc400078e000a */
[----:B------:R-:W-:Y:S02]  /*45a20*/  IMAD.MOV.U32 R27, RZ, RZ, R11 ;  /* 0x000000ffff1b7224 */ /* 0x000fe400078e000b */
[----:B------:R-:W2:Y:S03]  /*45a30*/  LDL.LU.64 R10, [R1+0x2640] ;  /* 0x00264000010a7983 */ /* 0x000ea60000300a00 */
[----:B------:R0:W-:Y:S02]  /*45a40*/  STL.64 [R1+0x25e8], R26 ;  /* 0x0025e81a01007387 */ /* 0x0001e40000100a00 */
[----:B------:R-:W2:Y:S02]  /*45a50*/  LDL.LU R24, [R1+0x5e0] ;  /* 0x0005e00001187983 */ /* 0x000ea40000300800 */
[----:B------:R-:W2:Y:S01]  /*45a60*/  LDL.LU R25, [R1+0x5e4] ;  /* 0x0005e40001197983 */ /* 0x000ea20000300800 */
[----:B0-----:R-:W2:Y:S01]  /*45a70*/  LDL.LU R26, [R1+0x5e8] ;  /* 0x0005e800011a7983 */ /* 0x001ea20000300800 */
[----:B------:R-:W2:Y:S03]  /*45a80*/  LDL.LU R27, [R1+0x5ec] ;  /* 0x0005ec00011b7983 */ /* 0x000ea60000300800 */
[----:B--2---:R0:W-:Y:S01]  /*45a90*/  STL.64 [R1+0x25f8], R26 ;  /* 0x0025f81a01007387 */ /* 0x0041e20000100a00 */
[----:B------:R1:W-:Y:S03]  /*45aa0*/  STL.64 [R1+0x25f0], R24 ;  /* 0x0025f01801007387 */ /* 0x0003e60000100a00 */
[----:B0-----:R-:W2:Y:S01]  /*45ab0*/  LDL.64 R26, [R1+0x98] ;  /* 0x00009800011a7983 */ /* 0x001ea20000100a00 */
[C---:B------:R-:W-:Y:S03]  /*45ac0*/  HMMA.16816.F32.BF16 R8, R12.reuse, R10, R4 ;  /* 0x0000000a0c08723c */ /* 0x040fe60000041804 */
[----:B--2---:R0:W-:Y:S01]  /*45ad0*/  STL.64 [R1+0x2600], R26 ;  /* 0x0026001a01007387 */ /* 0x0041e20000100a00 */
[----:B-1----:R-:W2:Y:S02]  /*45ae0*/  LDL.LU R24, [R1+0x600] ;  /* 0x0006000001187983 */ /* 0x002ea40000300800 */
[----:B------:R-:W2:Y:S01]  /*45af0*/  LDL.LU R25, [R1+0x604] ;  /* 0x0006040001197983 */ /* 0x000ea20000300800 */
[----:B0-----:R-:W2:Y:S01]  /*45b00*/  LDL.LU R26, [R1+0x608] ;  /* 0x00060800011a7983 */ /* 0x001ea20000300800 */
[----:B------:R-:W2:Y:S02]  /*45b10*/  LDL.LU R27, [R1+0x60c] ;  /* 0x00060c00011b7983 */ /* 0x000ea40000300800 */
[----:B------:R-:W3:Y:S02]  /*45b20*/  LDL.LU.64 R6, [R1+0x2638] ;  /* 0x0026380001067983 */ /* 0x000ee40000300a00 */
[----:B------:R-:W3:Y:S11]  /*45b30*/  LDL.LU.64 R4, [R1+0x2630] ;  /* 0x0026300001047983 */ /* 0x000ef60000300a00 */
[----:B------:R0:W-:Y:S01]  /*45b40*/  STL.64 [R1+0xaf0], R8 ;  /* 0x000af00801007387 */ /* 0x0001e20000100a00 */
[----:B------:R1:W-:Y:S03]  /*45b50*/  STL.64 [R1+0xaf8], R10 ;  /* 0x000af80a01007387 */ /* 0x0003e60000100a00 */
[----:B0-----:R-:W2:Y:S01]  /*45b60*/  LDL.LU R8, [R1+0x420] ;  /* 0x0004200001087983 */ /* 0x001ea20000300800 */
[----:B------:R-:W2:Y:S02]  /*45b70*/  LDL.LU R9, [R1+0x424] ;  /* 0x0004240001097983 */ /* 0x000ea40000300800 */
[----:B-1----:R-:W2:Y:S02]  /*45b80*/  LDL.LU R10, [R1+0x428] ;  /* 0x00042800010a7983 */ /* 0x002ea40000300800 */
        /* <DEDUP_REMOVED lines=9> */
[----:B------:R-:W4:Y:S02]  /*45c20*/  LDL.LU.64 R22, [R1+0x2620] ;  /* 0x0026200001167983 */ /* 0x000f240000300a00 */
[----:B------:R-:W4:Y:S02]  /*45c30*/  LDL.LU.64 R20, [R1+0x2618] ;  /* 0x0026180001147983 */ /* 0x000f240000300a00 */
[C---:B----4-:R-:W-:Y:S11]  /*45c40*/  HMMA.16816.F32.BF16 R20, R12.reuse, R18, R20 ;  /* 0x000000120c14723c */ /* 0x050ff60000041814 */
[----:B------:R-:W-:Y:S11]  /*45c50*/  @!UPT UIADD3 URZ, URZ, URZ, URZ ;  /* 0x0000003f3f3ff290 */ /* 0x000ff6000fffe03f */
[----:B------:R-:W-:Y:S01]  /*45c60*/  @!UPT UIADD3 URZ, URZ, URZ, URZ ;  /* 0x0000003f3f3ff290 */ /* 0x000fe2000fffe03f */
[----:B------:R0:W-:Y:S01]  /*45c70*/  STL.64 [R1+0xad0], R20 ;  /* 0x000ad01401007387 */ /* 0x0001e20000100a00 */
[----:B------:R1:W-:Y:S02]  /*45c80*/  STL.64 [R1+0xad8], R22 ;  /* 0x000ad81601007387 */ /* 0x0003e40000100a00 */
[----:B0-----:R-:W-:Y:S01]  /*45c90*/  IMAD.MOV.U32 R21, RZ, RZ, R18 ;  /* 0x000000ffff157224 */ /* 0x001fe200078e0012 */
[----:B-1----:R-:W4:Y:S01]  /*45ca0*/  LDL.LU.64 R22, [R1+0x2610] ;  /* 0x0026100001167983 */ /* 0x002f220000300a00 */
[----:B------:R-:W-:Y:S02]  /*45cb0*/  IMAD.MOV.U32 R20, RZ, RZ, R19 ;  /* 0x000000ffff147224 */ /* 0x000fe400078e0013 */
        /* <DEDUP_REMOVED lines=12> */
[----:B--2---:R-:W-:Y:S11]  /*45d80*/  HMMA.16816.F32.BF16 R16, R12, R26, R16 ;  /* 0x0000001a0c10723c */ /* 0x004ff60000041810 */
[----:B------:R-:W-:Y:S11]  /*45d90*/  @!UPT UIADD3 URZ, URZ, URZ, URZ ;  /* 0x0000003f3f3ff290 */ /* 0x000ff6000fffe03f */
[----:B------:R-:W-:Y:S01]  /*45da0*/  @!UPT UIADD3 URZ, URZ, URZ, URZ ;  /* 0x0000003f3f3ff290 */ /* 0x000fe2000fffe03f */
[----:B------:R0:W-:Y:S01]  /*45db0*/  STL.64 [R1+0x720], R16 ;  /* 0x0007201001007387 */ /* 0x0001e20000100a00 */
[----:B------:R1:W-:Y:S02]  /*45dc0*/  STL.64 [R1+0x728], R18 ;  /* 0x0007281201007387 */ /* 0x0003e40000100a00 */
[----:B0-----:R-:W-:Y:S02]  /*45dd0*/  IMAD.MOV.U32 R17, RZ, RZ, R26 ;  /* 0x000000ffff117224 */ /* 0x001fe400078e001a */
[----:B------:R-:W-:Y:S02]  /*45de0*/  IMAD.MOV.U32 R16, RZ, RZ, R27 ;  /* 0x000000ffff107224 */ /* 0x000fe400078e001b */
[----:B------:R-:W3:Y:S01]  /*45df0*/  LDL.LU.64 R26, [R1+0x25f8] ;  /* 0x0025f800011a7983 */ /* 0x000ee20000300a00 */
[----:B------:R-:W3:Y:S02]  /*45e00*/  LDL.LU.64 R24, [R1+0x25f0] ;  /* 0x0025f00001187983 */ /* 0x000ee40000300a00 */
[----:B-1----:R-:W-:-:S02]  /*45e10*/  IMAD.MOV.U32 R18, RZ, RZ, R21 ;  /* 0x000000ffff127224 */ /* 0x002fc400078e0015 */
[----:B------:R-:W-:Y:S01]  /*45e20*/  IMAD.MOV.U32 R19, RZ, RZ, R20 ;  /* 0x000000ffff137224 */ /* 0x000fe200078e0014 */
[----:B---3--:R-:W-:Y:S11]  /*45e30*/  HMMA.16816.F32.BF16 R24, R12, R6, R24 ;  /* 0x000000060c18723c */ /* 0x008ff60000041818 */
[----:B------:R-:W-:Y:S11]  /*45e40*/  @!UPT UIADD3 URZ, URZ, URZ, URZ ;  /* 0x0000003f3f3ff290 */ /* 0x000ff6000fffe03f */
[----:B------:R-:W-:Y:S01]  /*45e50*/  @!UPT UIADD3 URZ, URZ, URZ, URZ ;  /* 0x0000003f3f3ff290 */ /* 0x000fe2000fffe03f */
[----:B------:R-:W-:Y:S01]  /*45e60*/  STL.64 [R1+0x710], R24 ;  /* 0x0007101801007387 */ /* 0x000fe20000100a00 */
[----:B------:R0:W-:Y:S03]  /*45e70*/  STL.64 [R1+0x718], R26 ;  /* 0x0007181a01007387 */ /* 0x0001e60000100a00 */
[----:B0-----:R-:W2:Y:S01]  /*45e80*/  LDL.LU.64 R26, [R1+0x25e8] ;  /* 0x0025e800011a7983 */ /* 0x001ea20000300a00 */
[----:B------:R0:W-:Y:S02]  /*45e90*/  STL.64 [R1+0x25b8], R18 ;  /* 0x0025b81201007387 */ /* 0x0001e40000100a00 */
[----:B------:R1:W-:Y:S02]  /*45ea0*/  STL.64 [R1+0x2590], R6 ;  /* 0x0025900601007387 */ /* 0x0003e40000100a00 */
[----:B0-----:R-:W-:Y:S02]  /*45eb0*/  IMAD.MOV.U32 R18, RZ, RZ, R5 ;  /* 0x000000ffff127224 */ /* 0x001fe400078e0005 */
[----:B------:R-:W-:-:S02]  /*45ec0*/  IMAD.MOV.U32 R19, RZ, RZ, R4 ;  /* 0x000000ffff137224 */ /* 0x000fc400078e0004 */
[----:B-1----:R-:W-:Y:S02]  /*45ed0*/  IMAD.MOV.U32 R6, RZ, RZ, R17 ;  /* 0x000000ffff067224 */ /* 0x002fe400078e0011 */
[----:B------:R-:W-:Y:S01]  /*45ee0*/  IMAD.MOV.U32 R7, RZ, RZ, R16 ;  /* 0x000000ffff077224 */ /* 0x000fe200078e0010 */
[----:B------:R0:W-:Y:S01]  /*45ef0*/  STL.64 [R1+0x25d0], R18 ;  /* 0x0025d01201007387 */ /* 0x0001e20000100a00 */
[----:B------:R-:W3:Y:S02]  /*45f00*/  LDL.LU R16, [R1+0x3f0] ;  /* 0x0003f00001107983 */ /* 0x000ee40000300800 */
[----:B------:R-:W3:Y:S01]  /*45f10*/  LDL.LU R17, [R1+0x3f4] ;  /* 0x0003f40001117983 */ /* 0x000ee20000300800 */
[----:B0-----:R-:W3:Y:S01]  /*45f20*/  LDL.LU R18, [R1+0x3f8] ;  /* 0x0003f80001127983 */ /* 0x001ee20000300800 */
[----:B------:R-:W3:Y:S02]  /*45f30*/  LDL.LU R19, [R1+0x3fc] ;  /* 0x0003fc0001137983 */ /* 0x000ee40000300800 */
[----:B------:R0:W-:Y:S02]  /*45f40*/  STL.64 [R1+0x25b0], R6 ;  /* 0x0025b00601007387 */ /* 0x0001e40000100a00 */
[----:B------:R-:W2:Y:S01]  /*45f50*/  LDL.LU R4, [R1+0x3d0] ;  /* 0x0003d00001047983 */ /* 0x000ea20000300800 */
[----:B------:R-:W2:Y:S04]  /*45f60*/  LDL.LU R5, [R1+0x3d4] ;  /* 0x0003d40001057983 */ /* 0x000ea80000300800 */
        /* <DEDUP_REMOVED lines=11> */
[----:B------:R0:W-:Y:S02]  /*46020*/  STL.64 [R1+0x6f0], R12 ;  /* 0x0006f00c01007387 */ /* 0x0001e40000100a00 */
[----:B------:R1:W-:Y:S01]  /*46030*/  STL.64 [R1+0x6f8], R14 ;  /* 0x0006f80e01007387 */ /* 0x0003e20000100a00 */
        /* <DEDUP_REMOVED lines=15> */
[----:B------:R-:W2:Y:S01]  /*46130*/  LDL.LU.64 R24, [R1+0xbd0] ;  /* 0x000bd00001187983 */ /* 0x000ea20000300a00 */
[C---:B----4-:R-:W-:Y:S03]  /*46140*/  HMMA.16816.F32.BF16 R12, R8.reuse, R26, R12 ;  /* 0x0000001a080c723c */ /* 0x050fe6000004180c */
[----:B--2---:R-:W-:Y:S11]  /*46150*/  STL.64 [R1+0x24c8], R24 ;  /* 0x0024c81801007387 */ /* 0x004ff60000100a00 */
[----:B------:R-:W-:Y:S09]  /*46160*/  @!UPT UIADD3 URZ, URZ, URZ, URZ ;  /* 0x0000003f3f3ff290 */ /* 0x000ff2000fffe03f */
[----:B------:R0:W-:Y:S02]  /*46170*/  STL.64 [R1+0x7f0], R12 ;  /* 0x0007f00c01007387 */ /* 0x0001e40000100a00 */
[----:B------:R1:W-:Y:S01]  /*46180*/  STL.64 [R1+0x7f8], R14 ;  /* 0x0007f80e01007387 */ /* 0x0003e20000100a00 */
[----:B0-----:R-:W2:Y:S04]  /*46190*/  LDL.LU.64 R12, [R1+0xbc8] ;  /* 0x000bc800010c7983 */ /* 0x001ea80000300a00 */
[----:B--2---:R-:W-:Y:S01]  /*461a0*/  STL.64 [R1+0x2560], R12 ;  /* 0x0025600c01007387 */ /* 0x004fe20000100a00 */
[----:B-1----:R-:W3:Y:S02]  /*461b0*/  LDL.LU.64 R14, [R1+0xd8] ;  /* 0x0000d800010e7983 */ /* 0x002ee40000300a00 */
[C---:B---3--:R-:W-:Y:S11]  /*461c0*/  HMMA.16816.F32.BF16 R16, R8.reuse, R14, R16 ;  /* 0x0000000e0810723c */ /* 0x048ff60000041810 */
[----:B------:R-:W-:Y:S11]  /*461d0*/  @!UPT UIADD3 URZ, URZ, URZ, URZ ;  /* 0x0000003f3f3ff290 */ /* 0x000ff6000fffe03f */
[----:B------:R-:W-:Y:S01]  /*461e0*/  @!UPT UIADD3 URZ, URZ, URZ, URZ ;  /* 0x0000003f3f3ff290 */ /* 0x000fe2000fffe03f */
[----:B------:R-:W-:Y:S01]  /*461f0*/  STL.64 [R1+0x7e0], R16 ;  /* 0x0007e01001007387 */ /* 0x000fe20000100a00 */
[----:B------:R0:W-:Y:S03]  /*46200*/  STL.64 [R1+0x7e8], R18 ;  /* 0x0007e81201007387 */ /* 0x0001e60000100a00 */
[----:B0-----:R-:W2:Y:S01]  /*46210*/  LDL.LU.64 R18, [R1+0x25d0] ;  /* 0x0025d00001127983 */ /* 0x001ea20000300a00 */
[----:B------:R0:W-:Y:S02]  /*46220*/  STL.64 [R1+0x2570], R14 ;  /* 0x0025700e01007387 */ /* 0x0001e40000100a00 */
[----:B------:R-:W3:Y:S02]  /*46230*/  LDL.LU R12, [R1+0x3c0] ;  /* 0x0003c000010c7983 */ /* 0x000ee40000300800 */
[----:B------:R-:W3:Y:S01]  /*46240*/  LDL.LU R13, [R1+0x3c4] ;  /* 0x0003c400010d7983 */ /* 0x000ee20000300800 */
[----:B0-----:R-:W3:Y:S01]  /*46250*/  LDL.LU R14, [R1+0x3c8] ;  /* 0x0003c800010e7983 */ /* 0x001ee20000300800 */
[----:B------:R-:W3:Y:S01]  /*46260*/  LDL.LU R15, [R1+0x3cc] ;  /* 0x0003cc00010f7983 */ /* 0x000ee20000300800 */
        /* <DEDUP_REMOVED lines=13> */
[C---:B--2---:R-:W-:Y:S08]  /*46340*/  HMMA.16816.F32.BF16 R4, R8.reuse, R6, R20 ;  /* 0x000000060804723c */ /* 0x044ff00000041814 */
[C---:B---3--:R-:W-:Y:S11]  /*46350*/  HMMA.16816.F32.BF16 R12, R8.reuse, R18, R12 ;  /* 0x00000012080c723c */ /* 0x048ff6000004180c */
        /* <DEDUP_REMOVED lines=8> */
[----:B------:R0:W-:Y:S01]  /*463e0*/  STL.64 [R1+0x2568], R18 ;  /* 0x0025681201007387 */ /* 0x0001e20000100a00 */
[----:B------:R-:W3:Y:S02]  /*463f0*/  LDL.LU R16, [R1+0x250] ;  /* 0x0002500001107983 */ /* 0x000ee40000300800 */
[----:B------:R-:W3:Y:S01]  /*46400*/  LDL.LU R17, [R1+0x254] ;  /* 0x0002540001117983 */ /* 0x000ee20000300800 */
[----:B0-----:R-:W3:Y:S01]  /*46410*/  LDL.LU R18, [R1+0x258] ;  /* 0x0002580001127983 */ /* 0x001ee20000300800 */
[----:B------:R-:W3:Y:S02]  /*46420*/  LDL.LU R19, [R1+0x25c] ;  /* 0x00025c0001137983 */ /* 0x000ee40000300800 */
[----:B------:R-:W4:Y:S02]  /*46430*/  LDL.LU.64 R22, [R1+0x25a0] ;  /* 0x0025a00001167983 */ /* 0x000f240000300a00 */
[----:B------:R-:W4:Y:S01]  /*46440*/  LDL.LU.64 R20, [R1+0x2598] ;  /* 0x0025980001147983 */ /* 0x000f220000300a00 */
[----:B------:R-:W-:Y:S01]  /*46450*/  STL.64 [R1+0x750], R4 ;  /* 0x0007500401007387 */ /* 0x000fe20000100a00 */
[----:B------:R0:W-:Y:S03]  /*46460*/  STL.64 [R1+0x758], R6 ;  /* 0x0007580601007387 */ /* 0x0001e60000100a00 */
[----:B0-----:R-:W4:Y:S02]  /*46470*/  LDL.LU.64 R6, [R1+0x2590] ;  /* 0x0025900001067983 */ /* 0x001f240000300a00 */
[C---:B----4-:R-:W-:Y:S02]  /*46480*/  HMMA.16816.F32.BF16 R4, R8.reuse, R6, R20 ;  /* 0x000000060804723c */ /* 0x050fe40000041814 */
[----:B------:R-:W3:Y:S11]  /*46490*/  LDL.LU.64 R22, [R1+0x2588] ;  /* 0x0025880001167983 */ /* 0x000ef60000300a00 */
[----:B------:R-:W-:Y:S10]  /*464a0*/  @!UPT UIADD3 URZ, URZ, URZ, URZ ;  /* 0x0000003f3f3ff290 */ /* 0x000ff4000fffe03f */
[----:B------:R-:W-:Y:S01]  /*464b0*/  STL.64 [R1+0x7a0], R4 ;  /* 0x0007a00401007387 */ /* 0x000fe20000100a00 */
[----:B------:R0:W-:Y:S03]  /*464c0*/  STL.64 [R1+0x7a8], R6 ;  /* 0x0007a80601007387 */ /* 0x0001e60000100a00 */
[----:B0-----:R-:W2:Y:S01]  /*464d0*/  LDL.LU.64 R6, [R1+0x2580] ;  /* 0x0025800001067983 */ /* 0x001ea20000300a00 */
[----:B------:R-:W2:Y:S01]  /*464e0*/  LDL.LU.64 R4, [R1+0x2578] ;  /* 0x0025780001047983 */ /* 0x000ea20000300a00 */
[----:B---3--:R-:W-:Y:S02]  /*464f0*/  HMMA.16816.F32.BF16 R8, R8, R22, R16 ;  /* 0x000000160808723c */ /* 0x008fe40000041810 */
[----:B------:R-:W3:Y:S11]  /*46500*/  LDL.LU R16, [R1+0x230] ;  /* 0x0002300001107983 */ /* 0x000ef60000300800 */
[----:B------:R-:W-:Y:S10]  /*46510*/  @!UPT UIADD3 URZ, URZ, URZ, URZ ;  /* 0x0000003f3f3ff290 */ /* 0x000ff4000fffe03f */
[----:B------:R0:W-:Y:S01]  /*46520*/  STL.64 [R1+0x790], R8 ;  /* 0x0007900801007387 */ /* 0x0001e20000100a00 */
[----:B------:R-:W-:Y:S02]  /*46530*/  STL.64 [R1+0x798], R10 ;  /* 0x0007980a01007387 */ /* 0x000fe40000100a00 */
[----:B------:R-:W3:Y:S02]  /*46540*/  LDL.LU R17, [R1+0x234] ;  /* 0x0002340001117983 */ /* 0x000ee40000300800 */
[----:B------:R-:W3:Y:S01]  /*46550*/  LDL.LU R18, [R1+0x238] ;  /* 0x0002380001127983 */ /* 0x000ee20000300800 */
[----:B------:R-:W3:Y:S01]  /*46560*/  LDL.LU R19, [R1+0x23c] ;  /* 0x00023c0001137983 */ /* 0x000ee20000300800 */
[----:B------:R-:W-:Y:S03]  /*46570*/  STL.64 [R1+0x2558], R22 ;  /* 0x0025581601007387 */ /* 0x000fe60000100a00 */
[----:B0-----:R-:W4:Y:S04]  /*46580*/  LDL.LU.64 R8, [R1+0xbb8] ;  /* 0x000bb80001087983 */ /* 0x001f280000300a00 */
[----:B----4-:R0:W-:Y:S04]  /*46590*/  STL.64 [R1+0x2520], R8 ;  /* 0x0025200801007387 */ /* 0x0101e80000100a00 */
[----:B0-----:R-:W4:Y:S01]  /*465a0*/  LDL.LU R8, [R1+0x1f0] ;  /* 0x0001f00001087983 */ /* 0x001f220000300800 */
[----:B------:R-:W4:Y:S02]  /*465b0*/  LDL.LU R9, [R1+0x1f4] ;  /* 0x0001f40001097983 */ /* 0x000f240000300800 */
[----:B------:R-:W2:Y:S02]  /*465c0*/  LDL.LU R10, [R1+0x1f8] ;  /* 0x0001f800010a7983 */ /* 0x000ea40000300800 */
[----:B------:R-:W2:Y:S01]  /*465d0*/  LDL.LU R11, [R1+0x1fc] ;  /* 0x0001fc00010b7983 */ /* 0x000ea20000300800 */
[----:B------:R-:W3:Y:S01]  /*465e0*/  LDL.LU R20, [R1+0x220] ;  /* 0x0002200001147983 */ /* 0x000ee20000300800 */
[----:B------:R-:W3:Y:S02]  /*465f0*/  LDL.LU R21, [R1+0x224] ;  /* 0x0002240001157983 */ /* 0x000ee40000300800 */
[----:B------:R-:W3:Y:S02]  /*46600*/  LDL.LU R22, [R1+0x228] ;  /* 0x0002280001167983 */ /* 0x000ee40000300800 */
[----:B------:R-:W3:Y:S01]  /*46610*/  LDL.LU R23, [R1+0x22c] ;  /* 0x00022c0001177983 */ /* 0x000ee20000300800 */
[----:B--2---:R-:W-:Y:S01]  /*46620*/  STL.64 [R1+0x2530], R10 ;  /* 0x0025300a01007387 */ /* 0x004fe20000100a00 */
[----:B----4-:R0:W-:Y:S03]  /*46630*/  STL.64 [R1+0x2528], R8 ;  /* 0x0025280801007387 */ /* 0x0101e60000100a00 */
[----:B0-----:R-:W2:Y:S01]  /*46640*/  LDL.LU R8, [R1+0x200] ;  /* 0x0002000001087983 */ /* 0x001ea20000300800 */
[----:B------:R-:W2:Y:S02]  /*46650*/  LDL.LU R9, [R1+0x204] ;  /* 0x0002040001097983 */ /* 0x000ea40000300800 */
[----:B------:R-:W4:Y:S02]  /*46660*/  LDL.LU R10, [R1+0x208] ;  /* 0x00020800010a7983 */ /* 0x000f240000300800 */
[----:B------:R-:W4:Y:S01]  /*46670*/  LDL.LU R11, [R1+0x20c] ;  /* 0x00020c00010b7983 */ /* 0x000f220000300800 */
[C---:B------:R-:W-:Y:S01]  /*46680*/  HMMA.16816.F32.BF16 R12, R4.reuse, R26, R12 ;  /* 0x0000001a040c723c */ /* 0x040fe2000004180c */
[----:B----4-:R0:W-:Y:S01]  /*46690*/  STL.64 [R1+0x2540], R10 ;  /* 0x0025400a01007387 */ /* 0x0101e20000100a00 */
[----:B--2---:R-:W-:Y:S03]  /*466a0*/  STL.64 [R1+0x2538], R8 ;  /* 0x0025380801007387 */ /* 0x004fe60000100a00 */
[----:B0-----:R-:W2:Y:S04]  /*466b0*/  LDL.LU.64 R10, [R1+0xb8] ;  /* 0x0000b800010a7983 */ /* 0x001ea80000300a00 */
[----:B--2---:R0:W-:Y:S04]  /*466c0*/  STL.64 [R1+0x2550], R10 ;  /* 0x0025500a01007387 */ /* 0x0041e80000100a00 */
[----:B0-----:R-:W2:Y:S10]  /*466d0*/  LDL.LU.64 R10, [R1+0xc8] ;  /* 0x0000c800010a7983 */ /* 0x001eb40000300a00 */
[----:B------:R-:W-:Y:S02]  /*466e0*/  STL.64 [R1+0xa80], R12 ;  /* 0x000a800c01007387 */ /* 0x000fe40000100a00 */
[----:B------:R0:W-:Y:S02]  /*466f0*/  STL.64 [R1+0xa88], R14 ;  /* 0x000a880e01007387 */ /* 0x0001e40000100a00 */
[----:B0-----:R-:W3:Y:S01]  /*46700*/  LDL.LU.64 R14, [R1+0x2570] ;  /* 0x00257000010e7983 */ /* 0x001ee20000300a00 */
[----:B------:R0:W-:Y:S03]  /*46710*/  STL.64 [R1+0x24e8], R26 ;  /* 0x0024e81a01007387 */ /* 0x0001e60000100a00 */
[----:B0-----:R-:W4:Y:S04]  /*46720*/  LDL.LU.64 R26, [R1+0x88] ;  /* 0x00008800011a7983 */ /* 0x001f280000300a00 */
[----:B----4-:R0:W-:Y:S04]  /*46730*/  STL.64 [R1+0x2518], R26 ;  /* 0x0025181a01007387 */ /* 0x0101e80000100a00 */
[----:B0-----:R-:W4:Y:S01]  /*46740*/  LDL.LU.64 R26, [R1+0x98] ;  /* 0x00009800011a7983 */ /* 0x001f220000300a00 */
[C---:B---3--:R-:W-:Y:S08]  /*46750*/  HMMA.16816.F32.BF16 R16, R4.reuse, R14, R16 ;  /* 0x0000000e0410723c */ /* 0x048ff00000041810 */
[----:B--2---:R-:W-:Y:S01]  /*46760*/  HMMA.16816.F32.BF16 R20, R4, R10, R20 ;  /* 0x0000000a0414723c */ /* 0x004fe20000041814 */
[----:B----4-:R0:W-:Y:S01]  /*46770*/  STL.64 [R1+0x2548], R26 ;  /* 0x0025481a01007387 */ /* 0x0101e20000100a00 */
[----:B------:R-:W2:Y:S02]  /*46780*/  LDL.LU R24, [R1+0x210] ;  /* 0x0002100001187983 */ /* 0x000ea40000300800 */
[----:B------:R-:W2:Y:S01]  /*46790*/  LDL.LU R25, [R1+0x214] ;  /* 0x0002140001197983 */ /* 0x000ea20000300800 */
[----:B0-----:R-:W2:Y:S01]  /*467a0*/  LDL.LU R26, [R1+0x218] ;  /* 0x00021800011a7983 */ /* 0x001ea20000300800 */
[----:B------:R-:W2:Y:S09]  /*467b0*/  LDL.LU R27, [R1+0x21c] ;  /* 0x00021c00011b7983 */ /* 0x000eb20000300800 */
[----:B------:R-:W-:Y:S02]  /*467c0*/  STL.64 [R1+0xa40], R16 ;  /* 0x000a401001007387 */ /* 0x000fe40000100a00 */
[----:B------:R0:W-:Y:S02]  /*467d0*/  STL.64 [R1+0xa48], R18 ;  /* 0x000a481201007387 */ /* 0x0001e40000100a00 */
[----:B0-----:R-:W3:Y:S01]  /*467e0*/  LDL.LU.64 R18, [R1+0x2568] ;  /* 0x0025680001127983 */ /* 0x001ee20000300a00 */
[----:B------:R-:W4:Y:S02]  /*467f0*/  LDL.LU.64 R12, [R1+0x2560] ;  /* 0x00256000010c7983 */ /* 0x000f240000300a00 */
[----:B------:R-:W-:Y:S02]  /*46800*/  STL [R1+0x2510], R15 ;  /* 0x0025100f01007387 */ /* 0x000fe40000100800 */
[----:B------:R-:W-:-:S02]  /*46810*/  IMAD.MOV.U32 R16, RZ, RZ, R14 ;  /* 0x000000ffff107224 */ /* 0x000fc400078e000e */
[----:B------:R-:W-:Y:S01]  /*46820*/  IMAD.MOV.U32 R17, RZ, RZ, R11 ;  /* 0x000000ffff117224 */ /* 0x000fe200078e000b */
[----:B----4-:R0:W-:Y:S04]  /*46830*/  STL.64 [R1+0x2508], R12 ;  /* 0x0025080c01007387 */ /* 0x0101e80000100a00 */
[----:B0-----:R-:W4:Y:S01]  /*46840*/  LDL.LU R12, [R1+0x1e0] ;  /* 0x0001e000010c7983 */ /* 0x001f220000300800 */
[----:B------:R-:W4:Y:S02]  /*46850*/  LDL.LU R13, [R1+0x1e4] ;  /* 0x0001e400010d7983 */ /* 0x000f240000300800 */
[----:B------:R-:W4:Y:S02]  /*46860*/  LDL.LU R14, [R1+0x1e8] ;  /* 0x0001e800010e7983 */ /* 0x000f240000300800 */
[----:B------:R0:W-:Y:S01]  /*46870*/  STL.64 [R1+0xa30], R20 ;  /* 0x000a301401007387 */ /* 0x0001e20000100a00 */
[----:B------:R1:W-:Y:S01]  /*46880*/  STL.64 [R1+0xa38], R22 ;  /* 0x000a381601007387 */ /* 0x0003e20000100a00 */
[----:B0-----:R-:W-:-:S03]  /*46890*/  IMAD.MOV.U32 R20, RZ, RZ, R10 ;  /* 0x000000ffff147224 */ /* 0x001fc600078e000a */
[----:B-1----:R-:W2:Y:S01]  /*468a0*/  LDL.LU.64 R22, [R1+0x2558] ;  /* 0x0025580001167983 */ /* 0x002ea20000300a00 */
[----:B------:R-:W2:Y:S02]  /*468b0*/  LDL.LU.64 R10, [R1+0x2550] ;  /* 0x00255000010a7983 */ /* 0x000ea40000300a00 */
        /* <DEDUP_REMOVED lines=8> */
[----:B------:R-:W3:Y:S02]  /*46940*/  LDL.LU.64 R10, [R1+0x2540] ;  /* 0x00254000010a7983 */ /* 0x000ee40000300a00 */
[----:B------:R-:W3:Y:S02]  /*46950*/  LDL.LU.64 R8, [R1+0x2538] ;  /* 0x0025380001087983 */ /* 0x000ee40000300a00 */
[----:B---3--:R-:W-:Y:S11]  /*46960*/  HMMA.16816.F32.BF16 R8, R4, R18, R8 ;  /* 0x000000120408723c */ /* 0x008ff60000041808 */
[----:B------:R-:W-:Y:S11]  /*46970*/  @!UPT UIADD3 URZ, URZ, URZ, URZ ;  /* 0x0000003f3f3ff290 */ /* 0x000ff6000fffe03f */
[----:B------:R-:W-:Y:S01]  /*46980*/  @!UPT UIADD3 URZ, URZ, URZ, URZ ;  /* 0x0000003f3f3ff290 */ /* 0x000fe2000fffe03f */
[----:B------:R-:W-:Y:S01]  /*46990*/  STL.64 [R1+0x8c0], R8 ;  /* 0x0008c00801007387 */ /* 0x000fe20000100a00 */
[----:B------:R0:W-:Y:S03]  /*469a0*/  STL.64 [R1+0x8c8], R10 ;  /* 0x0008c80a01007387 */ /* 0x0001e60000100a00 */
[----:B0-----:R-:W3:Y:S01]  /*469b0*/  LDL.LU.64 R10, [R1+0x2530] ;  /* 0x00253000010a7983 */ /* 0x001ee20000300a00 */
[----:B------:R-:W3:Y:S02]  /*469c0*/  LDL.LU.64 R8, [R1+0x2528] ;  /* 0x0025280001087983 */ /* 0x000ee40000300a00 */
[----:B------:R0:W-:Y:S02]  /*469d0*/  STL.64 [R1+0x2480], R18 ;  /* 0x0024801201007387 */ /* 0x0001e40000100a00 */
[----:B0-----:R-:W-:Y:S02]  /*469e0*/  IMAD.MOV.U32 R18, RZ, RZ, R21 ;  /* 0x000000ffff127224 */ /* 0x001fe400078e0015 */
[----:B------:R-:W-:-:S02]  /*469f0*/  IMAD.MOV.U32 R19, RZ, RZ, R2 ;  /* 0x000000ffff137224 */ /* 0x000fc400078e0002 */
[----:B--2---:R-:W-:-:S03]  /*46a00*/  IMAD.MOV.U32 R2, RZ, RZ, R27 ;  /* 0x000000ffff027224 */ /* 0x004fc600078e001b */
[----:B------:R-:W-:Y:S01]  /*46a10*/  STL.64 [R1+0x2498], R18 ;  /* 0x0024981201007387 */ /* 0x000fe20000100a00 */
[C---:B---3--:R-:W-:Y:S11]  /*46a20*/  HMMA.16816.F32.BF16 R8, R4.reuse, R26, R8 ;  /* 0x0000001a0408723c */ /* 0x048ff60000041808 */
[----:B------:R-:W-:Y:S11]  /*46a30*/  @!UPT UIADD3 URZ, URZ, URZ, URZ ;  /* 0x0000003f3f3ff290 */ /* 0x000ff6000fffe03f */
[----:B------:R-:W-:Y:S01]  /*46a40*/  @!UPT UIADD3 URZ, URZ, URZ, URZ ;  /* 0x0000003f3f3ff290 */ /* 0x000fe2000fffe03f */
[----:B------:R0:W-:Y:S01]  /*46a50*/  STL.64 [R1+0x8b0], R8 ;  /* 0x0008b00801007387 */ /* 0x0001e20000100a00 */
[----:B------:R1:W-:Y:S03]  /*46a60*/  STL.64 [R1+0x8b8], R10 ;  /* 0x0008b80a01007387 */ /* 0x0003e60000100a00 */
[----:B0-----:R-:W2:Y:S01]  /*46a70*/  LDL.LU.64 R8, [R1+0x2520] ;  /* 0x0025200001087983 */ /* 0x001ea20000300a00 */
[----:B-1----:R-:W-:Y:S02]  /*46a80*/  IMAD.MOV.U32 R11, RZ, RZ, R26 ;  /* 0x000000ffff0b7224 */ /* 0x002fe400078e001a */
[----:B------:R-:W4:Y:S02]  /*46a90*/  LDL.LU.64 R26, [R1+0x2518] ;  /* 0x00251800011a7983 */ /* 0x000f240000300a00 */
[----:B----4-:R-:W-:Y:S11]  /*46aa0*/  HMMA.16816.F32.BF16 R12, R4, R26, R12 ;  /* 0x0000001a040c723c */ /* 0x010ff6000004180c */
[----:B------:R-:W-:Y:S11]  /*46ab0*/  @!UPT UIADD3 URZ, URZ, URZ, URZ ;  /* 0x0000003f3f3ff290 */ /* 0x000ff6000fffe03f */
[----:B------:R-:W-:Y:S01]  /*46ac0*/  @!UPT UIADD3 URZ, URZ, URZ, URZ ;  /* 0x0000003f3f3ff290 */ /* 0x000fe2000fffe03f */
[----:B------:R-:W-:Y:S01]  /*46ad0*/  STL.64 [R1+0x8a0], R12 ;  /* 0x0008a00c01007387 */ /* 0x000fe20000100a00 */
[----:B------:R0:W-:Y:S03]  /*46ae0*/  STL.64 [R1+0x8a8], R14 ;  /* 0x0008a80e01007387 */ /* 0x0001e60000100a00 */
[----:B0-----:R-:W3:Y:S01]  /*46af0*/  LDL.LU R15, [R1+0x2510] ;  /* 0x00251000010f7983 */ /* 0x001ee20000300800 */
[----:B------:R-:W4:Y:S02]  /*46b00*/  LDL.LU.64 R12, [R1+0x2508] ;  /* 0x00250800010c7983 */ /* 0x000f240000300a00 */
[----:B------:R-:W-:Y:S02]  /*46b10*/  IMAD.MOV.U32 R18, RZ, RZ, R20 ;  /* 0x000000ffff127224 */ /* 0x000fe400078e0014 */
[----:B------:R-:W-:Y:S02]  /*46b20*/  IMAD.MOV.U32 R19, RZ, RZ, R17 ;  /* 0x000000ffff137224 */ /* 0x000fe400078e0011 */
[----:B------:R-:W-:-:S03]  /*46b30*/  IMAD.MOV.U32 R14, RZ, RZ, R27 ;  /* 0x000000ffff0e7224 */ /* 0x000fc600078e001b */
[----:B------:R0:W-:Y:S02]  /*46b40*/  STL.64 [R1+0x24b0], R18 ;  /* 0x0024b01201007387 */ /* 0x0001e40000100a00 */
[----:B0-----:R-:W-:Y:S02]  /*46b50*/  IMAD.MOV.U32 R18, RZ, RZ, R16 ;  /* 0x000000ffff127224 */ /* 0x001fe400078e0010 */
[----:B---3--:R-:W-:-:S05]  /*46b60*/  IMAD.MOV.U32 R19, RZ, RZ, R15 ;  /* 0x000000ffff137224 */ /* 0x008fca00078e000f */
[----:B------:R-:W-:Y:S01]  /*46b70*/  STL.64 [R1+0x24d0], R18 ;  /* 0x0024d01201007387 */ /* 0x000fe20000100a00 */
[----:B------:R-:W-:Y:S02]  /*46b80*/  STL [R1+0x2468], R14 ;  /* 0x0024680e01007387 */ /* 0x000fe40000100800 */
[----:B----4-:R0:W-:Y:S02]  /*46b90*/  STL.64 [R1+0x2460], R12 ;  /* 0x0024600c01007387 */ /* 0x0101e40000100a00 */
[----:B0-----:R-:W3:Y:S01]  /*46ba0*/  LDL.LU R12, [R1+0x10] ;  /* 0x00001000010c7983 */ /* 0x001ee20000300800 */
[----:B------:R-:W3:Y:S02]  /*46bb0*/  LDL.LU R13, [R1+0x14] ;  /* 0x00001400010d7983 */ /* 0x000ee40000300800 */
[----:B------:R-:W-:Y:S02]  /*46bc0*/  IMAD.MOV.U32 R14, RZ, RZ, R0 ;  /* 0x000000ffff0e7224 */ /* 0x000fe400078e0000 */
[----:B------:R-:W-:Y:S01]  /*46bd0*/  IMAD.MOV.U32 R15, RZ, RZ, R3 ;  /* 0x000000ffff0f7224 */ /* 0x000fe200078e0003 */
[----:B------:R-:W4:Y:S01]  /*46be0*/  LDL.LU R0, [R1+0x2500] ;  /* 0x0025000001007983 */ /* 0x000f220000300800 */
[----:B------:R-:W2:Y:S02]  /*46bf0*/  LDL.LU R3, [R1+0x24fc] ;  /* 0x0024fc0001037983 */ /* 0x000ea40000300800 */
[----:B------:R-:W2:Y:S02]  /*46c00*/  LDL.LU R24, [R1+0xf0] ;  /* 0x0000f00001187983 */ /* 0x000ea40000300800 */
[----:B------:R-:W-:Y:S01]  /*46c10*/  IMAD.MOV.U32 R10, RZ, RZ, R26 ;  /* 0x000000ffff0a7224 */ /* 0x000fe200078e001a */
[----:B------:R-:W2:Y:S01]  /*46c20*/  LDL.LU R25, [R1+0xf4] ;  /* 0x0000f40001197983 */ /* 0x000ea20000300800 */
[----:B------:R-:W2:Y:S02]  /*46c30*/  LDL.LU R26, [R1+0xf8] ;  /* 0x0000f800011a7983 */ /* 0x000ea40000300800 */
[----:B------:R-:W2:Y:S02]  /*46c40*/  LDL.LU R27, [R1+0xfc] ;  /* 0x0000fc00011b7983 */ /* 0x000ea40000300800 */
[----:B------:R-:W2:Y:S01]  /*46c50*/  LDL.LU R16, [R1+0x60] ;  /* 0x0000600001107983 */ /* 0x000ea20000300800 */
[----:B------:R-:W2:Y:S01]  /*46c60*/  LDL.LU R17, [R1+0x64] ;  /* 0x0000640001117983 */ /* 0x000ea20000300800 */
[----:B------:R-:W2:Y:S02]  /*46c70*/  LDL.LU R18, [R1+0x68] ;  /* 0x0000680001127983 */ /* 0x000ea40000300800 */
[----:B------:R-:W2:Y:S02]  /*46c80*/  LDL.LU R19, [R1+0x6c] ;  /* 0x00006c0001137983 */ /* 0x000ea40000300800 */
[----:B------:R-:W-:Y:S01]  /*46c90*/  STL.64 [R1+0x2478], R14 ;  /* 0x0024780e01007387 */ /* 0x000fe20000100a00 */
[----:B---3--:R0:W-:Y:S04]  /*46ca0*/  STL.64 [R1+0x2470], R12 ;  /* 0x0024700c01007387 */ /* 0x0081e80000100a00 */
        /* <DEDUP_REMOVED lines=8> */
[----:B------:R-:W-:-:S02]  /*46d30*/  IMAD.MOV.U32 R14, RZ, RZ, R3 ;  /* 0x000000ffff0e7224 */ /* 0x000fc400078e0003 */
[----:B----4-:R-:W-:Y:S01]  /*46d40*/  IMAD.MOV.U32 R15, RZ, RZ, R0 ;  /* 0x000000ffff0f7224 */ /* 0x010fe200078e0000 */
[----:B------:R-:W3:Y:S01]  /*46d50*/  LDL.LU R3, [R1+0x24f8] ;  /* 0x0024f80001037983 */ /* 0x000ee20000300800 */
[----:B------:R-:W4:Y:S03]  /*46d60*/  LDL.LU R0, [R1+0x24f4] ;  /* 0x0024f40001007983 */ /* 0x000f260000300800 */
[----:B------:R-:W-:Y:S01]  /*46d70*/  STL.64 [R1+0x24a8], R14 ;  /* 0x0024a80e01007387 */ /* 0x000fe20000100a00 */
[----:B------:R-:W-:Y:S03]  /*46d80*/  HMMA.16816.F32.BF16 R4, R4, R22, R24 ;  /* 0x000000160404723c */ /* 0x000fe60000041818 */
[----:B--2---:R0:W-:Y:S04]  /*46d90*/  STL.64 [R1+0x24a0], R12 ;  /* 0x0024a00c01007387 */ /* 0x0041e80000100a00 */
[----:B0-----:R-:W2:Y:S01]  /*46da0*/  LDL.LU R12, [R1+0x40] ;  /* 0x00004000010c7983 */ /* 0x001ea20000300800 */
[----:B------:R-:W2:Y:S02]  /*46db0*/  LDL.LU R13, [R1+0x44] ;  /* 0x00004400010d7983 */ /* 0x000ea40000300800 */
[----:B------:R-:W2:Y:S02]  /*46dc0*/  LDL.LU R14, [R1+0x48] ;  /* 0x00004800010e7983 */ /* 0x000ea40000300800 */
[----:B------:R-:W2:Y:S02]  /*46dd0*/  LDL.LU R15, [R1+0x4c] ;  /* 0x00004c00010f7983 */ /* 0x000ea40000300800 */
[----:B------:R-:W-:Y:S01]  /*46de0*/  IMAD.MOV.U32 R28, RZ, RZ, R22 ;  /* 0x000000ffff1c7224 */ /* 0x000fe200078e0016 */
[----:B--2---:R4:W-:Y:S01]  /*46df0*/  STL.64 [R1+0x24c0], R14 ;  /* 0x0024c00e01007387 */ /* 0x0049e20000100a00 */
[----:B------:R0:W-:Y:S02]  /*46e00*/  STL.64 [R1+0x24b8], R12 ;  /* 0x0024b80c01007387 */ /* 0x0001e40000100a00 */
[----:B----4-:R-:W-:Y:S01]  /*46e10*/  IMAD.MOV.U32 R14, RZ, RZ, R0 ;  /* 0x000000ffff0e7224 */ /* 0x010fe200078e0000 */
[----:B0-----:R-:W2:Y:S01]  /*46e20*/  LDL.LU R12, [R1+0x50] ;  /* 0x00005000010c7983 */ /* 0x001ea20000300800 */
[----:B------:R-:W2:Y:S02]  /*46e30*/  LDL.LU R13, [R1+0x54] ;  /* 0x00005400010d7983 */ /* 0x000ea40000300800 */
[----:B------:R-:W4:Y:S02]  /*46e40*/  LDL.LU R0, [R1+0x24f0] ;  /* 0x0024f00001007983 */ /* 0x000f240000300800 */
[----:B------:R0:W-:Y:S01]  /*46e50*/  STL [R1+0x2458], R10 ;  /* 0x0024580a01007387 */ /* 0x0001e20000100800 */
[----:B------:R-:W-:Y:S01]  /*46e60*/  STL.64 [R1+0x2450], R8 ;  /* 0x0024500801007387 */ /* 0x000fe20000100a00 */
[----:B------:R-:W2:Y:S02]  /*46e70*/  LDL.LU.64 R26, [R1+0x24e8] ;  /* 0x0024e800011a7983 */ /* 0x000ea40000300a00 */
[----:B------:R1:W-:Y:S02]  /*46e80*/  STL.64 [R1+0x7b0], R4 ;  /* 0x0007b00401007387 */ /* 0x0003e40000100a00 */
[----:B------:R1:W-:Y:S02]  /*46e90*/  STL.64 [R1+0x7b8], R6 ;  /* 0x0007b80601007387 */ /* 0x0003e40000100a00 */
[----:B0-----:R-:W-:-:S02]  /*46ea0*/  IMAD.MOV.U32 R10, RZ, RZ, R11 ;  /* 0x000000ffff0a7224 */ /* 0x001fc400078e000b */
[----:B------:R-:W-:Y:S02]  /*46eb0*/  IMAD.MOV.U32 R11, RZ, RZ, R2 ;  /* 0x000000ffff0b7224 */ /* 0x000fe400078e0002 */
[----:B------:R-:W-:Y:S02]  /*46ec0*/  IMAD.MOV.U32 R2, RZ, RZ, R23 ;  /* 0x000000ffff027224 */ /* 0x000fe400078e0017 */
[----:B------:R-:W2:Y:S01]  /*46ed0*/  LDL.LU.64 R22, [R1+0x24e0] ;  /* 0x0024e00001167983 */ /* 0x000ea20000300a00 */
[----:B------:R-:W2:Y:S02]  /*46ee0*/  LDL.LU.64 R20, [R1+0x24d8] ;  /* 0x0024d80001147983 */ /* 0x000ea40000300a00 */
[----:B-1----:R-:W4:Y:S02]  /*46ef0*/  LDL.LU.64 R4, [R1+0xbb0] ;  /* 0x000bb00001047983 */ /* 0x002f240000300a00 */
[----:B------:R-:W4:Y:S02]  /*46f00*/  LDL.LU.64 R6, [R1+0xba0] ;  /* 0x000ba00001067983 */ /* 0x000f240000300a00 */
[----:B---3--:R-:W-:Y:S01]  /*46f10*/  IMAD.MOV.U32 R15, RZ, RZ, R3 ;  /* 0x000000ffff0f7224 */ /* 0x008fe200078e0003 */
[C---:B--2---:R-:W-:Y:S01]  /*46f20*/  HMMA.16816.F32.BF16 R24, R20.reuse, R26, R16 ;  /* 0x0000001a1418723c */ /* 0x044fe20000041810 */
[----:B------:R-:W2:Y:S11]  /*46f30*/  LDL.LU.64 R18, [R1+0x24d0] ;  /* 0x0024d00001127983 */ /* 0x000eb60000300a00 */
[----:B------:R-:W-:Y:S11]  /*46f40*/  @!UPT UIADD3 URZ, URZ, URZ, URZ ;  /* 0x0000003f3f3ff290 */ /* 0x000ff6000fffe03f */
[----:B------:R0:W-:Y:S01]  /*46f50*/  STL.64 [R1+0x9d0], R24 ;  /* 0x0009d01801007387 */ /* 0x0001e20000100a00 */
[----:B------:R1:W-:Y:S03]  /*46f60*/  STL.64 [R1+0x9d8], R26 ;  /* 0x0009d81a01007387 */ /* 0x0003e60000100a00 */
[----:B0-----:R-:W3:Y:S01]  /*46f70*/  LDL.LU.64 R24, [R1+0x24c8] ;  /* 0x0024c80001187983 */ /* 0x001ee20000300a00 */
[----:B-1----:R-:W3:Y:S01]  /*46f80*/  LDL.LU.64 R26, [R1+0x928] ;  /* 0x00092800011a7983 */ /* 0x002ee20000300a00 */
        /* <DEDUP_REMOVED lines=22> */
[----:B------:R-:W2:Y:S01]  /*470f0*/  LDL.LU.64 R14, [R1+0x2478] ;  /* 0x00247800010e7983 */ /* 0x000ea20000300a00 */
[----:B------:R-:W2:Y:S02]  /*47100*/  LDL.LU.64 R12, [R1+0x2470] ;  /* 0x00247000010c7983 */ /* 0x000ea40000300a00 */
[----:B------:R-:W-:-:S04]  /*47110*/  IMAD.MOV.U32 R3, RZ, RZ, c[0x0][0x188] ;  /* 0x00006200ff037624 */ /* 0x000fc800078e00ff */
[----:B------:R-:W-:-:S04]  /*47120*/  IMAD.SHL.U32 R3, R3, 0x40, RZ ;  /* 0x0000004003037824 */ /* 0x000fc800078e00ff */
[----:B------:R-:W-:-:S10]  /*47130*/  IMAD.SHL.U32 R3, R3, 0x2, RZ ;  /* 0x0000000203037824 */ /* 0x000fd400078e00ff */
[----:B------:R-:W-:Y:S01]  /*47140*/  STL.64 [R1+0x830], R16 ;  /* 0x0008301001007387 */ /* 0x000fe20000100a00 */
[----:B------:R3:W-:Y:S02]  /*47150*/  STL.64 [R1+0x838], R18 ;  /* 0x0008381201007387 */ /* 0x0007e40000100a00 */
[----:B---3--:R-:W-:-:S05]  /*47160*/  IADD3 R19, P0, R24, R3, RZ ;  /* 0x0000000318137210 */ /* 0x008fca0007f1e0ff */
[----:B------:R0:W-:Y:S04]  /*47170*/  STL [R1+0x2320], R19 ;  /* 0x0023201301007387 */ /* 0x0001e80000100800 */
[----:B0-----:R-:W3:Y:S01]  /*47180*/  LDL.LU.64 R18, [R1+0xbc0] ;  /* 0x000bc00001127983 */ /* 0x001ee20000300a00 */
[----:B--2---:R-:W-:Y:S03]  /*47190*/  HMMA.16816.F32.BF16 R8, R20, R10, R12 ;  /* 0x0000000a1408723c */ /* 0x004fe6000004180c */
[----:B------:R-:W2:Y:S01]  /*471a0*/  LDL.LU R14, [R1+0x2468] ;  /* 0x00246800010e7983 */ /* 0x000ea20000300800 */
[----:B------:R-:W2:Y:S11]  /*471b0*/  LDL.LU.64 R12, [R1+0x2460] ;  /* 0x00246000010c7983 */ /* 0x000eb60000300a00 */
[----:B------:R-:W-:Y:S08]  /*471c0*/  @!UPT UIADD3 URZ, URZ, URZ, URZ ;  /* 0x0000003f3f3ff290 */ /* 0x000ff0000fffe03f */
[----:B------:R-:W-:Y:S01]  /*471d0*/  STL.64 [R1+0x840], R8 ;  /* 0x0008400801007387 */ /* 0x000fe20000100a00 */
[----:B------:R0:W-:Y:S03]  /*471e0*/  STL.64 [R1+0x848], R10 ;  /* 0x0008480a01007387 */ /* 0x0001e60000100a00 */
[----:B0-----:R-:W2:Y:S01]  /*471f0*/  LDL.LU R10, [R1+0x2458] ;  /* 0x00245800010a7983 */ /* 0x001ea20000300800 */
[----:B------:R-:W2:Y:S02]  /*47200*/  LDL.LU.64 R8, [R1+0x2450] ;  /* 0x0024500001087983 */ /* 0x000ea40000300a00 */
[----:B----4-:R-:W-:Y:S01]  /*47210*/  IMAD.X R11, R25, 0x1, R0, P0 ;  /* 0x00000001190b7824 */ /* 0x010fe200000e0600 */
[-C--:B---3--:R-:W-:Y:S02]  /*47220*/  IADD3 R16, P2, R18, R3.reuse, RZ ;  /* 0x0000000312107210 */ /* 0x088fe40007f5e0ff */
[----:B--2---:R-:W-:-:S05]  /*47230*/  IADD3 R15, P1, R12, R3, RZ ;  /* 0x000000030c0f7210 */ /* 0x004fca0007f3e0ff */
[----:B------:R-:W-:Y:S01]  /*47240*/  STL [R1+0x2324], R15 ;  /* 0x0023240f01007387 */ /* 0x000fe20000100800 */
[----:B------:R-:W-:Y:S02]  /*47250*/  STL [R1+0x2328], R16 ;  /* 0x0023281001007387 */ /* 0x000fe40000100800 */
[----:B------:R-:W2:Y:S02]  /*47260*/  LDL.LU.64 R24, [R1+0x2448] ;  /* 0x0024480001187983 */ /* 0x000ea40000300a00 */
[--C-:B------:R-:W-:Y:S01]  /*47270*/  IMAD.X R12, R13, 0x1, R0.reuse, P1 ;  /* 0x000000010d0c7824 */ /* 0x100fe200008e0600 */
[----:B------:R0:W-:Y:S01]  /*47280*/  STL [R1+0x232c], R11 ;  /* 0x00232c0b01007387 */ /* 0x0001e20000100800 */
[----:B------:R-:W-:Y:S01]  /*47290*/  IMAD.X R13, R19, 0x1, R0, P2 ;  /* 0x00000001130d7824 */ /* 0x000fe200010e0600 */
[-C--:B------:R-:W-:Y:S01]  /*472a0*/  IADD3 R18, P1, R4, R3.reuse, RZ ;  /* 0x0000000304127210 */ /* 0x080fe20007f3e0ff */
[----:B0-----:R-:W-:Y:S01]  /*472b0*/  IMAD.MOV.U32 R11, RZ, RZ, R14 ;  /* 0x000000ffff0b7224 */ /* 0x001fe200078e000e */
[----:B------:R-:W-:-:S05]  /*472c0*/  IADD3 R17, P0, R8, R3, RZ ;  /* 0x0000000308117210 */ /* 0x000fca0007f1e0ff */
[----:B------:R0:W-:Y:S01]  /*472d0*/  STL [R1+0x2330], R17 ;  /* 0x0023301101007387 */ /* 0x0001e20000100800 */
[----:B------:R-:W-:-:S03]  /*472e0*/  IMAD.X R14, R9, 0x1, R0, P0 ;  /* 0x00000001090e7824 */ /* 0x000fc600000e0600 */
[----:B0-----:R-:W3:Y:S01]  /*472f0*/  LDL.LU.64 R16, [R1+0xba8] ;  /* 0x000ba80001107983 */ /* 0x001ee20000300a00 */
[----:B------:R0:W-:Y:S02]  /*47300*/  STL [R1+0x2334], R12 ;  /* 0x0023340c01007387 */ /* 0x0001e40000100800 */
[----:B------:R1:W-:Y:S02]  /*47310*/  STL [R1+0x2338], R13 ;  /* 0x0023380d01007387 */ /* 0x0003e40000100800 */
[----:B------:R-:W-:Y:S01]  /*47320*/  STL [R1+0x233c], R18 ;  /* 0x00233c1201007387 */ /* 0x000fe20000100800 */
[----:B------:R4:W-:Y:S04]  /*47330*/  STL [R1+0x2340], R14 ;  /* 0x0023400e01007387 */ /* 0x0009e80000100800 */
[----:B0-----:R-:W2:Y:S01]  /*47340*/  LDL.LU R12, [R1] ;  /* 0x00000000010c7983 */ /* 0x001ea20000300800 */
[----:B-1----:R-:W2:Y:S02]  /*47350*/  LDL.LU R13, [R1+0x4] ;  /* 0x00000400010d7983 */ /* 0x002ea40000300800 */
[----:B----4-:R-:W2:Y:S01]  /*47360*/  LDL.LU R14, [R1+0x8] ;  /* 0x00000800010e7983 */ /* 0x010ea20000300800 */
[----:B------:R-:W2:Y:S01]  /*47370*/  LDL.LU R15, [R1+0xc] ;  /* 0x00000c00010f7983 */ /* 0x000ea20000300800 */
[----:B------:R-:W-:Y:S01]  /*47380*/  IMAD.X R4, R5, 0x1, R0, P1 ;  /* 0x0000000105047824 */ /* 0x000fe200008e0600 */
[-C--:B------:R-:W-:Y:S01]  /*47390*/  IADD3 R9, P1, R6, R3.reuse, RZ ;  /* 0x0000000306097210 */ /* 0x080fe20007f3e0ff */
[----:B--2---:R-:W-:Y:S01]  /*473a0*/  HMMA.16816.F32.BF16 R12, R20, R10, R12 ;  /* 0x0000000a140c723c */ /* 0x004fe2000004180c */
[----:B---3--:R-:W-:-:S05]  /*473b0*/  IADD3 R8, P0, R16, R3, RZ ;  /* 0x0000000310087210 */ /* 0x008fca0007f1e0ff */
[----:B------:R-:W-:Y:S01]  /*473c0*/  STL [R1+0x2344], R8 ;  /* 0x0023440801007387 */ /* 0x000fe20000100800 */
[----:B------:R-:W-:Y:S11]  /*473d0*/  IADD3 R10, P2, R26, R3, RZ ;  /* 0x000000031a0a7210 */ /* 0x000ff60007f5e0ff */
[----:B------:R-:W-:Y:S05]  /*473e0*/  @!UPT UIADD3 URZ, URZ, URZ, URZ ;  /* 0x0000003f3f3ff290 */ /* 0x000fea000fffe03f */
[----:B------:R-:W-:Y:S01]  /*473f0*/  STL.64 [R1+0x860], R12 ;  /* 0x0008600c01007387 */ /* 0x000fe20000100a00 */
[----:B------:R-:W-:Y:S02]  /*47400*/  STL.64 [R1+0x868], R14 ;  /* 0x0008680e01007387 */ /* 0x000fe40000100a00 */
[----:B------:R-:W-:Y:S02]  /*47410*/  STL [R1+0x2348], R4 ;  /* 0x0023480401007387 */ /* 0x000fe40000100800 */
[----:B------:R-:W-:Y:S01]  /*47420*/  STL [R1+0x2304], R9 ;  /* 0x0023040901007387 */ /* 0x000fe20000100800 */
[----:B------:R-:W2:Y:S01]  /*47430*/  LDL.LU R3, [R1+0xff0] ;  /* 0x000ff00001037983 */ /* 0x000ea20000300800 */
[----:B------:R-:W-:Y:S02]  /*47440*/  IMAD.X R5, R17, 0x1, R0, P0 ;  /* 0x0000000111057824 */ /* 0x000fe400000e0600 */
[----:B------:R-:W-:Y:S03]  /*47450*/  STL [R1+0x2308], R10 ;  /* 0x0023080a01007387 */ /* 0x000fe60000100800 */
[----:B------:R0:W-:Y:S04]  /*47460*/  STL [R1+0x234c], R5 ;  /* 0x00234c0501007387 */ /* 0x0001e80000100800 */
[----:B0-----:R-:W3:Y:S01]  /*47470*/  LDL.LU R5, [R1+0x1cc0] ;  /* 0x001cc00001057983 */ /* 0x001ee20000300800 */
[----:B------:R-:W4:Y:S01]  /*47480*/  LDL.LU R10, [R1+0x1c94] ;  /* 0x001c9400010a7983 */ /* 0x000f220000300800 */
[----:B--2---:R-:W-:-:S05]  /*47490*/  IADD3 R3, R3, 0x1, RZ ;  /* 0x0000000103037810 */ /* 0x004fca0007ffe0ff */
[----:B------:R-:W-:Y:S01]  /*474a0*/  STL [R1+0xff0], R3 ;  /* 0x000ff00301007387 */ /* 0x000fe20000100800 */
        /* <DEDUP_REMOVED lines=8> */
[----:B------:R-:W4:Y:S03]  /*47530*/  LDL.LU R11, [R1+0x1c98] ;  /* 0x001c9800010b7983 */ /* 0x000f260000300800 */
[----:B----4-:R-:W-:Y:S01]  /*47540*/  STL.64 [R1+0x2438], R10 ;  /* 0x0024380a01007387 */ /* 0x010fe20000100a00 */
[----:B--2---:R0:W-:Y:S02]  /*47550*/  STL.64 [R1+0x2430], R8 ;  /* 0x0024300801007387 */ /* 0x0041e40000100a00 */
[----:B0-----:R-:W-:-:S02]  /*47560*/  IMAD.MOV.U32 R8, RZ, RZ, R26 ;  /* 0x000000ffff087224 */ /* 0x001fc400078e001a */
[----:B------:R-:W-:Y:S02]  /*47570*/  IMAD.MOV.U32 R9, RZ, RZ, R27 ;  /* 0x000000ffff097224 */ /* 0x000fe400078e001b */
[----:B------:R-:W2:Y:S01]  /*47580*/  LDL.LU.64 R26, [R1+0x2440] ;  /* 0x00244000011a7983 */ /* 0x000ea20000300a00 */
[----:B------:R-:W-:Y:S02]  /*47590*/  IMAD.MOV.U32 R10, RZ, RZ, R28 ;  /* 0x000000ffff0a7224 */ /* 0x000fe400078e001c */
[----:B------:R-:W-:Y:S02]  /*475a0*/  IMAD.MOV.U32 R11, RZ, RZ, R2 ;  /* 0x000000ffff0b7224 */ /* 0x000fe400078e0002 */
[----:B------:R-:W4:Y:S02]  /*475b0*/  LDL.LU R16, [R1+0x1c6c] ;  /* 0x001c6c0001107983 */ /* 0x000f240000300800 */
[--C-:B------:R-:W-:Y:S01]  /*475c0*/  IMAD.X R6, R7, 0x1, R0.reuse, P1 ;  /* 0x0000000107067824 */ /* 0x100fe200008e0600 */
[----:B------:R-:W3:Y:S01]  /*475d0*/  LDL.LU R15, [R1+0x1c90] ;  /* 0x001c9000010f7983 */ /* 0x000ee20000300800 */
[----:B------:R-:W3:Y:S02]  /*475e0*/  LDL.LU R19, [R1+0x1c64] ;  /* 0x001c640001137983 */ /* 0x000ee40000300800 */
[----:B------:R-:W3:Y:S02]  /*475f0*/  LDL.LU R28, [R1+0x1c88] ;  /* 0x001c8800011c7983 */ /* 0x000ee40000300800 */
[----:B------:R-:W-:Y:S01]  /*47600*/  IMAD.X R7, R9, 0x1, R0, P2 ;  /* 0x0000000109077824 */ /* 0x000fe200010e0600 */
[----:B------:R-:W3:Y:S01]  /*47610*/  LDL.LU R29, [R1+0x1c5c] ;  /* 0x001c5c00011d7983 */ /* 0x000ee20000300800 */
[----:B------:R-:W3:Y:S02]  /*47620*/  LDL.LU R2, [R1+0x1c80] ;  /* 0x001c800001027983 */ /* 0x000ee40000300800 */
[----:B------:R0:W-:Y:S02]  /*47630*/  STL [R1+0x230c], R6 ;  /* 0x00230c0601007387 */ /* 0x0001e40000100800 */
[----:B0-----:R-:W3:Y:S01]  /*47640*/  LDL.LU R6, [R1+0x1c9c] ;  /* 0x001c9c0001067983 */ /* 0x001ee20000300800 */
[----:B------:R0:W-:Y:S03]  /*47650*/  STL [R1+0x2310], R7 ;  /* 0x0023100701007387 */ /* 0x0001e60000100800 */
[----:B0-----:R-:W3:Y:S01]  /*47660*/  LDL.LU R7, [R1+0x1ca4] ;  /* 0x001ca40001077983 */ /* 0x001ee20000300800 */
[----:B--2---:R-:W-:Y:S03]  /*47670*/  HMMA.16816.F32.BF16 R24, R20, R10, R24 ;  /* 0x0000000a1418723c */ /* 0x004fe60000041818 */
[----:B------:R-:W2:Y:S01]  /*47680*/  LDL.LU.64 R10, [R1+0x2438] ;  /* 0x00243800010a7983 */ /* 0x000ea20000300a00 */
[----:B------:R-:W4:Y:S11]  /*47690*/  LDL.LU.64 R8, [R1+0x2430] ;  /* 0x0024300001087983 */ /* 0x000f360000300a00 */
[----:B------:R-:W-:Y:S08]  /*476a0*/  @!UPT UIADD3 URZ, URZ, URZ, URZ ;  /* 0x0000003f3f3ff290 */ /* 0x000ff0000fffe03f */
[----:B------:R0:W-:Y:S01]  /*476b0*/  STL.64 [R1+0x850], R24 ;  /* 0x0008501801007387 */ /* 0x0001e20000100a00 */
[----:B------:R-:W-:Y:S02]  /*476c0*/  IMAD.MOV.U32 R21, RZ, RZ, R26 ;  /* 0x000000ffff157224 */ /* 0x000fe400078e001a */
[----:B------:R1:W-:Y:S02]  /*476d0*/  STL.64 [R1+0x858], R26 ;  /* 0x0008581a01007387 */ /* 0x0003e40000100a00 */
[----:B------:R-:W-:Y:S01]  /*476e0*/  IMAD.MOV.U32 R20, RZ, RZ, R27 ;  /* 0x000000ffff147224 */ /* 0x000fe200078e001b */
[----:B0-----:R-:W4:Y:S01]  /*476f0*/  LDL.LU R24, [R1+0x1cc4] ;  /* 0x001cc40001187983 */ /* 0x001f220000300800 */
[----:B------:R-:W4:Y:S02]  /*47700*/  LDL.LU R25, [R1+0x1cbc] ;  /* 0x001cbc0001197983 */ /* 0x000f240000300800 */
[----:B-1----:R-:W-:-:S05]  /*47710*/  IMAD.MOV.U32 R26, RZ, RZ, 0x3f ;  /* 0x0000003fff1a7424 */ /* 0x002fca00078e00ff */
[----:B------:R-:W-:-:S04]  /*47720*/  IADD3 R26, R26, c[0x0][0x180], RZ ;  /* 0x000060001a1a7a10 */ /* 0x000fc80007ffe0ff */
[----:B------:R-:W-:-:S04]  /*47730*/  SHF.R.S32.HI R27, RZ, 0x1f, R26 ;  /* 0x0000001fff1b7819 */ /* 0x000fc8000001141a */
[----:B------:R-:W-:Y:S02]  /*47740*/  LEA.HI R23, R27, R26, RZ, 0x6 ;  /* 0x0000001a1b177211 */ /* 0x000fe400078f30ff */
[----:B------:R-:W4:Y:S01]  /*47750*/  LDL.LU R26, [R1+0x1cb4] ;  /* 0x001cb400011a7983 */ /* 0x000f220000300800 */
[----:B------:R-:W4:Y:S01]  /*47760*/  LDL.LU R27, [R1+0x1cac] ;  /* 0x001cac00011b7983 */ /* 0x000f220000300800 */
[----:B------:R-:W-:-:S04]  /*47770*/  SHF.R.S32.HI R23, RZ, 0x6, R23 ;  /* 0x00000006ff177819 */ /* 0x000fc80000011417 */
[----:B------:R-:W-:Y:S01]  /*47780*/  ISETP.NE.U32.AND P0, PT, R3, R23, PT ;  /* 0x000000170300720c */ /* 0x000fe20003f05070 */
[----:B------:R-:W-:-:S04]  /*47790*/  IMAD.MOV.U32 R3, RZ, RZ, c[0x0][0x188] ;  /* 0x00006200ff037624 */ /* 0x000fc800078e00ff */
[----:B------:R-:W-:-:S04]  /*477a0*/  IMAD.SHL.U32 R3, R3, 0x40, RZ ;  /* 0x0000004003037824 */ /* 0x000fc800078e00ff */
[----:B------:R-:W-:Y:S01]  /*477b0*/  IMAD.SHL.U32 R3, R3, 0x2, RZ ;  /* 0x0000000203037824 */ /* 0x000fe200078e00ff */
[----:B------:R-:W-:Y:S04]  /*477c0*/  STL.64 [R1+0x2318], R20 ;  /* 0x0023181401007387 */ /* 0x000fe80000100a00 */
[-C--:B---3--:R-:W-:Y:S02]  /*477d0*/  IADD3 R7, P6, R7, R3.reuse, RZ ;  /* 0x0000000307077210 */ /* 0x088fe40007fde0ff */
[----:B------:R-:W-:-:S03]  /*477e0*/  IADD3 R6, P1, R6, R3, RZ ;  /* 0x0000000306067210 */ /* 0x000fc60007f3e0ff */
[--C-:B------:R-:W-:Y:S01]  /*477f0*/  IMAD.X R12, R12, 0x1, R0.reuse, P6 ;  /* 0x000000010c0c7824 */ /* 0x100fe200030e0600 */
[-C--:B------:R-:W-:Y:S01]  /*47800*/  IADD3 R17, P6, R17, R3.reuse, RZ ;  /* 0x0000000311117210 */ /* 0x080fe20007fde0ff */
[----:B--2---:R-:W-:Y:S01]  /*47810*/  IMAD.X R11, R11, 0x1, R0, P1 ;  /* 0x000000010b0b7824 */ /* 0x004fe200008e0600 */
[-C--:B----4-:R-:W-:Y:S02]  /*47820*/  IADD3 R16, P1, R16, R3.reuse, RZ ;  /* 0x0000000310107210 */ /* 0x090fe40007f3e0ff */
[-C--:B------:R-:W-:Y:S02]  /*47830*/  IADD3 R24, P2, R24, R3.reuse, RZ ;  /* 0x0000000318187210 */ /* 0x080fe40007f5e0ff */
[----:B------:R-:W-:-:S03]  /*47840*/  IADD3 R25, P3, R25, R3, RZ ;  /* 0x0000000319197210 */ /* 0x000fc60007f7e0ff */
[----:B------:R-:W-:Y:S02]  /*47850*/  STL [R1+0x1cc4], R24 ;  /* 0x001cc41801007387 */ /* 0x000fe40000100800 */
[----:B------:R-:W-:Y:S02]  /*47860*/  STL [R1+0x1cbc], R25 ;  /* 0x001cbc1901007387 */ /* 0x000fe40000100800 */
[--C-:B------:R-:W-:Y:S01]  /*47870*/  IMAD.X R5, R5, 0x1, R0.reuse, P2 ;  /* 0x0000000105057824 */ /* 0x100fe200010e0600 */
[-C--:B------:R-:W-:Y:S01]  /*47880*/  IADD3 R10, P2, R10, R3.reuse, RZ ;  /* 0x000000030a0a7210 */ /* 0x080fe20007f5e0ff */
[----:B------:R-:W-:Y:S01]  /*47890*/  IMAD.X R9, R9, 0x1, R0, P3 ;  /* 0x0000000109097824 */ /* 0x000fe200018e0600 */
[-C--:B------:R-:W-:Y:S02]  /*478a0*/  IADD3 R4, P3, R4, R3.reuse, RZ ;  /* 0x0000000304047210 */ /* 0x080fe40007f7e0ff */
[-C--:B------:R-:W-:Y:S02]  /*478b0*/  IADD3 R26, P4, R26, R3.reuse, RZ ;  /* 0x000000031a1a7210 */ /* 0x080fe40007f9e0ff */
[----:B------:R-:W-:-:S03]  /*478c0*/  IADD3 R27, P5, R27, R3, RZ ;  /* 0x000000031b1b7210 */ /* 0x000fc60007fbe0ff */
[----:B------:R-:W-:Y:S02]  /*478d0*/  STL [R1+0x1cb4], R26 ;  /* 0x001cb41a01007387 */ /* 0x000fe40000100800 */
[----:B------:R-:W-:Y:S02]  /*478e0*/  STL [R1+0x1cac], R27 ;  /* 0x001cac1b01007387 */ /* 0x000fe40000100800 */
[----:B------:R-:W-:Y:S02]  /*478f0*/  STL [R1+0x1ca4], R7 ;  /* 0x001ca40701007387 */ /* 0x000fe40000100800 */
[----:B------:R-:W-:Y:S02]  /*47900*/  STL [R1+0x1c9c], R6 ;  /* 0x001c9c0601007387 */ /* 0x000fe40000100800 */
[--C-:B------:R-:W-:Y:S01]  /*47910*/  IMAD.X R8, R8, 0x1, R0.reuse, P4 ;  /* 0x0000000108087824 */ /* 0x100fe200020e0600 */
[----:B------:R-:W-:Y:S01]  /*47920*/  STL [R1+0x1cc0], R5 ;  /* 0x001cc00501007387 */ /* 0x000fe20000100800 */
[-C--:B------:R-:W-:Y:S01]  /*47930*/  IADD3 R14, P4, R14, R3.reuse, RZ ;  /* 0x000000030e0e7210 */ /* 0x080fe20007f9e0ff */
[----:B------:R-:W-:Y:S02]  /*47940*/  STL [R1+0x1c94], R10 ;  /* 0x001c940a01007387 */ /* 0x000fe40000100800 */
[--C-:B------:R-:W-:Y:S01]  /*47950*/  IMAD.X R18, R18, 0x1, R0.reuse, P5 ;  /* 0x0000000112127824 */ /* 0x100fe200028e0600 */
[----:B------:R-:W-:Y:S01]  /*47960*/  STL [R1+0x1cb8], R9 ;  /* 0x001cb80901007387 */ /* 0x000fe20000100800 */
[----:B------:R-:W-:Y:S01]  /*47970*/  IADD3 R13, P5, R13, R3, RZ ;  /* 0x000000030d0d7210 */ /* 0x000fe20007fbe0ff */
[----:B------:R-:W-:Y:S02]  /*47980*/  STL [R1+0x1c8c], R4 ;  /* 0x001c8c0401007387 */ /* 0x000fe40000100800 */
[----:B------:R-:W-:Y:S01]  /*47990*/  STL [R1+0x1cb0], R8 ;  /* 0x001cb00801007387 */ /* 0x000fe20000100800 */
[----:B------:R-:W-:Y:S01]  /*479a0*/  STL [R1+0x1c84], R14 ;  /* 0x001c840e01007387 */ /* 0x000fe20000100800 */
[----:B------:R-:W-:Y:S02]  /*479b0*/  STL [R1+0x1ca8], R18 ;  /* 0x001ca81201007387 */ /* 0x000fe40000100800 */
[----:B------:R-:W-:Y:S02]  /*479c0*/  STL [R1+0x1c7c], R13 ;  /* 0x001c7c0d01007387 */ /* 0x000fe40000100800 */
[--C-:B------:R-:W-:Y:S01]  /*479d0*/  IMAD.X R28, R28, 0x1, R0.reuse, P3 ;  /* 0x000000011c1c7824 */ /* 0x100fe200018e0600 */
[----:B------:R-:W-:Y:S01]  /*479e0*/  STL [R1+0x1ca0], R12 ;  /* 0x001ca00c01007387 */ /* 0x000fe20000100800 */
[----:B------:R-:W-:-:S02]  /*479f0*/  IMAD.X R15, R15, 0x1, R0, P2 ;  /* 0x000000010f0f7824 */ /* 0x000fc400010e0600 */
[----:B------:R-:W-:Y:S01]  /*47a00*/  STL [R1+0x1c74], R17 ;  /* 0x001c741101007387 */ /* 0x000fe20000100800 */
[-C--:B------:R-:W-:Y:S01]  /*47a10*/  IADD3 R19, P2, R19, R3.reuse, RZ ;  /* 0x0000000313137210 */ /* 0x080fe20007f5e0ff */
[----:B------:R-:W-:Y:S01]  /*47a20*/  STL [R1+0x1c98], R11 ;  /* 0x001c980b01007387 */ /* 0x000fe20000100800 */
[----:B------:R-:W-:Y:S02]  /*47a30*/  STL [R1+0x1c6c], R16 ;  /* 0x001c6c1001007387 */ /* 0x000fe40000100800 */
[----:B------:R0:W-:Y:S02]  /*47a40*/  STL [R1+0x1c88], R28 ;  /* 0x001c881c01007387 */ /* 0x0001e40000100800 */
[----:B------:R-:W-:Y:S01]  /*47a50*/  STL [R1+0x1c90], R15 ;  /* 0x001c900f01007387 */ /* 0x000fe20000100800 */
[----:B0-----:R-:W2:Y:S01]  /*47a60*/  LDL.LU R28, [R1+0x1c54] ;  /* 0x001c5400011c7983 */ /* 0x001ea20000300800 */
[----:B------:R-:W-:Y:S02]  /*47a70*/  STL [R1+0x1c64], R19 ;  /* 0x001c641301007387 */ /* 0x000fe40000100800 */
[----:B------:R-:W3:Y:S01]  /*47a80*/  LDL.LU R20, [R1+0x1c44] ;  /* 0x001c440001147983 */ /* 0x000ee20000300800 */
[-C--:B------:R-:W-:Y:S01]  /*47a90*/  IADD3 R29, P3, R29, R3.reuse, RZ ;  /* 0x000000031d1d7210 */ /* 0x080fe20007f7e0ff */
[----:B------:R-:W-:Y:S01]  /*47aa0*/  IMAD.X R2, R2, 0x1, R0, P4 ;  /* 0x0000000102027824 */ /* 0x000fe200020e0600 */
[----:B---3--:R0:W-:Y:S03]  /*47ab0*/  STL [R1+0x2428], R20 ;  /* 0x0024281401007387 */ /* 0x0081e60000100800 */
[----:B------:R1:W-:Y:S01]  /*47ac0*/  STL [R1+0x1c5c], R29 ;  /* 0x001c5c1d01007387 */ /* 0x0003e20000100800 */
[----:B0-----:R-:W3:Y:S01]  /*47ad0*/  LDL.LU R20, [R1+0x1c4c] ;  /* 0x001c4c0001147983 */ /* 0x001ee20000300800 */
[----:B------:R0:W-:Y:S02]  /*47ae0*/  STL [R1+0x1c80], R2 ;  /* 0x001c800201007387 */ /* 0x0001e40000100800 */
        /* <DEDUP_REMOVED lines=23> */
[----:B-1----:R-:W3:Y:S02]  /*47c60*/  LDL.LU R29, [R1+0x1be4] ;  /* 0x001be400011d7983 */ /* 0x002ee40000300800 */
[----:B0-----:R-:W3:Y:S01]  /*47c70*/  LDL.LU R2, [R1+0x1c08] ;  /* 0x001c080001027983 */ /* 0x001ee20000300800 */
[----:B--2---:R-:W-:-:S02]  /*47c80*/  IADD3 R28, P4, R28, R3, RZ ;  /* 0x000000031c1c7210 */ /* 0x004fc40007f9e0ff */
[----:B------:R-:W2:Y:S03]  /*47c90*/  LDL.LU R3, [R1+0x1c78] ;  /* 0x001c780001037983 */ /* 0x000ea60000300800 */
[----:B------:R0:W-:Y:S02]  /*47ca0*/  STL [R1+0x1c54], R28 ;  /* 0x001c541c01007387 */ /* 0x0001e40000100800 */
[----:B0-----:R-:W3:Y:S01]  /*47cb0*/  LDL.LU R28, [R1+0x1bdc] ;  /* 0x001bdc00011c7983 */ /* 0x001ee20000300800 */
[----:B--2---:R-:W-:-:S05]  /*47cc0*/  IMAD.X R3, R3, 0x1, R0, P5 ;  /* 0x0000000103037824 */ /* 0x004fca00028e0600 */
[----:B------:R0:W-:Y:S02]  /*47cd0*/  STL [R1+0x1c78], R3 ;  /* 0x001c780301007387 */ /* 0x0001e40000100800 */
[----:B0-----:R-:W-:-:S04]  /*47ce0*/  IMAD.MOV.U32 R3, RZ, RZ, c[0x0][0x188] ;  /* 0x00006200ff037624 */ /* 0x001fc800078e00ff */
[----:B------:R-:W-:-:S04]  /*47cf0*/  IMAD.SHL.U32 R3, R3, 0x40, RZ ;  /* 0x0000004003037824 */ /* 0x000fc800078e00ff */
[----:B------:R-:W-:-:S05]  /*47d00*/  IMAD.SHL.U32 R3, R3, 0x2, RZ ;  /* 0x0000000203037824 */ /* 0x000fca00078e00ff */
[----:B---3--:R-:W-:-:S05]  /*47d10*/  IADD3 R20, P5, R20, R3, RZ ;  /* 0x0000000314147210 */ /* 0x008fca0007fbe0ff */
[----:B------:R0:W-:Y:S04]  /*47d20*/  STL [R1+0x1c4c], R20 ;  /* 0x001c4c1401007387 */ /* 0x0001e80000100800 */
[----:B0-----:R-:W2:Y:S01]  /*47d30*/  LDL.LU R20, [R1+0x2428] ;  /* 0x0024280001147983 */ /* 0x001ea20000300800 */
[----:B------:R-:W3:Y:S02]  /*47d40*/  LDL.LU R3, [R1+0x1c70] ;  /* 0x001c700001037983 */ /* 0x000ee40000300800 */
[--C-:B----4-:R-:W-:Y:S02]  /*47d50*/  IMAD.X R21, R21, 0x1, R0.reuse, P1 ;  /* 0x0000000115157824 */ /* 0x110fe400008e0600 */
[--C-:B------:R-:W-:Y:S02]  /*47d60*/  IMAD.X R23, R23, 0x1, R0.reuse, P2 ;  /* 0x0000000117177824 */ /* 0x100fe400010e0600 */
[----:B------:R-:W-:-:S02]  /*47d70*/  IMAD.X R25, R25, 0x1, R0, P3 ;  /* 0x0000000119197824 */ /* 0x000fc400018e0600 */
[--C-:B------:R-:W-:Y:S02]  /*47d80*/  IMAD.X R27, R27, 0x1, R0.reuse, P4 ;  /* 0x000000011b1b7824 */ /* 0x100fe400020e0600 */
[--C-:B------:R-:W-:Y:S02]  /*47d90*/  IMAD.X R6, R6, 0x1, R0.reuse, P5 ;  /* 0x0000000106067824 */ /* 0x100fe400028e0600 */
[----:B---3--:R-:W-:-:S05]  /*47da0*/  IMAD.X R3, R3, 0x1, R0, P6 ;  /* 0x0000000103037824 */ /* 0x008fca00030e0600 */
[----:B------:R0:W-:Y:S02]  /*47db0*/  STL [R1+0x1c70], R3 ;  /* 0x001c700301007387 */ /* 0x0001e40000100800 */
[----:B0-----:R-:W-:-:S04]  /*47dc0*/  IMAD.MOV.U32 R3, RZ, RZ, c[0x0][0x188] ;  /* 0x00006200ff037624 */ /* 0x001fc800078e00ff */
[----:B------:R-:W-:-:S04]  /*47dd0*/  IMAD.SHL.U32 R3, R3, 0x40, RZ ;  /* 0x0000004003037824 */ /* 0x000fc800078e00ff */
[----:B------:R-:W-:-:S05]  /*47de0*/  IMAD.SHL.U32 R3, R3, 0x2, RZ ;  /* 0x0000000203037824 */ /* 0x000fca00078e00ff */
[-C--:B--2---:R-:W-:Y:S02]  /*47df0*/  IADD3 R20, P6, R20, R3.reuse, RZ ;  /* 0x0000000314147210 */ /* 0x084fe40007fde0ff */
[-C--:B------:R-:W-:Y:S02]  /*47e00*/  IADD3 R22, P1, R22, R3.reuse, RZ ;  /* 0x0000000316167210 */ /* 0x080fe40007f3e0ff */
[-C--:B------:R-:W-:Y:S02]  /*47e10*/  IADD3 R24, P2, R24, R3.reuse, RZ ;  /* 0x0000000318187210 */ /* 0x080fe40007f5e0ff */
[-C--:B------:R-:W-:Y:S01]  /*47e20*/  IADD3 R26, P3, R26, R3.reuse, RZ ;  /* 0x000000031a1a7210 */ /* 0x080fe20007f7e0ff */
[----:B------:R-:W-:Y:S01]  /*47e30*/  STL [R1+0x1c44], R20 ;  /* 0x001c441401007387 */ /* 0x000fe20000100800 */
[----:B------:R-:W-:Y:S02]  /*47e40*/  STL [R1+0x1c68], R21 ;  /* 0x001c681501007387 */ /* 0x000fe40000100800 */
[----:B------:R-:W-:Y:S02]  /*47e50*/  STL [R1+0x1c3c], R22 ;  /* 0x001c3c1601007387 */ /* 0x000fe40000100800 */
[----:B------:R-:W-:Y:S01]  /*47e60*/  STL [R1+0x1c60], R23 ;  /* 0x001c601701007387 */ /* 0x000fe20000100800 */
[-C--:B------:R-:W-:Y:S01]  /*47e70*/  IADD3 R7, P4, R7, R3.reuse, RZ ;  /* 0x0000000307077210 */ /* 0x080fe20007f9e0ff */
[----:B------:R-:W-:Y:S01]  /*47e80*/  STL [R1+0x1c34], R24 ;  /* 0x001c341801007387 */ /* 0x000fe20000100800 */
[----:B------:R-:W-:Y:S01]  /*47e90*/  STL [R1+0x1c58], R25 ;  /* 0x001c581901007387 */ /* 0x000fe20000100800 */
[-C--:B------:R-:W-:Y:S01]  /*47ea0*/  IADD3 R5, P5, R5, R3.reuse, RZ ;  /* 0x0000000305057210 */ /* 0x080fe20007fbe0ff */
[----:B------:R-:W-:Y:S02]  /*47eb0*/  STL [R1+0x1c2c], R26 ;  /* 0x001c2c1a01007387 */ /* 0x000fe40000100800 */
[--C-:B------:R-:W-:Y:S01]  /*47ec0*/  IMAD.X R10, R10, 0x1, R0.reuse, P6 ;  /* 0x000000010a0a7824 */ /* 0x100fe200030e0600 */
        /* <DEDUP_REMOVED lines=35> */
[----:B------:R-:W-:Y:S01]  /*48100*/  IADD3 R28, P1, R28, R3, RZ ;  /* 0x000000031c1c7210 */ /* 0x000fe20007f3e0ff */
[----:B---3--:R0:W-:Y:S04]  /*48110*/  STL [R1+0x2420], R20 ;  /* 0x0024201401007387 */ /* 0x0081e80000100800 */
[----:B0-----:R-:W3:Y:S01]  /*48120*/  LDL.LU R20, [R1+0x1bcc] ;  /* 0x001bcc0001147983 */ /* 0x001ee20000300800 */
[----:B------:R-:W-:Y:S03]  /*48130*/  STL [R1+0x1bdc], R28 ;  /* 0x001bdc1c01007387 */ /* 0x000fe60000100800 */
        /* <DEDUP_REMOVED lines=23> */
[----:B--2---:R-:W-:-:S02]  /*482b0*/  IMAD.X R2, R2, 0x1, R0, P2 ;  /* 0x0000000102027824 */ /* 0x004fc400010e0600 */
[----:B------:R-:W2:Y:S01]  /*482c0*/  LDL.LU R15, [R1+0x1b98] ;  /* 0x001b9800010f7983 */ /* 0x000ea20000300800 */
[----:B------:R-:W2:Y:S01]  /*482d0*/  LDL.LU R19, [R1+0x1b6c] ;  /* 0x001b6c0001137983 */ /* 0x000ea20000300800 */
[----:B------:R-:W2:Y:S02]  /*482e0*/  LDL.LU R28, [R1+0x1b90] ;  /* 0x001b9000011c7983 */ /* 0x000ea40000300800 */
[----:B------:R-:W2:Y:S02]  /*482f0*/  LDL.LU R29, [R1+0x1b64] ;  /* 0x001b6400011d7983 */ /* 0x000ea40000300800 */
[----:B------:R0:W-:Y:S02]  /*48300*/  STL [R1+0x1c00], R2 ;  /* 0x001c000201007387 */ /* 0x0001e40000100800 */
[----:B0-----:R-:W2:Y:S01]  /*48310*/  LDL.LU R2, [R1+0x1b88] ;  /* 0x001b880001027983 */ /* 0x001ea20000300800 */
[----:B---3--:R-:W-:-:S05]  /*48320*/  IADD3 R20, P2, R20, R3, RZ ;  /* 0x0000000314147210 */ /* 0x008fca0007f5e0ff */
[----:B------:R0:W-:Y:S04]  /*48330*/  STL [R1+0x1bd4], R20 ;  /* 0x001bd41401007387 */ /* 0x0001e80000100800 */
[----:B0-----:R-:W3:Y:S01]  /*48340*/  LDL.LU R20, [R1+0x2424] ;  /* 0x0024240001147983 */ /* 0x001ee20000300800 */
[----:B------:R-:W2:Y:S02]  /*48350*/  LDL.LU R3, [R1+0x1bf8] ;  /* 0x001bf80001037983 */ /* 0x000ea40000300800 */
        /* <DEDUP_REMOVED lines=8> */
[--C-:B----4-:R-:W-:Y:S01]  /*483e0*/  IMAD.X R22, R22, 0x1, R0.reuse, P5 ;  /* 0x0000000116167824 */ /* 0x110fe200028e0600 */
[-C--:B------:R-:W-:Y:S01]  /*483f0*/  IADD3 R23, P5, R23, R3.reuse, RZ ;  /* 0x0000000317177210 */ /* 0x080fe20007fbe0ff */
[--C-:B------:R-:W-:Y:S01]  /*48400*/  IMAD.X R24, R24, 0x1, R0.reuse, P6 ;  /* 0x0000000118187824 */ /* 0x100fe200030e0600 */
        /* <DEDUP_REMOVED lines=17> */
[----:B--2---:R-:W-:Y:S01]  /*48520*/  IMAD.X R20, R20, 0x1, R0, P4 ;  /* 0x0000000114147824 */ /* 0x004fe200020e0600 */
[----:B------:R-:W-:-:S04]  /*48530*/  IADD3 R21, P4, R21, R3, RZ ;  /* 0x0000000315157210 */ /* 0x000fc80007f9e0ff */
[----:B------:R-:W-:Y:S01]  /*48540*/  STL [R1+0x1bf0], R20 ;  /* 0x001bf01401007387 */ /* 0x000fe20000100800 */
[----:B------:R-:W-:Y:S02]  /*48550*/  STL [R1+0x1bc4], R21 ;  /* 0x001bc41501007387 */ /* 0x000fe40000100800 */
[----:B------:R-:W-:Y:S02]  /*48560*/  STL [R1+0x1be8], R22 ;  /* 0x001be81601007387 */ /* 0x000fe40000100800 */
[----:B------:R-:W-:Y:S01]  /*48570*/  STL [R1+0x1bbc], R23 ;  /* 0x001bbc1701007387 */ /* 0x000fe20000100800 */
[----:B------:R-:W-:Y:S01]  /*48580*/  STL [R1+0x1be0], R24 ;  /* 0x001be01801007387 */ /* 0x000fe20000100800 */
[----:B------:R-:W-:Y:S02]  /*48590*/  STL [R1+0x1bb4], R25 ;  /* 0x001bb41901007387 */ /* 0x000fe40000100800 */
[----:B------:R-:W-:Y:S02]  /*485a0*/  STL [R1+0x1bd8], R26 ;  /* 0x001bd81a01007387 */ /* 0x000fe40000100800 */
[----:B------:R-:W-:Y:S02]  /*485b0*/  STL [R1+0x1bac], R27 ;  /* 0x001bac1b01007387 */ /* 0x000fe40000100800 */
[--C-:B------:R-:W-:Y:S01]  /*485c0*/  IMAD.X R9, R9, 0x1, R0.reuse, P4 ;  /* 0x0000000109097824 */ /* 0x100fe200020e0600 */
[----:B------:R-:W-:Y:S01]  /*485d0*/  STL [R1+0x1bd0], R7 ;  /* 0x001bd00701007387 */ /* 0x000fe20000100800 */
[-C--:B------:R-:W-:Y:S01]  /*485e0*/  IADD3 R4, P4, R4, R3.reuse, RZ ;  /* 0x0000000304047210 */ /* 0x080fe20007f9e0ff */
        /* <DEDUP_REMOVED lines=8> */
[----:B------:R-:W-:Y:S02]  /*48670*/  STL [R1+0x1b84], R13 ;  /* 0x001b840d01007387 */ /* 0x000fe40000100800 */
[--C-:B------:R-:W-:Y:S01]  /*48680*/  IMAD.X R28, R28, 0x1, R0.reuse, P4 ;  /* 0x000000011c1c7824 */ /* 0x100fe200020e0600 */
[----:B------:R-:W-:Y:S01]  /*48690*/  STL [R1+0x1ba8], R12 ;  /* 0x001ba80c01007387 */ /* 0x000fe20000100800 */
[----:B------:R-:W-:Y:S02]  /*486a0*/  STL [R1+0x1b7c], R17 ;  /* 0x001b7c1101007387 */ /* 0x000fe40000100800 */
[----:B------:R-:W-:Y:S02]  /*486b0*/  STL [R1+0x1ba0], R11 ;  /* 0x001ba00b01007387 */ /* 0x000fe40000100800 */
[----:B------:R-:W-:Y:S01]  /*486c0*/  STL [R1+0x1b74], R16 ;  /* 0x001b741001007387 */ /* 0x000fe20000100800 */
[----:B------:R0:W-:Y:S01]  /*486d0*/  STL [R1+0x1b90], R28 ;  /* 0x001b901c01007387 */ /* 0x0001e20000100800 */
[----:B------:R-:W-:Y:S03]  /*486e0*/  STL [R1+0x1b98], R15 ;  /* 0x001b980f01007387 */ /* 0x000fe60000100800 */
        /* <DEDUP_REMOVED lines=2977> */
[----:B------:R-:W-:Y:S01]  /*54100*/  IADD3 R14, P2, R14, UR8, RZ ;  /* 0x000000080e0e7c10 */ /* 0x000fe2000ff5e0ff */
        /* <DEDUP_REMOVED lines=33> */
[----:B------:R-:W-:-:S02]  /*54320*/  IMAD.X R29, R29, 0x1, R0, P1 ;  /* 0x000000011d1d7824 */ /* 0x000fc400008e0600 */
[----:B------:R-:W-:Y:S01]  /*54330*/  STL [R1+0x2034], R16 ;  /* 0x0020341001007387 */ /* 0x000fe20000100800 */
[----:B------:R0:W-:Y:S01]  /*54340*/  STL [R1+0x2350], R0 ;  /* 0x0023500001007387 */ /* 0x0001e20000100800 */
[----:B------:R-:W-:Y:S02]  /*54350*/  STL [R1+0x1fbc], R15 ;  /* 0x001fbc0f01007387 */ /* 0x000fe40000100800 */
[----:B------:R-:W-:Y:S02]  /*54360*/  STL [R1+0x2030], R19 ;  /* 0x0020301301007387 */ /* 0x000fe40000100800 */
[----:B------:R-:W-:Y:S01]  /*54370*/  STL [R1+0x1fc4], R29 ;  /* 0x001fc41d01007387 */ /* 0x000fe20000100800 */
[----:B0-----:R-:W2:Y:S01]  /*54380*/  LDL.LU R0, [R1+0x2020] ;  /* 0x0020200001007983 */ /* 0x001ea20000300800 */
[----:B------:R-:W-:Y:S02]  /*54390*/  IADD3 R28, P1, R28, UR8, RZ ;  /* 0x000000081c1c7c10 */ /* 0x000fe4000ff3e0ff */
[----:B------:R-:W-:Y:S01]  /*543a0*/  IADD3.X R2, R2, UR5, RZ, P2, !PT ;  /* 0x0000000502027c10 */ /* 0x000fe200097fe4ff */
[----:B--2---:R0:W-:Y:S02]  /*543b0*/  STL [R1+0x2364], R0 ;  /* 0x0023640001007387 */ /* 0x0041e40000100800 */
[----:B------:R-:W-:Y:S02]  /*543c0*/  STL [R1+0x202c], R28 ;  /* 0x00202c1c01007387 */ /* 0x000fe40000100800 */
[----:B0-----:R-:W2:Y:S01]  /*543d0*/  LDL.LU R0, [R1+0x1fe0] ;  /* 0x001fe00001007983 */ /* 0x001ea20000300800 */
[----:B------:R-:W-:Y:S03]  /*543e0*/  STL [R1+0x1fb0], R2 ;  /* 0x001fb00201007387 */ /* 0x000fe60000100800 */
        /* <DEDUP_REMOVED lines=30> */
[----:B--2---:R-:W-:-:S05]  /*545d0*/  IADD3 R0, P2, R0, UR8, RZ ;  /* 0x0000000800007c10 */ /* 0x004fca000ff5e0ff */
[----:B------:R0:W-:Y:S04]  /*545e0*/  STL [R1+0x2028], R0 ;  /* 0x0020280001007387 */ /* 0x0001e80000100800 */
[----:B0-----:R-:W2:Y:S02]  /*545f0*/  LDL.LU R0, [R1+0x2368] ;  /* 0x0023680001007983 */ /* 0x001ea40000300800 */
[----:B--2---:R-:W-:-:S05]  /*54600*/  IADD3.X R0, R0, UR5, RZ, P3, !PT ;  /* 0x0000000500007c10 */ /* 0x004fca0009ffe4ff */
[----:B------:R0:W-:Y:S04]  /*54610*/  STL [R1+0x1fe0], R0 ;  /* 0x001fe00001007387 */ /* 0x0001e80000100800 */
[----:B0-----:R-:W2:Y:S01]  /*54620*/  LDL.LU R0, [R1+0x2364] ;  /* 0x0023640001007983 */ /* 0x001ea20000300800 */
[----:B---3--:R-:W-:Y:S01]  /*54630*/  IADD3.X R3, R3, UR5, RZ, P4, !PT ;  /* 0x0000000503037c10 */ /* 0x008fe2000a7fe4ff */
[----:B----4-:R-:W-:Y:S01]  /*54640*/  IADD3 R20, P4, R20, UR8, RZ ;  /* 0x0000000814147c10 */ /* 0x010fe2000ff9e0ff */
[----:B------:R-:W-:Y:S01]  /*54650*/  IADD3.X R21, R21, UR5, RZ, P5, !PT ;  /* 0x0000000515157c10 */ /* 0x000fe2000affe4ff */
[----:B------:R-:W-:Y:S01]  /*54660*/  IADD3 R22, P5, R22, UR8, RZ ;  /* 0x0000000816167c10 */ /* 0x000fe2000ffbe0ff */
        /* <DEDUP_REMOVED lines=16> */
[----:B------:R-:W-:-:S02]  /*54770*/  IADD3.X R19, R19, UR5, RZ, P4, !PT ;  /* 0x0000000513137c10 */ /* 0x000fc4000a7fe4ff */
[----:B--2---:R-:W-:-:S05]  /*54780*/  IADD3 R0, P3, R0, UR8, RZ ;  /* 0x0000000800007c10 */ /* 0x004fca000ff7e0ff */
[----:B------:R0:W-:Y:S01]  /*54790*/  STL [R1+0x2020], R0 ;  /* 0x0020200001007387 */ /* 0x0001e20000100800 */
[----:B------:R-:W-:Y:S02]  /*547a0*/  STL [R1+0x1fdc], R3 ;  /* 0x001fdc0301007387 */ /* 0x000fe40000100800 */
[----:B------:R-:W-:Y:S02]  /*547b0*/  STL [R1+0x2018], R20 ;  /* 0x0020181401007387 */ /* 0x000fe40000100800 */
[----:B------:R-:W-:Y:S01]  /*547c0*/  STL [R1+0x1fd8], R21 ;  /* 0x001fd81501007387 */ /* 0x000fe20000100800 */
[----:B------:R-:W-:Y:S01]  /*547d0*/  STL [R1+0x2010], R22 ;  /* 0x0020101601007387 */ /* 0x000fe20000100800 */
[----:B------:R-:W-:Y:S02]  /*547e0*/  STL [R1+0x1fd4], R23 ;  /* 0x001fd41701007387 */ /* 0x000fe40000100800 */
[----:B------:R-:W-:Y:S01]  /*547f0*/  STL [R1+0x2008], R24 ;  /* 0x0020081801007387 */ /* 0x000fe20000100800 */
[----:B------:R-:W-:Y:S01]  /*54800*/  IADD3.X R6, R6, UR5, RZ, P3, !PT ;  /* 0x0000000506067c10 */ /* 0x000fe20009ffe4ff */
[----:B------:R-:W-:Y:S01]  /*54810*/  STL [R1+0x1fd0], R25 ;  /* 0x001fd01901007387 */ /* 0x000fe20000100800 */
[----:B------:R-:W-:Y:S01]  /*54820*/  IADD3 R5, P3, R5, UR8, RZ ;  /* 0x0000000805057c10 */ /* 0x000fe2000ff7e0ff */
        /* <DEDUP_REMOVED lines=11> */
[----:B------:R-:W-:Y:S01]  /*548e0*/  IADD3.X R16, R16, UR5, RZ, P3, !PT ;  /* 0x0000000510107c10 */ /* 0x000fe20009ffe4ff */
[----:B------:R-:W-:Y:S01]  /*548f0*/  STL [R1+0x2000], R13 ;  /* 0x0020000d01007387 */ /* 0x000fe20000100800 */
[----:B------:R-:W-:Y:S01]  /*54900*/  IADD3 R15, P3, R15, UR8, RZ ;  /* 0x000000080f0f7c10 */ /* 0x000fe2000ff7e0ff */
[----:B------:R-:W-:Y:S01]  /*54910*/  STL [R1+0x2074], R12 ;  /* 0x0020740c01007387 */ /* 0x000fe20000100800 */
[----:B------:R-:W-:Y:S02]  /*54920*/  STL [R1+0x1ffc], R17 ;  /* 0x001ffc1101007387 */ /* 0x000fe40000100800 */
[----:B------:R-:W-:Y:S02]  /*54930*/  STL [R1+0x207c], R11 ;  /* 0x00207c0b01007387 */ /* 0x000fe40000100800 */
[----:B------:R-:W-:Y:S01]  /*54940*/  STL [R1+0x1ff8], R16 ;  /* 0x001ff81001007387 */ /* 0x000fe20000100800 */
[----:B------:R-:W-:Y:S01]  /*54950*/  STL [R1+0x2084], R15 ;  /* 0x0020840f01007387 */ /* 0x000fe20000100800 */
[----:B------:R-:W-:Y:S02]  /*54960*/  STL [R1+0x1ff4], R19 ;  /* 0x001ff41301007387 */ /* 0x000fe40000100800 */
[----:B0-----:R-:W2:Y:S01]  /*54970*/  LDL.LU R0, [R1+0x1fe8] ;  /* 0x001fe80001007983 */ /* 0x001ea20000300800 */
[----:B------:R-:W-:-:S02]  /*54980*/  IADD3 R29, P4, R29, UR8, RZ ;  /* 0x000000081d1d7c10 */ /* 0x000fc4000ff9e0ff */
[----:B------:R-:W-:-:S03]  /*54990*/  IADD3.X R28, R28, UR5, RZ, P5, !PT ;  /* 0x000000051c1c7c10 */ /* 0x000fc6000affe4ff */
[----:B------:R-:W-:Y:S04]  /*549a0*/  STL [R1+0x208c], R29 ;  /* 0x00208c1d01007387 */ /* 0x000fe80000100800 */
[----:B--2---:R0:W-:Y:S01]  /*549b0*/  STL [R1+0x235c], R0 ;  /* 0x00235c0001007387 */ /* 0x0041e20000100800 */
[----:B------:R-:W-:Y:S03]  /*549c0*/  STL [R1+0x1ff0], R28 ;  /* 0x001ff01c01007387 */ /* 0x000fe60000100800 */
[----:B0-----:R-:W2:Y:S01]  /*549d0*/  LDL.LU R0, [R1+0x209c] ;  /* 0x00209c0001007983 */ /* 0x001ea20000300800 */
[----:B------:R-:W-:-:S05]  /*549e0*/  IADD3 R2, P5, R2, UR8, RZ ;  /* 0x0000000802027c10 */ /* 0x000fca000ffbe0ff */
[----:B------:R-:W-:Y:S04]  /*549f0*/  STL [R1+0x2094], R2 ;  /* 0x0020940201007387 */ /* 0x000fe80000100800 */
        /* <DEDUP_REMOVED lines=30> */
[----:B--2---:R-:W-:-:S05]  /*54be0*/  IADD3.X R0, R0, UR5, RZ, P6, !PT ;  /* 0x0000000500007c10 */ /* 0x004fca000b7fe4ff */
[----:B------:R0:W-:Y:S04]  /*54bf0*/  STL [R1+0x1fec], R0 ;  /* 0x001fec0001007387 */ /* 0x0001e80000100800 */
[----:B0-----:R-:W2:Y:S02]  /*54c00*/  LDL.LU R0, [R1+0x2360] ;  /* 0x0023600001007983 */ /* 0x001ea40000300800 */
[----:B--2---:R-:W-:-:S05]  /*54c10*/  IADD3 R0, P6, R0, UR8, RZ ;  /* 0x0000000800007c10 */ /* 0x004fca000ffde0ff */
[----:B------:R0:W-:Y:S04]  /*54c20*/  STL [R1+0x209c], R0 ;  /* 0x00209c0001007387 */ /* 0x0001e80000100800 */
[----:B0-----:R-:W2:Y:S01]  /*54c30*/  LDL.LU R0, [R1+0x235c] ;  /* 0x00235c0001007983 */ /* 0x001ea20000300800 */
[----:B----4-:R-:W-:Y:S01]  /*54c40*/  IADD3.X R20, R20, UR5, RZ, P2, !PT ;  /* 0x0000000514147c10 */ /* 0x010fe200097fe4ff */
[----:B---3--:R-:W-:Y:S01]  /*54c50*/  IADD3 R21, P2, R21, UR8, RZ ;  /* 0x0000000815157c10 */ /* 0x008fe2000ff5e0ff */
        /* <DEDUP_REMOVED lines=18> */
[----:B--2---:R-:W-:Y:S01]  /*54d80*/  IADD3.X R0, R0, UR5, RZ, P1, !PT ;  /* 0x0000000500007c10 */ /* 0x004fe20008ffe4ff */
[----:B------:R-:W-:-:S04]  /*54d90*/  IADD3 R3, P1, R3, UR8, RZ ;  /* 0x0000000803037c10 */ /* 0x000fc8000ff3e0ff */
[----:B------:R0:W-:Y:S01]  /*54da0*/  STL [R1+0x1fe8], R0 ;  /* 0x001fe80001007387 */ /* 0x0001e20000100800 */
[----:B------:R-:W-:Y:S02]  /*54db0*/  STL [R1+0x20a4], R3 ;  /* 0x0020a40301007387 */ /* 0x000fe40000100800 */
[----:B------:R-:W-:Y:S02]  /*54dc0*/  STL [R1+0x2040], R20 ;  /* 0x0020401401007387 */ /* 0x000fe40000100800 */
[----:B------:R-:W-:Y:S01]  /*54dd0*/  STL [R1+0x20ac], R21 ;  /* 0x0020ac1501007387 */ /* 0x000fe20000100800 */
[----:B------:R-:W-:Y:S01]  /*54de0*/  STL [R1+0x2048], R22 ;  /* 0x0020481601007387 */ /* 0x000fe20000100800 */
[----:B------:R-:W-:Y:S02]  /*54df0*/  STL [R1+0x20b4], R23 ;  /* 0x0020b41701007387 */ /* 0x000fe40000100800 */
        /* <DEDUP_REMOVED lines=24> */
[----:B0-----:R-:W2:Y:S01]  /*54f80*/  LDL.LU R0, [R1+0x211c] ;  /* 0x00211c0001007983 */ /* 0x001ea20000300800 */
[----:B------:R-:W-:Y:S01]  /*54f90*/  IADD3.X R29, R29, UR5, RZ, P2, !PT ;  /* 0x000000051d1d7c10 */ /* 0x000fe200097fe4ff */
[----:B------:R-:W-:-:S04]  /*54fa0*/  IADD3 R28, P2, R28, UR8, RZ ;  /* 0x000000081c1c7c10 */ /* 0x000fc8000ff5e0ff */
[----:B------:R-:W-:Y:S04]  /*54fb0*/  STL [R1+0x20a0], R29 ;  /* 0x0020a01d01007387 */ /* 0x000fe80000100800 */
[----:B--2---:R0:W-:Y:S01]  /*54fc0*/  STL [R1+0x2354], R0 ;  /* 0x0023540001007387 */ /* 0x0041e20000100800 */
[----:B------:R-:W-:Y:S03]  /*54fd0*/  STL [R1+0x210c], R28 ;  /* 0x00210c1c01007387 */ /* 0x000fe60000100800 */
[----:B0-----:R-:W2:Y:S01]  /*54fe0*/  LDL.LU R0, [R1+0x20b0] ;  /* 0x0020b00001007983 */ /* 0x001ea20000300800 */
[----:B------:R-:W-:-:S05]  /*54ff0*/  IADD3.X R2, R2, UR5, RZ, P3, !PT ;  /* 0x0000000502027c10 */ /* 0x000fca0009ffe4ff */
        /* <DEDUP_REMOVED lines=47> */
[----:B--2---:R-:W-:-:S05]  /*552f0*/  IADD3 R0, P4, R0, UR8, RZ ;  /* 0x0000000800007c10 */ /* 0x004fca000ff9e0ff */
[----:B------:R0:W-:Y:S04]  /*55300*/  STL [R1+0x211c], R0 ;  /* 0x00211c0001007387 */ /* 0x0001e80000100800 */
[----:B0-----:R0:W5:Y:S01]  /*55310*/  LDL.LU R0, [R1+0x2350] ;  /* 0x0023500001007983 */ /* 0x0011620000300800 */
[----:B------:R1:W-:Y:S03]  /*55320*/  STL [R1+0x20b8], R5 ;  /* 0x0020b80501007387 */ /* 0x0003e60000100800 */
[----:B-1----:R-:W2:Y:S01]  /*55330*/  LDL.LU R5, [R1+0x234c] ;  /* 0x00234c0001057983 */ /* 0x002ea20000300800 */
[----:B------:R1:W-:Y:S03]  /*55340*/  STL [R1+0x2124], R4 ;  /* 0x0021240401007387 */ /* 0x0003e60000100800 */
[----:B-1----:R-:W3:Y:S01]  /*55350*/  LDL.LU R4, [R1+0x2348] ;  /* 0x0023480001047983 */ /* 0x002ee20000300800 */
[----:B------:R1:W-:Y:S03]  /*55360*/  STL [R1+0x20c0], R8 ;  /* 0x0020c00801007387 */ /* 0x0003e60000100800 */
[----:B-1----:R-:W4:Y:S01]  /*55370*/  LDL.LU R8, [R1+0x2344] ;  /* 0x0023440001087983 */ /* 0x002f220000300800 */
[----:B------:R1:W-:Y:S01]  /*55380*/  STL [R1+0x212c], R14 ;  /* 0x00212c0e01007387 */ /* 0x0003e20000100800 */
[----:B------:R-:W-:-:S02]  /*55390*/  IADD3.X R15, R15, UR5, RZ, P4, !PT ;  /* 0x000000050f0f7c10 */ /* 0x000fc4000a7fe4ff */
[----:B-1----:R-:W2:Y:S01]  /*553a0*/  LDL.LU R14, [R1+0x2340] ;  /* 0x00234000010e7983 */ /* 0x002ea20000300800 */
[----:B------:R1:W-:Y:S01]  /*553b0*/  STL [R1+0x20c8], R18 ;  /* 0x0020c81201007387 */ /* 0x0003e20000100800 */
[----:B------:R-:W-:Y:S02]  /*553c0*/  IADD3 R19, P4, R19, UR8, RZ ;  /* 0x0000000813137c10 */ /* 0x000fe4000ff9e0ff */
[----:B-1----:R-:W2:Y:S01]  /*553d0*/  LDL.LU R18, [R1+0x233c] ;  /* 0x00233c0001127983 */ /* 0x002ea20000300800 */
[----:B------:R1:W-:Y:S03]  /*553e0*/  STL [R1+0x2134], R13 ;  /* 0x0021340d01007387 */ /* 0x0003e60000100800 */
[----:B-1----:R-:W2:Y:S01]  /*553f0*/  LDL.LU R13, [R1+0x2338] ;  /* 0x00233800010d7983 */ /* 0x002ea20000300800 */
[----:B------:R1:W-:Y:S03]  /*55400*/  STL [R1+0x20d0], R12 ;  /* 0x0020d00c01007387 */ /* 0x0003e60000100800 */
[----:B-1----:R-:W2:Y:S01]  /*55410*/  LDL.LU R12, [R1+0x2334] ;  /* 0x00233400010c7983 */ /* 0x002ea20000300800 */
[----:B------:R1:W-:Y:S03]  /*55420*/  STL [R1+0x213c], R17 ;  /* 0x00213c1101007387 */ /* 0x0003e60000100800 */
[----:B-1----:R-:W3:Y:S01]  /*55430*/  LDL.LU R17, [R1+0x2330] ;  /* 0x0023300001117983 */ /* 0x002ee20000300800 */
[----:B------:R1:W-:Y:S03]  /*55440*/  STL [R1+0x20d8], R11 ;  /* 0x0020d80b01007387 */ /* 0x0003e60000100800 */
[----:B-1----:R-:W3:Y:S01]  /*55450*/  LDL.LU R11, [R1+0x232c] ;  /* 0x00232c00010b7983 */ /* 0x002ee20000300800 */
[----:B------:R1:W-:Y:S03]  /*55460*/  STL [R1+0x2144], R16 ;  /* 0x0021441001007387 */ /* 0x0003e60000100800 */
[----:B-1----:R-:W4:Y:S01]  /*55470*/  LDL.LU R16, [R1+0x2328] ;  /* 0x0023280001107983 */ /* 0x002f220000300800 */
[----:B------:R1:W-:Y:S03]  /*55480*/  STL [R1+0x20e0], R15 ;  /* 0x0020e00f01007387 */ /* 0x0003e60000100800 */
[----:B-1----:R-:W4:Y:S01]  /*55490*/  LDL.LU R15, [R1+0x2324] ;  /* 0x00232400010f7983 */ /* 0x002f220000300800 */
[----:B------:R1:W-:Y:S03]  /*554a0*/  STL [R1+0x214c], R19 ;  /* 0x00214c1301007387 */ /* 0x0003e60000100800 */
[----:B-1----:R-:W4:Y:S01]  /*554b0*/  LDL.LU R19, [R1+0x2320] ;  /* 0x0023200001137983 */ /* 0x002f220000300800 */
[----:B------:R-:W-:Y:S01]  /*554c0*/  IADD3.X R3, R3, UR5, RZ, P5, !PT ;  /* 0x0000000503037c10 */ /* 0x000fe2000affe4ff */
[----:B------:R-:W-:Y:S01]  /*554d0*/  IADD3 R20, P5, R20, UR8, RZ ;  /* 0x0000000814147c10 */ /* 0x000fe2000ffbe0ff */
[----:B------:R-:W-:Y:S01]  /*554e0*/  IADD3.X R21, R21, UR5, RZ, P6, !PT ;  /* 0x0000000515157c10 */ /* 0x000fe2000b7fe4ff */
[----:B------:R-:W-:Y:S01]  /*554f0*/  IADD3 R22, P6, R22, UR8, RZ ;  /* 0x0000000816167c10 */ /* 0x000fe2000ffde0ff */
[----:B------:R-:W-:Y:S01]  /*55500*/  IADD3.X R23, R23, UR5, RZ, P1, !PT ;  /* 0x0000000517177c10 */ /* 0x000fe20008ffe4ff */
[----:B------:R-:W-:Y:S01]  /*55510*/  STL [R1+0x20e8], R3 ;  /* 0x0020e80301007387 */ /* 0x000fe20000100800 */
[----:B------:R-:W-:Y:S01]  /*55520*/  IADD3 R24, P1, R24, UR8, RZ ;  /* 0x0000000818187c10 */ /* 0x000fe2000ff3e0ff */
[----:B------:R-:W-:Y:S01]  /*55530*/  STL [R1+0x2154], R20 ;  /* 0x0021541401007387 */ /* 0x000fe20000100800 */
        /* <DEDUP_REMOVED lines=12> */
[----:B------:R-:W-:-:S02]  /*55600*/  IADD3.X R9, R9, UR5, RZ, P5, !PT ;  /* 0x0000000509097c10 */ /* 0x000fc4000affe4ff */
[----:B------:R-:W-:Y:S01]  /*55610*/  IADD3.X R28, R28, UR5, RZ, P6, !PT ;  /* 0x000000051c1c7c10 */ /* 0x000fe2000b7fe4ff */
[----:B------:R-:W-:Y:S01]  /*55620*/  STL [R1+0x2108], R27 ;  /* 0x0021081b01007387 */ /* 0x000fe20000100800 */
[----:B------:R-:W-:Y:S01]  /*55630*/  IADD3 R2, P6, R2, UR8, RZ ;  /* 0x0000000802027c10 */ /* 0x000fe2000ffde0ff */
[----:B------:R1:W-:Y:S01]  /*55640*/  STL [R1+0x2174], R7 ;  /* 0x0021740701007387 */ /* 0x0003e20000100800 */
[----:B------:R-:W-:Y:S01]  /*55650*/  IADD3 R29, P5, R29, UR8, RZ ;  /* 0x000000081d1d7c10 */ /* 0x000fe2000ffbe0ff */
[----:B------:R0:W-:Y:S01]  /*55660*/  STL [R1+0x2110], R6 ;  /* 0x0021100601007387 */ /* 0x0001e20000100800 */
[----:B------:R-:W-:Y:S02]  /*55670*/  STL [R1+0x217c], R10 ;  /* 0x00217c0a01007387 */ /* 0x000fe40000100800 */
[----:B------:R-:W-:Y:S02]  /*55680*/  STL [R1+0x2118], R9 ;  /* 0x0021180901007387 */ /* 0x000fe40000100800 */
[----:B------:R4:W-:Y:S01]  /*55690*/  STL [R1+0x218c], R2 ;  /* 0x00218c0201007387 */ /* 0x0009e20000100800 */
[----:B------:R-:W-:Y:S01]  /*556a0*/  STL [R1+0x2184], R29 ;  /* 0x0021841d01007387 */ /* 0x000fe20000100800 */
[----:B------:R2:W-:Y:S03]  /*556b0*/  STL [R1+0x2120], R28 ;  /* 0x0021201c01007387 */ /* 0x0005e60000100800 */
[----:B-1----:R-:W4:Y:S01]  /*556c0*/  LDL.LU R7, [R1+0x2128] ;  /* 0x0021280001077983 */ /* 0x002f220000300800 */
[----:B0-----:R-:W4:Y:S02]  /*556d0*/  LDL.LU R6, [R1+0x2194] ;  /* 0x0021940001067983 */ /* 0x001f240000300800 */
[----:B--2---:R-:W-:-:S02]  /*556e0*/  IMAD.MOV.U32 R21, RZ, RZ, R12 ;  /* 0x000000ffff157224 */ /* 0x004fc400078e000c */
[----:B---3--:R-:W-:Y:S02]  /*556f0*/  IMAD.MOV.U32 R3, RZ, RZ, R11 ;  /* 0x000000ffff037224 */ /* 0x008fe400078e000b */
[----:B----4-:R-:W-:-:S05]  /*55700*/  IMAD.MOV.U32 R2, RZ, RZ, R19 ;  /* 0x000000ffff027224 */ /* 0x010fca00078e0013 */
[----:B------:R0:W-:Y:S01]  /*55710*/  STL.64 [R1+0xbd0], R2 ;  /* 0x000bd00201007387 */ /* 0x0001e20000100a00 */
[----:B------:R-:W2:Y:S02]  /*55720*/  LDL.LU R10, [R1+0x2130] ;  /* 0x00213000010a7983 */ /* 0x000ea40000300800 */
[----:B------:R-:W3:Y:S02]  /*55730*/  LDL.LU R9, [R1+0x21a0] ;  /* 0x0021a00001097983 */ /* 0x000ee40000300800 */
[----:B------:R-:W4:Y:S01]  /*55740*/  LDL.LU R28, [R1+0x2138] ;  /* 0x00213800011c7983 */ /* 0x000f220000300800 */
[----:B------:R-:W4:Y:S01]  /*55750*/  LDL.LU R29, [R1+0x21a8] ;  /* 0x0021a800011d7983 */ /* 0x000f220000300800 */
[----:B------:R-:W-:-:S03]  /*55760*/  IMAD.MOV.U32 R20, RZ, RZ, R15 ;  /* 0x000000ffff147224 */ /* 0x000fc600078e000f */
        /* <DEDUP_REMOVED lines=12> */
[----:B------:R0:W-:Y:S02]  /*55830*/  STL.64 [R1+0xbc8], R20 ;  /* 0x000bc81401007387 */ /* 0x0001e40000100a00 */
[----:B0-----:R-:W-:-:S02]  /*55840*/  IMAD.MOV.U32 R20, RZ, RZ, R16 ;  /* 0x000000ffff147224 */ /* 0x001fc400078e0010 */
[----:B------:R-:W-:Y:S01]  /*55850*/  IMAD.MOV.U32 R21, RZ, RZ, R13 ;  /* 0x000000ffff157224 */ /* 0x000fe200078e000d */
[----:B------:R-:W4:Y:S01]  /*55860*/  LDL.LU R16, [R1+0x2160] ;  /* 0x0021600001107983 */ /* 0x000f220000300800 */
[----:B------:R-:W4:Y:S03]  /*55870*/  LDL.LU R13, [R1+0x21c0] ;  /* 0x0021c000010d7983 */ /* 0x000f260000300800 */
[----:B------:R0:W-:Y:S02]  /*55880*/  STL.64 [R1+0xbc0], R20 ;  /* 0x000bc01401007387 */ /* 0x0001e40000100a00 */
[----:B0-----:R-:W-:Y:S02]  /*55890*/  IMAD.MOV.U32 R20, RZ, RZ, R17 ;  /* 0x000000ffff147224 */ /* 0x001fe400078e0011 */
[----:B------:R-:W-:Y:S01]  /*558a0*/  IMAD.MOV.U32 R21, RZ, RZ, R14 ;  /* 0x000000ffff157224 */ /* 0x000fe200078e000e */
[----:B------:R-:W4:Y:S01]  /*558b0*/  LDL.LU R17, [R1+0x2158] ;  /* 0x0021580001117983 */ /* 0x000f220000300800 */
[----:B------:R-:W4:Y:S03]  /*558c0*/  LDL.LU R14, [R1+0x21c4] ;  /* 0x0021c400010e7983 */ /* 0x000f260000300800 */
[----:B------:R0:W-:Y:S02]  /*558d0*/  STL.64 [R1+0xbb8], R20 ;  /* 0x000bb81401007387 */ /* 0x0001e40000100a00 */
[----:B0-----:R-:W-:-:S02]  /*558e0*/  IMAD.MOV.U32 R20, RZ, RZ, R18 ;  /* 0x000000ffff147224 */ /* 0x001fc400078e0012 */
[----:B------:R-:W-:Y:S01]  /*558f0*/  IMAD.MOV.U32 R21, RZ, RZ, R4 ;  /* 0x000000ffff157224 */ /* 0x000fe200078e0004 */
[----:B------:R-:W4:Y:S01]  /*55900*/  LDL.LU R18, [R1+0x2150] ;  /* 0x0021500001127983 */ /* 0x000f220000300800 */
[----:B------:R-:W4:Y:S03]  /*55910*/  LDL.LU R4, [R1+0x21c8] ;  /* 0x0021c80001047983 */ /* 0x000f260000300800 */
[----:B------:R0:W-:Y:S02]  /*55920*/  STL.64 [R1+0xbb0], R20 ;  /* 0x000bb01401007387 */ /* 0x0001e40000100a00 */
[----:B0-----:R-:W-:Y:S02]  /*55930*/  IMAD.MOV.U32 R20, RZ, RZ, R8 ;  /* 0x000000ffff147224 */ /* 0x001fe400078e0008 */
[----:B------:R-:W-:-:S05]  /*55940*/  IMAD.MOV.U32 R21, RZ, RZ, R5 ;  /* 0x000000ffff157224 */ /* 0x000fca00078e0005 */
[----:B------:R0:W-:Y:S04]  /*55950*/  STL.64 [R1+0xba8], R20 ;  /* 0x000ba81401007387 */ /* 0x0001e80000100a00 */
[----:B0-----:R0:W5:Y:S01]  /*55960*/  LDL.LU.64 R20, [R1+0x2318] ;  /* 0x0023180001147983 */ /* 0x0011620000300a00 */
[----:B------:R-:W4:Y:S02]  /*55970*/  LDL.LU R8, [R1+0x2148] ;  /* 0x0021480001087983 */ /* 0x000f240000300800 */
[----:B------:R-:W4:Y:S01]  /*55980*/  LDL.LU R5, [R1+0x21cc] ;  /* 0x0021cc0001057983 */ /* 0x000f220000300800 */
[----:B------:R-:W-:Y:S01]  /*55990*/  IADD3.X R7, R7, UR5, RZ, P1, !PT ;  /* 0x0000000507077c10 */ /* 0x000fe20008ffe4ff */
[----:B------:R-:W-:-:S04]  /*559a0*/  IADD3 R6, P1, R6, UR8, RZ ;  /* 0x0000000806067c10 */ /* 0x000fc8000ff3e0ff */
[----:B------:R1:W-:Y:S04]  /*559b0*/  STL [R1+0x2128], R7 ;  /* 0x0021280701007387 */ /* 0x0003e80000100800 */
[----:B-1----:R0:W5:Y:S01]  /*559c0*/  LDL.LU R7, [R1+0x2310] ;  /* 0x0023100001077983 */ /* 0x0021620000300800 */
[----:B------:R1:W-:Y:S03]  /*559d0*/  STL [R1+0x2194], R6 ;  /* 0x0021940601007387 */ /* 0x0003e60000100800 */
[----:B-1----:R0:W5:Y:S01]  /*559e0*/  LDL.LU R6, [R1+0x230c] ;  /* 0x00230c0001067983 */ /* 0x0021620000300800 */
[----:B--2---:R-:W-:Y:S01]  /*559f0*/  IADD3.X R10, R10, UR5, RZ, P2, !PT ;  /* 0x000000050a0a7c10 */ /* 0x004fe200097fe4ff */
[----:B---3--:R-:W-:Y:S01]  /*55a00*/  IADD3 R9, P2, R9, UR8, RZ ;  /* 0x0000000809097c10 */ /* 0x008fe2000ff5e0ff */
[----:B----4-:R-:W-:Y:S01]  /*55a10*/  IADD3.X R28, R28, UR5, RZ, P3, !PT ;  /* 0x000000051c1c7c10 */ /* 0x010fe20009ffe4ff */
[----:B------:R-:W-:-:S02]  /*55a20*/  IADD3 R29, P3, R29, UR8, RZ ;  /* 0x000000081d1d7c10 */ /* 0x000fc4000ff7e0ff */
[----:B------:R1:W-:Y:S01]  /*55a30*/  STL [R1+0x2130], R10 ;  /* 0x0021300a01007387 */ /* 0x0003e20000100800 */
[----:B------:R-:W-:Y:S01]  /*55a40*/  IADD3.X R3, R3, UR5, RZ, P4, !PT ;  /* 0x0000000503037c10 */ /* 0x000fe2000a7fe4ff */
[----:B------:R-:W-:Y:S02]  /*55a50*/  IADD3 R2, P4, R2, UR8, RZ ;  /* 0x0000000802027c10 */ /* 0x000fe4000ff9e0ff */
[----:B-1----:R0:W5:Y:S01]  /*55a60*/  LDL.LU R10, [R1+0x2308] ;  /* 0x00230800010a7983 */ /* 0x0021620000300800 */
[----:B------:R1:W-:Y:S03]  /*55a70*/  STL [R1+0x21a0], R9 ;  /* 0x0021a00901007387 */ /* 0x0003e60000100800 */
[----:B-1----:R0:W5:Y:S01]  /*55a80*/  LDL.LU R9, [R1+0x2304] ;  /* 0x0023040001097983 */ /* 0x0021620000300800 */
[----:B------:R1:W-:Y:S01]  /*55a90*/  STL [R1+0x2138], R28 ;  /* 0x0021381c01007387 */ /* 0x0003e20000100800 */
[----:B------:R-:W-:-:S02]  /*55aa0*/  IADD3.X R15, R15, UR5, RZ, P3, !PT ;  /* 0x000000050f0f7c10 */ /* 0x000fc40009ffe4ff */
[----:B-1----:R0:W5:Y:S01]  /*55ab0*/  LDL.LU R28, [R1+0x2300] ;  /* 0x00230000011c7983 */ /* 0x0021620000300800 */
[----:B------:R1:W-:Y:S01]  /*55ac0*/  STL [R1+0x21a8], R29 ;  /* 0x0021a81d01007387 */ /* 0x0003e20000100800 */
[----:B------:R-:W-:Y:S01]  /*55ad0*/  IADD3.X R16, R16, UR5, RZ, P2, !PT ;  /* 0x0000000510107c10 */ /* 0x000fe200097fe4ff */
[----:B------:R-:W-:Y:S01]  /*55ae0*/  IADD3 R13, P2, R13, UR8, RZ ;  /* 0x000000080d0d7c10 */ /* 0x000fe2000ff5e0ff */
[----:B------:R-:W-:Y:S01]  /*55af0*/  IADD3 R12, P3, R12, UR8, RZ ;  /* 0x000000080c0c7c10 */ /* 0x000fe2000ff7e0ff */
[----:B-1----:R0:W5:Y:S01]  /*55b00*/  LDL.LU R29, [R1+0x22fc] ;  /* 0x0022fc00011d7983 */ /* 0x0021620000300800 */
[----:B------:R-:W-:Y:S02]  /*55b10*/  STL [R1+0x2140], R3 ;  /* 0x0021400301007387 */ /* 0x000fe40000100800 */
[----:B------:R1:W-:Y:S01]  /*55b20*/  STL [R1+0x21b0], R2 ;  /* 0x0021b00201007387 */ /* 0x0003e20000100800 */
[----:B------:R-:W-:Y:S01]  /*55b30*/  IADD3.X R17, R17, UR5, RZ, P1, !PT ;  /* 0x0000000511117c10 */ /* 0x000fe20008ffe4ff */
[----:B------:R-:W-:Y:S01]  /*55b40*/  IADD3 R14, P1, R14, UR8, RZ ;  /* 0x000000080e0e7c10 */ /* 0x000fe2000ff3e0ff */
[----:B------:R-:W-:Y:S01]  /*55b50*/  IADD3.X R19, R19, UR5, RZ, P4, !PT ;  /* 0x0000000513137c10 */ /* 0x000fe2000a7fe4ff */
[----:B------:R-:W-:Y:S01]  /*55b60*/  IADD3 R11, P4, R11, UR8, RZ ;  /* 0x000000080b0b7c10 */ /* 0x000fe2000ff9e0ff */
[----:B-1----:R-:W1:Y:S01]  /*55b70*/  S2R R2, SR_TID.X ;  /* 0x0000000000027919 */ /* 0x002e620000002100 */
[----:B------:R-:W-:Y:S01]  /*55b80*/  IADD3.X R18, R18, UR5, RZ, P6, !PT ;  /* 0x0000000512127c10 */ /* 0x000fe2000b7fe4ff */
[----:B------:R-:W-:Y:S01]  /*55b90*/  IADD3 R4, P6, R4, UR8, RZ ;  /* 0x0000000804047c10 */ /* 0x000fe2000ffde0ff */
[----:B------:R-:W-:-:S02]  /*55ba0*/  IADD3.X R27, R27, UR5, RZ, P3, !PT ;  /* 0x000000051b1b7c10 */ /* 0x000fc40009ffe4ff */
[----:B------:R-:W-:Y:S02]  /*55bb0*/  IADD3.X R25, R25, UR5, RZ, P1, !PT ;  /* 0x0000000519197c10 */ /* 0x000fe40008ffe4ff */
[----:B------:R-:W-:Y:S02]  /*55bc0*/  IADD3.X R24, R24, UR5, RZ, P6, !PT ;  /* 0x0000000518187c10 */ /* 0x000fe4000b7fe4ff */
[----:B------:R-:W-:Y:S02]  /*55bd0*/  IADD3.X R26, R26, UR5, RZ, P2, !PT ;  /* 0x000000051a1a7c10 */ /* 0x000fe400097fe4ff */
[----:B------:R-:W-:Y:S01]  /*55be0*/  IADD3.X R8, R8, UR5, RZ, P5, !PT ;  /* 0x0000000508087c10 */ /* 0x000fe2000affe4ff */
[----:B------:R-:W-:-:S04]  /*55bf0*/  IADD3 R5, P5, R5, UR8, RZ ;  /* 0x0000000805057c10 */ /* 0x000fc8000ffbe0ff */
[----:B------:R0:W-:Y:S01]  /*55c00*/  STL [R1+0x2148], R8 ;  /* 0x0021480801007387 */ /* 0x0001e20000100800 */
[----:B------:R0:W-:Y:S02]  /*55c10*/  STL [R1+0x21cc], R5 ;  /* 0x0021cc0501007387 */ /* 0x0001e40000100800 */
[----:B------:R0:W-:Y:S02]  /*55c20*/  STL [R1+0x2150], R18 ;  /* 0x0021501201007387 */ /* 0x0001e40000100800 */
[----:B------:R0:W-:Y:S01]  /*55c30*/  STL [R1+0x21c8], R4 ;  /* 0x0021c80401007387 */ /* 0x0001e20000100800 */
[----:B------:R0:W-:Y:S01]  /*55c40*/  STL [R1+0x2158], R17 ;  /* 0x0021581101007387 */ /* 0x0001e20000100800 */
[----:B------:R0:W-:Y:S02]  /*55c50*/  STL [R1+0x21c4], R14 ;  /* 0x0021c40e01007387 */ /* 0x0001e40000100800 */
[----:B------:R0:W-:Y:S02]  /*55c60*/  STL [R1+0x2160], R16 ;  /* 0x0021601001007387 */ /* 0x0001e40000100800 */
[----:B------:R0:W-:Y:S01]  /*55c70*/  STL [R1+0x21c0], R13 ;  /* 0x0021c00d01007387 */ /* 0x0001e20000100800 */
[----:B------:R-:W-:Y:S01]  /*55c80*/  IADD3.X R22, R22, UR5, RZ, P5, !PT ;  /* 0x0000000516167c10 */ /* 0x000fe2000affe4ff */
[----:B------:R0:W-:Y:S01]  /*55c90*/  STL [R1+0x2168], R15 ;  /* 0x0021680f01007387 */ /* 0x0001e20000100800 */
[----:B------:R-:W-:Y:S01]  /*55ca0*/  IADD3 R23, P5, R23, UR8, RZ ;  /* 0x0000000817177c10 */ /* 0x000fe2000ffbe0ff */
[----:B------:R0:W-:Y:S02]  /*55cb0*/  STL [R1+0x21bc], R12 ;  /* 0x0021bc0c01007387 */ /* 0x0001e40000100800 */
[----:B------:R0:W-:Y:S01]  /*55cc0*/  STL [R1+0x2170], R19 ;  /* 0x0021701301007387 */ /* 0x0001e20000100800 */
[----:B------:R0:W-:Y:S01]  /*55cd0*/  STL [R1+0x21b8], R11 ;  /* 0x0021b80b01007387 */ /* 0x0001e20000100800 */
[----:B------:R0:W-:Y:S02]  /*55ce0*/  STL [R1+0x2178], R22 ;  /* 0x0021781601007387 */ /* 0x0001e40000100800 */
[----:B------:R0:W-:Y:S02]  /*55cf0*/  STL [R1+0x21b4], R23 ;  /* 0x0021b41701007387 */ /* 0x0001e40000100800 */
[----:B------:R0:W-:Y:S01]  /*55d00*/  STL [R1+0x2180], R24 ;  /* 0x0021801801007387 */ /* 0x0001e20000100800 */
[----:B------:R0:W-:Y:S01]  /*55d10*/  STL [R1+0x219c], R27 ;  /* 0x00219c1b01007387 */ /* 0x0001e20000100800 */
[----:B------:R0:W-:Y:S02]  /*55d20*/  STL [R1+0x2188], R25 ;  /* 0x0021881901007387 */ /* 0x0001e40000100800 */
[----:B------:R0:W-:Y:S02]  /*55d30*/  STL [R1+0x2190], R26 ;  /* 0x0021901a01007387 */ /* 0x0001e40000100800 */
[----:B------:R-:W-:Y:S01]  /*55d40*/  IMAD.MOV.U32 R3, RZ, RZ, c[0x0][0x188] ;  /* 0x00006200ff037624 */ /* 0x000fe200078e00ff */
[----:B-1----:R-:W-:-:S03]  /*55d50*/  LOP3.LUT R2, R2, 0x3f, RZ, 0xc0, !PT ;  /* 0x0000003f02027812 */ /* 0x002fc600078ec0ff */
[----:B------:R-:W-:Y:S02]  /*55d60*/  IMAD.SHL.U32 R3, R3, 0x40, RZ ;  /* 0x0000004003037824 */ /* 0x000fe400078e00ff */
[----:B------:R-:W-:Y:S02]  /*55d70*/  IMAD.SHL.U32 R2, R2, 0x2, RZ ;  /* 0x0000000202027824 */ /* 0x000fe400078e00ff */
[----:B------:R-:W-:Y:S02]  /*55d80*/  IMAD.SHL.U32 R3, R3, 0x2, RZ ;  /* 0x0000000203037824 */ /* 0x000fe400078e00ff */
[----:B0-----:R-:W2:Y:S04]  /*55d90*/  LDL.LU R26, [R1+0x21a4] ;  /* 0x0021a400011a7983 */ /* 0x001ea80000300800 */
[----:B------:R-:W3:Y:S01]  /*55da0*/  LDL.LU R27, [R1+0x21ac] ;  /* 0x0021ac00011b7983 */ /* 0x000ee20000300800 */
[----:B-----5:R-:W-:Y:S02]  /*55db0*/  IMAD.MOV.U32 R4, RZ, RZ, R10 ;  /* 0x000000ffff047224 */ /* 0x020fe400078e000a */
[----:B------:R-:W-:-:S02]  /*55dc0*/  IMAD.MOV.U32 R5, RZ, RZ, R7 ;  /* 0x000000ffff057224 */ /* 0x000fc400078e0007 */
[----:B------:R-:W-:Y:S02]  /*55dd0*/  IMAD.MOV.U32 R8, RZ, RZ, R9 ;  /* 0x000000ffff087224 */ /* 0x000fe400078e0009 */
[----:B------:R-:W-:Y:S01]  /*55de0*/  IMAD.MOV.U32 R9, RZ, RZ, R6 ;  /* 0x000000ffff097224 */ /* 0x000fe200078e0006 */
[----:B--2---:R-:W-:Y:S02]  /*55df0*/  IADD3.X R26, R26, UR5, RZ, P4, !PT ;  /* 0x000000051a1a7c10 */ /* 0x004fe4000a7fe4ff */
[----:B---3--:R-:W-:-:S03]  /*55e00*/  IADD3.X R27, R27, UR5, RZ, P5, !PT ;  /* 0x000000051b1b7c10 */ /* 0x008fc6000affe4ff */
[----:B------:R0:W-:Y:S04]  /*55e10*/  STL [R1+0x21a4], R26 ;  /* 0x0021a41a01007387 */ /* 0x0001e80000100800 */
[----:B------:R0:W-:Y:S04]  /*55e20*/  STL.64 [R1+0x928], R4 ;  /* 0x0009280401007387 */ /* 0x0001e80000100a00 */
[----:B------:R0:W-:Y:S04]  /*55e30*/  STL [R1+0x21ac], R27 ;  /* 0x0021ac1b01007387 */ /* 0x0001e80000100800 */
[----:B------:R0:W-:Y:S01]  /*55e40*/  STL.64 [R1+0xba0], R8 ;  /* 0x000ba00801007387 */ /* 0x0001e20000100a00 */
[----:B------:R-:W-:Y:S01]  /*55e50*/  @!P0 CALL.REL.NOINC `(.L_x_2) ;  /* 0x0000001000008944 */ /* 0x000fe20003c00000 */
[----:B------:R-:W-:Y:S05]  /*55e60*/  BRA `(.L_x_3) ;  /* 0xfffbc1e000007947 */ /* 0x000fea000383ffff */
.L_x_2:
[----:B------:R-:W2:Y:S04]  /*55e70*/  LDL.LU R2, [R1+0x8b8] ;  /* 0x0008b80001027983 */ /* 0x000ea80000300800 */
[----:B--2---:R1:W-:Y:S04]  /*55e80*/  STL [R1+0x26d0], R2 ;  /* 0x0026d00201007387 */ /* 0x0043e80000100800 */
[----:B-1----:R-:W2:Y:S04]  /*55e90*/  LDL.LU R2, [R1+0x8ac] ;  /* 0x0008ac0001027983 */ /* 0x002ea80000300800 */
        /* <DEDUP_REMOVED lines=33> */
[----:B------:R-:W2:Y:S01]  /*560b0*/  LDL.LU R0, [R1+0x8cc] ;  /* 0x0008cc0001007983 */ /* 0x000ea20000300800 */
[----:B-1----:R-:W-:-:S03]  /*560c0*/  IMAD.MOV.U32 R2, RZ, RZ, R21 ;  /* 0x000000ffff027224 */ /* 0x002fc600078e0015 */
        /* <DEDUP_REMOVED lines=33> */
[----:B------:R-:W2:Y:S04]  /*562e0*/  LDL.LU R3, [R1+0x8c8] ;  /* 0x0008c80001037983 */ /* 0x000ea80000300800 */
[----:B------:R-:W3:Y:S04]  /*562f0*/  LDL.LU R10, [R1+0x7b4] ;  /* 0x0007b400010a7983 */ /* 0x000ee80000300800 */
[----:B------:R-:W3:Y:S04]  /*56300*/  LDL.LU R7, [R1+0x7b0] ;  /* 0x0007b00001077983 */ /* 0x000ee80000300800 */
[----:B0-----:R-:W4:Y:S04]  /*56310*/  LDL.LU R9, [R1+0x8a4] ;  /* 0x0008a40001097983 */ /* 0x001f280000300800 */
[----:B------:R-:W4:Y:S04]  /*56320*/  LDL.LU R6, [R1+0x8a0] ;  /* 0x0008a00001067983 */ /* 0x000f280000300800 */
[----:B------:R-:W5:Y:S04]  /*56330*/  LDL.LU R8, [R1+0x8b4] ;  /* 0x0008b40001087983 */ /* 0x000f680000300800 */
[----:B------:R-:W5:Y:S04]  /*56340*/  LDL.LU R5, [R1+0x8b0] ;  /* 0x0008b00001057983 */ /* 0x000f680000300800 */
[----:B------:R-:W2:Y:S04]  /*56350*/  LDL.LU R18, [R1+0x8c4] ;  /* 0x0008c40001127983 */ /* 0x000ea80000300800 */
[----:B------:R-:W2:Y:S04]  /*56360*/  LDL.LU R4, [R1+0x8c0] ;  /* 0x0008c00001047983 */ /* 0x000ea80000300800 */
[----:B------:R-:W2:Y:S04]  /*56370*/  LDL.LU R17, [R1+0x28c] ;  /* 0x00028c0001117983 */ /* 0x000ea80000300800 */
[----:B------:R-:W2:Y:S04]  /*56380*/  LDL.LU R14, [R1+0x288] ;  /* 0x00028800010e7983 */ /* 0x000ea80000300800 */
[----:B------:R-:W2:Y:S04]  /*56390*/  LDL.LU R16, [R1+0x41c] ;  /* 0x00041c0001107983 */ /* 0x000ea80000300800 */
[----:B------:R-:W2:Y:S01]  /*563a0*/  LDL.LU R13, [R1+0x418] ;  /* 0x00041800010d7983 */ /* 0x000ea20000300800 */
[----:B-1----:R-:W-:-:S03]  /*563b0*/  IMAD.MOV.U32 R0, RZ, RZ, R20 ;  /* 0x000000ffff007224 */ /* 0x002fc600078e0014 */
[----:B------:R-:W2:Y:S04]  /*563c0*/  LDL.LU R15, [R1+0x43c] ;  /* 0x00043c00010f7983 */ /* 0x000ea80000300800 */
[----:B------:R-:W2:Y:S04]  /*563d0*/  LDL.LU R12, [R1+0x438] ;  /* 0x00043800010c7983 */ /* 0x000ea80000300800 */
[----:B------:R-:W2:Y:S04]  /*563e0*/  LDL.LU R19, [R1+0x45c] ;  /* 0x00045c0001137983 */ /* 0x000ea80000300800 */
[----:B------:R-:W2:Y:S04]  /*563f0*/  LDL.LU R11, [R1+0x458] ;  /* 0x00045800010b7983 */ /* 0x000ea80000300800 */
[----:B------:R-:W2:Y:S04]  /*56400*/  LDL.LU R20, [R1+0x284] ;  /* 0x0002840001147983 */ /* 0x000ea80000300800 */
[----:B------:R-:W2:Y:S04]  /*56410*/  LDL.LU R21, [R1+0x280] ;  /* 0x0002800001157983 */ /* 0x000ea80000300800 */
[----:B------:R-:W2:Y:S04]  /*56420*/  LDL.LU R22, [R1+0x414] ;  /* 0x0004140001167983 */ /* 0x000ea80000300800 */
[----:B------:R-:W2:Y:S04]  /*56430*/  LDL.LU R23, [R1+0x410] ;  /* 0x0004100001177983 */ /* 0x000ea80000300800 */
[----:B------:R-:W2:Y:S01]  /*56440*/  LDL.LU R24, [R1+0x434] ;  /* 0x0004340001187983 */ /* 0x000ea20000300800 */
[----:B------:R-:W-:-:S03]  /*56450*/  F2FP.BF16.PACK_AB R2, R0, R2 ;  /* 0x000000020002723e */ /* 0x000fc600000010ff */
[----:B------:R-:W2:Y:S04]  /*56460*/  LDL.LU R25, [R1+0x430] ;  /* 0x0004300001197983 */ /* 0x000ea80000300800 */
[----:B------:R-:W2:Y:S04]  /*56470*/  LDL.LU R26, [R1+0x454] ;  /* 0x00045400011a7983 */ /* 0x000ea80000300800 */
[----:B------:R-:W2:Y:S04]  /*56480*/  LDL.LU R27, [R1+0x450] ;  /* 0x00045000011b7983 */ /* 0x000ea80000300800 */
[----:B------:R0:W-:Y:S04]  /*56490*/  STL [R1+0x2300], R28 ;  /* 0x0023001c01007387 */ /* 0x0001e80000100800 */
[----:B0-----:R-:W2:Y:S04]  /*564a0*/  LDL.LU R28, [R1+0x8bc] ;  /* 0x0008bc00011c7983 */ /* 0x001ea80000300800 */
[----:B------:R0:W-:Y:S04]  /*564b0*/  STL [R1+0x22fc], R29 ;  /* 0x0022fc1d01007387 */ /* 0x0001e80000100800 */
[----:B0-----:R-:W2:Y:S04]  /*564c0*/  LDL.LU R29, [R1+0x8a8] ;  /* 0x0008a800011d7983 */ /* 0x001ea80000300800 */
[----:B------:R-:W2:Y:S04]  /*564d0*/  LDL.LU R0, [R1+0x2758] ;  /* 0x0027580001007983 */ /* 0x000ea80000300800 */
[----:B------:R0:W-:Y:S04]  /*564e0*/  STL [R1+0x3ac], R2 ;  /* 0x0003ac0201007387 */ /* 0x0001e80000100800 */
[----:B0-----:R-:W2:Y:S02]  /*564f0*/  LDL.LU R2, [R1+0x2754] ;  /* 0x0027540001027983 */ /* 0x001ea40000300800 */
[----:B--2---:R-:W-:-:S02]  /*56500*/  F2FP.BF16.PACK_AB R2, R0, R2 ;  /* 0x000000020002723e */ /* 0x004fc400000010ff */
        /* <DEDUP_REMOVED lines=64> */
[----:B------:R-:W2:Y:S01]  /*56910*/  LDL.LU R2, [R1+0x26d0] ;  /* 0x0026d00001027983 */ /* 0x000ea20000300800 */
[----:B------:R-:W-:Y:S02]  /*56920*/  F2FP.BF16.PACK_AB R0, R0, R3 ;  /* 0x000000030000723e */ /* 0x000fe400000010ff */
[----:B---3--:R-:W-:Y:S01]  /*56930*/  F2FP.BF16.PACK_AB R3, R10, R7 ;  /* 0x000000070a03723e */ /* 0x008fe200000010ff */
[----:B------:R-:W-:Y:S01]  /*56940*/  STL [R1+0x358], R29 ;  /* 0x0003581d01007387 */ /* 0x000fe20000100800 */
[----:B--2---:R-:W-:-:S05]  /*56950*/  F2FP.BF16.PACK_AB R2, R28, R2 ;  /* 0x000000021c02723e */ /* 0x004fca00000010ff */
[----:B------:R4:W-:Y:S04]  /*56960*/  STL [R1+0x354], R2 ;  /* 0x0003540201007387 */ /* 0x0009e80000100800 */
[----:B------:R5:W-:Y:S04]  /*56970*/  STL [R1+0x350], R0 ;  /* 0x0003500001007387 */ /* 0x000be80000100800 */
[----:B------:R0:W-:Y:S01]  /*56980*/  STL [R1+0x34c], R3 ;  /* 0x00034c0301007387 */ /* 0x0001e20000100800 */
[----:B----4-:R-:W-:Y:S02]  /*56990*/  F2FP.BF16.PACK_AB R2, R9, R6 ;  /* 0x000000060902723e */ /* 0x010fe400000010ff */
[----:B-----5:R-:W-:-:S03]  /*569a0*/  F2FP.BF16.PACK_AB R0, R8, R5 ;  /* 0x000000050800723e */ /* 0x020fc600000010ff */
[----:B------:R1:W-:Y:S01]  /*569b0*/  STL [R1+0x348], R2 ;  /* 0x0003480201007387 */ /* 0x0003e20000100800 */
[----:B0-----:R-:W-:-:S03]  /*569c0*/  F2FP.BF16.PACK_AB R3, R18, R4 ;  /* 0x000000041203723e */ /* 0x001fc600000010ff */
[----:B------:R0:W-:Y:S04]  /*569d0*/  STL [R1+0x344], R0 ;  /* 0x0003440001007387 */ /* 0x0001e80000100800 */
[----:B------:R2:W-:Y:S01]  /*569e0*/  STL [R1+0x340], R3 ;  /* 0x0003400301007387 */ /* 0x0005e20000100800 */
[----:B-1----:R-:W-:Y:S02]  /*569f0*/  F2FP.BF16.PACK_AB R2, R17, R14 ;  /* 0x0000000e1102723e */ /* 0x002fe400000010ff */
[----:B0-----:R-:W-:-:S03]  /*56a00*/  F2FP.BF16.PACK_AB R0, R16, R13 ;  /* 0x0000000d1000723e */ /* 0x001fc600000010ff */
[----:B------:R0:W-:Y:S01]  /*56a10*/  STL [R1+0x33c], R2 ;  /* 0x00033c0201007387 */ /* 0x0001e20000100800 */
[----:B--2---:R-:W-:-:S03]  /*56a20*/  F2FP.BF16.PACK_AB R3, R15, R12 ;  /* 0x0000000c0f03723e */ /* 0x004fc600000010ff */
[----:B------:R1:W-:Y:S04]  /*56a30*/  STL [R1+0x338], R0 ;  /* 0x0003380001007387 */ /* 0x0003e80000100800 */
[----:B------:R2:W-:Y:S01]  /*56a40*/  STL [R1+0x334], R3 ;  /* 0x0003340301007387 */ /* 0x0005e20000100800 */
[----:B0-----:R-:W-:Y:S02]  /*56a50*/  F2FP.BF16.PACK_AB R2, R19, R11 ;  /* 0x0000000b1302723e */ /* 0x001fe400000010ff */
[----:B-1----:R-:W-:-:S03]  /*56a60*/  F2FP.BF16.PACK_AB R0, R20, R21 ;  /* 0x000000151400723e */ /* 0x002fc600000010ff */
[----:B------:R0:W-:Y:S01]  /*56a70*/  STL [R1+0x330], R2 ;  /* 0x0003300201007387 */ /* 0x0001e20000100800 */
[----:B--2---:R-:W-:-:S03]  /*56a80*/  F2FP.BF16.PACK_AB R3, R22, R23 ;  /* 0x000000171603723e */ /* 0x004fc600000010ff */
[----:B------:R1:W-:Y:S04]  /*56a90*/  STL [R1+0x32c], R0 ;  /* 0x00032c0001007387 */ /* 0x0003e80000100800 */
[----:B------:R-:W-:Y:S04]  /*56aa0*/  STL [R1+0x328], R3 ;  /* 0x0003280301007387 */ /* 0x000fe80000100800 */
[----:B------:R-:W2:Y:S01]  /*56ab0*/  LDL.LU R29, [R1+0x718] ;  /* 0x00071800011d7983 */ /* 0x000ea20000300800 */
[----:B0-----:R-:W-:Y:S02]  /*56ac0*/  F2FP.BF16.PACK_AB R2, R24, R25 ;  /* 0x000000191802723e */ /* 0x001fe400000010ff */
[----:B-1----:R-:W-:-:S03]  /*56ad0*/  F2FP.BF16.PACK_AB R0, R26, R27 ;  /* 0x0000001b1a00723e */ /* 0x002fc600000010ff */
        /* <DEDUP_REMOVED lines=36> */
[----:B------:R-:W3:Y:S04]  /*56d20*/  LDL.LU R28, [R1+0x72c] ;  /* 0x00072c00011c7983 */ /* 0x000ee80000300800 */
[----:B---3--:R0:W-:Y:S04]  /*56d30*/  STL [R1+0x2644], R28 ;  /* 0x0026441c01007387 */ /* 0x0081e80000100800 */
[----:B0-----:R-:W3:Y:S04]  /*56d40*/  LDL.LU R28, [R1+0x71c] ;  /* 0x00071c00011c7983 */ /* 0x001ee80000300800 */
        /* <DEDUP_REMOVED lines=33> */
[----:B0-----:R-:W2:Y:S04]  /*56f60*/  LDL.LU R28, [R1+0x79c] ;  /* 0x00079c00011c7983 */ /* 0x001ea80000300800 */
[----:B------:R-:W3:Y:S04]  /*56f70*/  LDL.LU R2, [R1+0x728] ;  /* 0x0007280001027983 */ /* 0x000ee80000300800 */
[----:B------:R-:W4:Y:S04]  /*56f80*/  LDL.LU R0, [R1+0x73c] ;  /* 0x00073c0001007983 */ /* 0x000f280000300800 */
[----:B------:R-:W4:Y:S04]  /*56f90*/  LDL.LU R3, [R1+0x738] ;  /* 0x0007380001037983 */ /* 0x000f280000300800 */
[----:B------:R-:W5:Y:S04]  /*56fa0*/  LDL.LU R10, [R1+0x6f4] ;  /* 0x0006f400010a7983 */ /* 0x000f680000300800 */
        /* <DEDUP_REMOVED lines=22> */
[----:B------:R-:W3:Y:S01]  /*57110*/  LDL.LU R27, [R1+0x8d0] ;  /* 0x0008d000011b7983 */ /* 0x000ee20000300800 */
[----:B--2---:R-:W-:-:S03]  /*57120*/  F2FP.BF16.PACK_AB R29, R28, R29 ;  /* 0x0000001d1c1d723e */ /* 0x004fc600000010ff */
        /* <DEDUP_REMOVED lines=68> */
[----:B------:R-:W3:Y:S01]  /*57570*/  LDL.LU R28, [R1+0x2644] ;  /* 0x00264400011c7983 */ /* 0x000ee20000300800 */
[----:B----4-:R-:W-:Y:S02]  /*57580*/  F2FP.BF16.PACK_AB R0, R0, R3 ;  /* 0x000000030000723e */ /* 0x010fe400000010ff */
[----:B-----5:R-:W-:Y:S01]  /*57590*/  F2FP.BF16.PACK_AB R3, R10, R7 ;  /* 0x000000070a03723e */ /* 0x020fe200000010ff */
[----:B------:R-:W-:Y:S01]  /*575a0*/  STL [R1+0x2d8], R29 ;  /* 0x0002d81d01007387 */ /* 0x000fe20000100800 */
[----:B---3--:R-:W-:-:S05]  /*575b0*/  F2FP.BF16.PACK_AB R2, R28, R2 ;  /* 0x000000021c02723e */ /* 0x008fca00000010ff */
[----:B------:R0:W-:Y:S04]  /*575c0*/  STL [R1+0x2d4], R2 ;  /* 0x0002d40201007387 */ /* 0x0001e80000100800 */
[----:B------:R1:W-:Y:S04]  /*575d0*/  STL [R1+0x2d0], R0 ;  /* 0x0002d00001007387 */ /* 0x0003e80000100800 */
[----:B------:R2:W-:Y:S01]  /*575e0*/  STL [R1+0x2cc], R3 ;  /* 0x0002cc0301007387 */ /* 0x0005e20000100800 */
[----:B0-----:R-:W-:Y:S02]  /*575f0*/  F2FP.BF16.PACK_AB R2, R9, R6 ;  /* 0x000000060902723e */ /* 0x001fe400000010ff */
[----:B-1----:R-:W-:-:S03]  /*57600*/  F2FP.BF16.PACK_AB R0, R8, R5 ;  /* 0x000000050800723e */ /* 0x002fc600000010ff */
        /* <DEDUP_REMOVED lines=774> */
[----:B------:R-:W2:Y:S03]  /*5a670*/  LDL.LU R28, [R1+0x2424] ;  /* 0x00242400011c7983 */ /* 0x000ea60000300800 */
[----:B------:R0:W-:Y:S02]  /*5a680*/  STL [R1+0xe0], R29 ;  /* 0x0000e01d01007387 */ /* 0x0001e40000100800 */
[----:B0-----:R-:W2:Y:S02]  /*5a690*/  LDL.LU R29, [R1+0x2420] ;  /* 0x00242000011d7983 */ /* 0x001ea40000300800 */
[----:B--2---:R-:W-:Y:S02]  /*5a6a0*/  F2FP.BF16.PACK_AB R29, R28, R29 ;  /* 0x0000001d1c1d723e */ /* 0x004fe400000010ff */
[----:B------:R-:W2:Y:S03]  /*5a6b0*/  LDL.LU R28, [R1+0x241c] ;  /* 0x00241c00011c7983 */ /* 0x000ea60000300800 */
[----:B------:R0:W-:Y:S02]  /*5a6c0*/  STL [R1+0xdc], R29 ;  /* 0x0000dc1d01007387 */ /* 0x0001e40000100800 */
[----:B0-----:R-:W2:Y:S02]  /*5a6d0*/  LDL.LU R29, [R1+0x2418] ;  /* 0x00241800011d7983 */ /* 0x001ea40000300800 */
[----:B--2---:R-:W-:-:S02]  /*5a6e0*/  F2FP.BF16.PACK_AB R29, R28, R29 ;  /* 0x0000001d1c1d723e */ /* 0x004fc400000010ff */
[----:B------:R-:W3:Y:S01]  /*5a6f0*/  LDL.LU R28, [R1+0x2414] ;  /* 0x00241400011c7983 */ /* 0x000ee20000300800 */
[----:B----4-:R-:W-:Y:S01]  /*5a700*/  F2FP.BF16.PACK_AB R0, R0, R3 ;  /* 0x000000030000723e */ /* 0x010fe200000010ff */
[----:B-----5:R-:W-:Y:S02]  /*5a710*/  F2FP.BF16.PACK_AB R3, R10, R7 ;  /* 0x000000070a03723e */ /* 0x020fe400000010ff */
[----:B------:R-:W-:Y:S01]  /*5a720*/  STL [R1+0xd8], R29 ;  /* 0x0000d81d01007387 */ /* 0x000fe20000100800 */
[----:B---3--:R-:W-:-:S05]  /*5a730*/  F2FP.BF16.PACK_AB R2, R28, R2 ;  /* 0x000000021c02723e */ /* 0x008fca00000010ff */
[----:B------:R0:W-:Y:S01]  /*5a740*/  STL [R1+0xd4], R2 ;  /* 0x0000d40201007387 */ /* 0x0001e20000100800 */
[----:B------:R1:W-:Y:S02]  /*5a750*/  STL [R1+0xd0], R0 ;  /* 0x0000d00001007387 */ /* 0x0003e40000100800 */
[----:B------:R2:W-:Y:S01]  /*5a760*/  STL [R1+0xcc], R3 ;  /* 0x0000cc0301007387 */ /* 0x0005e20000100800 */
[----:B0-----:R-:W-:Y:S02]  /*5a770*/  F2FP.BF16.PACK_AB R2, R9, R6 ;  /* 0x000000060902723e */ /* 0x001fe400000010ff */
[----:B-1----:R-:W-:Y:S02]  /*5a780*/  F2FP.BF16.PACK_AB R0, R8, R5 ;  /* 0x000000050800723e */ /* 0x002fe400000010ff */
[----:B--2---:R-:W-:Y:S01]  /*5a790*/  F2FP.BF16.PACK_AB R3, R18, R4 ;  /* 0x000000041203723e */ /* 0x004fe200000010ff */
[----:B------:R0:W-:Y:S02]  /*5a7a0*/  STL [R1+0xc8], R2 ;  /* 0x0000c80201007387 */ /* 0x0001e40000100800 */
[----:B------:R1:W-:Y:S02]  /*5a7b0*/  STL [R1+0xc4], R0 ;  /* 0x0000c40001007387 */ /* 0x0003e40000100800 */
[----:B------:R2:W-:Y:S01]  /*5a7c0*/  STL [R1+0xc0], R3 ;  /* 0x0000c00301007387 */ /* 0x0005e20000100800 */
[----:B0-----:R-:W-:-:S02]  /*5a7d0*/  F2FP.BF16.PACK_AB R2, R17, R14 ;  /* 0x0000000e1102723e */ /* 0x001fc400000010ff */
[----:B-1----:R-:W-:Y:S02]  /*5a7e0*/  F2FP.BF16.PACK_AB R0, R16, R13 ;  /* 0x0000000d1000723e */ /* 0x002fe400000010ff */
[----:B--2---:R-:W-:Y:S01]  /*5a7f0*/  F2FP.BF16.PACK_AB R3, R15, R12 ;  /* 0x0000000c0f03723e */ /* 0x004fe200000010ff */
[----:B------:R0:W-:Y:S02]  /*5a800*/  STL [R1+0xbc], R2 ;  /* 0x0000bc0201007387 */ /* 0x0001e40000100800 */
[----:B------:R1:W-:Y:S02]  /*5a810*/  STL [R1+0xb8], R0 ;  /* 0x0000b80001007387 */ /* 0x0003e40000100800 */
[----:B------:R2:W-:Y:S01]  /*5a820*/  STL [R1+0xb4], R3 ;  /* 0x0000b40301007387 */ /* 0x0005e20000100800 */
[----:B0-----:R-:W-:Y:S02]  /*5a830*/  F2FP.BF16.PACK_AB R2, R19, R11 ;  /* 0x0000000b1302723e */ /* 0x001fe400000010ff */
[----:B-1----:R-:W-:-:S02]  /*5a840*/  F2FP.BF16.PACK_AB R0, R20, R21 ;  /* 0x000000151400723e */ /* 0x002fc400000010ff */
[----:B--2---:R-:W-:Y:S01]  /*5a850*/  F2FP.BF16.PACK_AB R3, R22, R23 ;  /* 0x000000171603723e */ /* 0x004fe200000010ff */
[----:B------:R0:W-:Y:S02]  /*5a860*/  STL [R1+0xb0], R2 ;  /* 0x0000b00201007387 */ /* 0x0001e40000100800 */
[----:B------:R1:W-:Y:S02]  /*5a870*/  STL [R1+0xac], R0 ;  /* 0x0000ac0001007387 */ /* 0x0003e40000100800 */
[----:B------:R-:W-:Y:S02]  /*5a880*/  STL [R1+0xa8], R3 ;  /* 0x0000a80301007387 */ /* 0x000fe40000100800 */
[----:B------:R-:W2:Y:S01]  /*5a890*/  LDL.LU R29, [R1+0xc38] ;  /* 0x000c3800011d7983 */ /* 0x000ea20000300800 */
[----:B0-----:R-:W-:Y:S02]  /*5a8a0*/  F2FP.BF16.PACK_AB R2, R24, R25 ;  /* 0x000000191802723e */ /* 0x001fe400000010ff */
[----:B-1----:R-:W-:-:S03]  /*5a8b0*/  F2FP.BF16.PACK_AB R0, R26, R27 ;  /* 0x0000001b1a00723e */ /* 0x002fc600000010ff */
[----:B------:R-:W-:Y:S04]  /*5a8c0*/  STL [R1+0xa4], R2 ;  /* 0x0000a40201007387 */ /* 0x000fe80000100800 */
[----:B--2---:R0:W-:Y:S01]  /*5a8d0*/  STL [R1+0x238c], R29 ;  /* 0x00238c1d01007387 */ /* 0x0041e20000100800 */
[----:B------:R-:W-:Y:S03]  /*5a8e0*/  STL [R1+0xa0], R0 ;  /* 0x0000a00001007387 */ /* 0x000fe60000100800 */
        /* <DEDUP_REMOVED lines=32> */
[----:B0-----:R-:W2:Y:S01]  /*5aaf0*/  LDL.LU R29, [R1+0xb58] ;  /* 0x000b5800011d7983 */ /* 0x001ea20000300800 */
[----:B------:R-:W3:Y:S03]  /*5ab00*/  LDL.LU R28, [R1+0xc4c] ;  /* 0x000c4c00011c7983 */ /* 0x000ee60000300800 */
        /* <DEDUP_REMOVED lines=35> */
[----:B0-----:R-:W2:Y:S01]  /*5ad40*/  LDL.LU R28, [R1+0xb5c] ;  /* 0x000b5c00011c7983 */ /* 0x001ea20000300800 */
[----:B------:R-:W3:Y:S02]  /*5ad50*/  LDL.LU R2, [R1+0xc48] ;  /* 0x000c480001027983 */ /* 0x000ee40000300800 */
[----:B------:R-:W4:Y:S02]  /*5ad60*/  LDL.LU R0, [R1+0xc8c] ;  /* 0x000c8c0001007983 */ /* 0x000f240000300800 */
[----:B------:R-:W4:Y:S01]  /*5ad70*/  LDL.LU R3, [R1+0xc88] ;  /* 0x000c880001037983 */ /* 0x000f220000300800 */
[----:B------:R-:W5:Y:S01]  /*5ad80*/  LDL.LU R10, [R1+0xc24] ;  /* 0x000c2400010a7983 */ /* 0x000f620000300800 */
[----:B------:R-:W5:Y:S02]  /*5ad90*/  LDL.LU R7, [R1+0xc20] ;  /* 0x000c200001077983 */ /* 0x000f640000300800 */
        /* <DEDUP_REMOVED lines=91> */
[----:B------:R-:W3:Y:S01]  /*5b350*/  LDL.LU R28, [R1+0x2388] ;  /* 0x00238800011c7983 */ /* 0x000ee20000300800 */
[----:B----4-:R-:W-:Y:S01]  /*5b360*/  F2FP.BF16.PACK_AB R0, R0, R3 ;  /* 0x000000030000723e */ /* 0x010fe200000010ff */
[----:B-----5:R-:W-:-:S02]  /*5b370*/  F2FP.BF16.PACK_AB R3, R10, R7 ;  /* 0x000000070a03723e */ /* 0x020fc400000010ff */
        /* <DEDUP_REMOVED lines=63> */
[----:B------:R-:W3:Y:S03]  /*5b770*/  LDL.LU R5, [R1+0xcf8] ;  /* 0x000cf80001057983 */ /* 0x000ee60000300800 */
[----:B---3--:R0:W-:Y:S04]  /*5b780*/  STL [R1+0x2340], R5 ;  /* 0x0023400501007387 */ /* 0x0081e80000100800 */
[----:B0-----:R-:W3:Y:S01]  /*5b790*/  LDL.LU R5, [R1+0xcec] ;  /* 0x000cec0001057983 */ /* 0x001ee20000300800 */
[----:B------:R-:W4:Y:S03]  /*5b7a0*/  LDL.LU R4, [R1+0xd48] ;  /* 0x000d480001047983 */ /* 0x000f260000300800 */
[----:B----4-:R0:W-:Y:S04]  /*5b7b0*/  STL [R1+0x233c], R4 ;  /* 0x00233c0401007387 */ /* 0x0101e80000100800 */
[----:B0-----:R-:W4:Y:S01]  /*5b7c0*/  LDL.LU R4, [R1+0xcfc] ;  /* 0x000cfc0001047983 */ /* 0x001f220000300800 */
[----:B------:R-:W5:Y:S03]  /*5b7d0*/  LDL.LU R11, [R1+0xcd0] ;  /* 0x000cd000010b7983 */ /* 0x000f660000300800 */
[----:B-----5:R0:W-:Y:S04]  /*5b7e0*/  STL [R1+0x2338], R11 ;  /* 0x0023380b01007387 */ /* 0x0201e80000100800 */
[----:B0-----:R-:W5:Y:S01]  /*5b7f0*/  LDL.LU R11, [R1+0xd4c] ;  /* 0x000d4c00010b7983 */ /* 0x001f620000300800 */
[----:B------:R-:W2:Y:S03]  /*5b800*/  LDL.LU R10, [R1+0xce0] ;  /* 0x000ce000010a7983 */ /* 0x000ea60000300800 */
[----:B--2---:R0:W-:Y:S04]  /*5b810*/  STL [R1+0x2334], R10 ;  /* 0x0023340a01007387 */ /* 0x0041e80000100800 */
[----:B0-----:R-:W2:Y:S01]  /*5b820*/  LDL.LU R10, [R1+0xcd4] ;  /* 0x000cd400010a7983 */ /* 0x001ea20000300800 */
        /* <DEDUP_REMOVED lines=33> */
[----:B------:R-:W2:Y:S01]  /*5ba40*/  LDL.LU R28, [R1+0xd7c] ;  /* 0x000d7c00011c7983 */ /* 0x000ea20000300800 */
[----:B------:R-:W-:-:S02]  /*5ba50*/  F2FP.BF16.PACK_AB R7, R6, R7 ;  /* 0x000000070607723e */ /* 0x000fc400000010ff */
[----:B--2---:R0:W-:Y:S04]  /*5ba60*/  STL [R1+0x2304], R28 ;  /* 0x0023041c01007387 */ /* 0x0041e80000100800 */
        /* <DEDUP_REMOVED lines=13> */
[----:B------:R0:W-:Y:S03]  /*5bb40*/  STL [R1+0x1c], R7 ;  /* 0x00001c0701007387 */ /* 0x0001e60000100800 */
        /* <DEDUP_REMOVED lines=27> */
[----:B------:R0:W-:Y:S02]  /*5bd00*/  STL [R1], R7 ;  /* 0x0000000701007387 */ /* 0x0001e40000100800 */
[----:B0-----:R-:W2:Y:S02]  /*5bd10*/  LDL.LU R7, [R1+0x2348] ;  /* 0x0023480001077983 */ /* 0x001ea40000300800 */
[----:B--2---:R-:W-:Y:S02]  /*5bd20*/  F2FP.BF16.PACK_AB R7, R6, R7 ;  /* 0x000000070607723e */ /* 0x004fe400000010ff */
[----:B------:R-:W3:Y:S02]  /*5bd30*/  LDL.LU R6, [R1+0x2344] ;  /* 0x0023440001067983 */ /* 0x000ee40000300800 */
[----:B---3--:R-:W-:-:S02]  /*5bd40*/  F2FP.BF16.PACK_AB R6, R5, R6 ;  /* 0x000000060506723e */ /* 0x008fc400000010ff */
[----:B------:R-:W4:Y:S02]  /*5bd50*/  LDL.LU R5, [R1+0x2340] ;  /* 0x0023400001057983 */ /* 0x000f240000300800 */
[----:B----4-:R-:W-:Y:S02]  /*5bd60*/  F2FP.BF16.PACK_AB R5, R4, R5 ;  /* 0x000000050405723e */ /* 0x010fe400000010ff */
[----:B------:R-:W5:Y:S02]  /*5bd70*/  LDL.LU R4, [R1+0x233c] ;  /* 0x00233c0001047983 */ /* 0x000f640000300800 */
[----:B-----5:R-:W-:Y:S02]  /*5bd80*/  F2FP.BF16.PACK_AB R4, R11, R4 ;  /* 0x000000040b04723e */ /* 0x020fe400000010ff */
[----:B------:R-:W2:Y:S02]  /*5bd90*/  LDL.LU R11, [R1+0x2338] ;  /* 0x00233800010b7983 */ /* 0x000ea40000300800 */
[----:B--2---:R-:W-:-:S02]  /*5bda0*/  F2FP.BF16.PACK_AB R11, R10, R11 ;  /* 0x0000000b0a0b723e */ /* 0x004fc400000010ff */
[----:B------:R-:W2:Y:S02]  /*5bdb0*/  LDL.LU R10, [R1+0x2334] ;  /* 0x00233400010a7983 */ /* 0x000ea40000300800 */
[----:B--2---:R-:W-:Y:S02]  /*5bdc0*/  F2FP.BF16.PACK_AB R10, R9, R10 ;  /* 0x0000000a090a723e */ /* 0x004fe400000010ff */
[----:B------:R-:W2:Y:S02]  /*5bdd0*/  LDL.LU R9, [R1+0x2330] ;  /* 0x0023300001097983 */ /* 0x000ea40000300800 */
[----:B--2---:R-:W-:Y:S02]  /*5bde0*/  F2FP.BF16.PACK_AB R9, R8, R9 ;  /* 0x000000090809723e */ /* 0x004fe400000010ff */
        /* <DEDUP_REMOVED lines=20> */
[----:B------:R-:W2:Y:S01]  /*5bf30*/  LDL.LU R28, [R1+0x2304] ;  /* 0x00230400011c7983 */ /* 0x000ea20000300800 */
[----:B------:R-:W-:Y:S02]  /*5bf40*/  F2FP.BF16.PACK_AB R21, R29, R21 ;  /* 0x000000151d15723e */ /* 0x000fe400000010ff */
[----:B--2---:R-:W-:Y:S02]  /*5bf50*/  F2FP.BF16.PACK_AB R22, R28, R22 ;  /* 0x000000161c16723e */ /* 0x004fe400000010ff */
[----:B------:R-:W2:Y:S01]  /*5bf60*/  LDL.LU R28, [R1+0x2300] ;  /* 0x00230000011c7983 */ /* 0x000ea20000300800 */
[----:B------:R-:W2:Y:S01]  /*5bf70*/  LDL.LU R29, [R1+0x22fc] ;  /* 0x0022fc00011d7983 */ /* 0x000ea20000300800 */
[----:B------:R-:W-:Y:S02]  /*5bf80*/  F2FP.BF16.PACK_AB R25, R24, R25 ;  /* 0x000000191819723e */ /* 0x000fe400000010ff */
[----:B------:R-:W-:Y:S02]  /*5bf90*/  F2FP.BF16.PACK_AB R20, R2, R20 ;  /* 0x000000140214723e */ /* 0x000fe400000010ff */
[----:B------:R-:W-:-:S02]  /*5bfa0*/  F2FP.BF16.PACK_AB R27, R0, R27 ;  /* 0x0000001b001b723e */ /* 0x000fc400000010ff */
[----:B------:R-:W-:Y:S02]  /*5bfb0*/  F2FP.BF16.PACK_AB R26, R3, R26 ;  /* 0x0000001a031a723e */ /* 0x000fe400000010ff */
[----:B--2---:R-:W-:Y:S02]  /*5bfc0*/  F2FP.BF16.PACK_AB R24, R29, R28 ;  /* 0x0000001c1d18723e */ /* 0x004fe400000010ff */
.L_x_1:
[----:B------:R0:W-:Y:S04]  /*5bfd0*/  STL [R1+0x2920], R7 ;  /* 0x0029200701007387 */ /* 0x0001e80000100800 */
[----:B0-----:R-:W2:Y:S04]  /*5bfe0*/  LDL.LU R7, [R1+0x2208] ;  /* 0x0022080001077983 */ /* 0x001ea80000300800 */
[----:B------:R-:W3:Y:S04]  /*5bff0*/  LDL.LU R29, [R1+0x2204] ;  /* 0x00220400011d7983 */ /* 0x000ee80000300800 */
[----:B------:R-:W4:Y:S04]  /*5c000*/  LDL.LU R3, [R1+0x2200] ;  /* 0x0022000001037983 */ /* 0x000f280000300800 */
[----:B-1----:R-:W5:Y:S04]  /*5c010*/  LDL.LU R0, [R1+0x21fc] ;  /* 0x0021fc0001007983 */ /* 0x002f680000300800 */
[----:B------:R-:W5:Y:S04]  /*5c020*/  LDL.LU R28, [R1+0x220c] ;  /* 0x00220c00011c7983 */ /* 0x000f680000300800 */
[----:B------:R-:W0:Y:S02]  /*5c030*/  S2R R2, SR_TID.X ;  /* 0x0000000000027919 */ /* 0x000e240000002100 */
[----:B0-----:R-:W-:-:S02]  /*5c040*/  LOP3.LUT R2, R2, 0x3f, RZ, 0xc0, !PT ;  /* 0x0000003f02027812 */ /* 0x001fc400078ec0ff */
[----:B------:R-:W-:Y:S01]  /*5c050*/  BAR.SYNC.DEFER_BLOCKING 0x0 ;  /* 0x0000000000007b1d */ /* 0x000fe20000010000 */
[----:B--2---:R-:W-:-:S05]  /*5c060*/  ISETP.GE.AND P4, PT, R7, c[0x0][0x17c], PT ;  /* 0x00005f0007007a0c */ /* 0x004fca0003f86270 */
[----:B------:R-:W2:Y:S01]  /*5c070*/  LDL.LU R7, [R1+0x2920] ;  /* 0x0029200001077983 */ /* 0x000ea20000300800 */
[----:B---3--:R-:W-:-:S03]  /*5c080*/  ISETP.GE.AND P3, PT, R29, c[0x0][0x17c], PT ;  /* 0x00005f001d007a0c */ /* 0x008fc60003f66270 */
[----:B------:R-:W3:Y:S01]  /*5c090*/  LDL.LU R29, [R1+0x2210] ;  /* 0x00221000011d7983 */ /* 0x000ee20000300800 */
[----:B----4-:R-:W-:-:S03]  /*5c0a0*/  ISETP.GE.AND P2, PT, R3, c[0x0][0x17c], PT ;  /* 0x00005f0003007a0c */ /* 0x010fc60003f46270 */
[----:B------:R-:W0:Y:S01]  /*5c0b0*/  S2R R3, SR_TID.X ;  /* 0x0000000000037919 */ /* 0x000e220000002100 */
[----:B-----5:R-:W-:Y:S02]  /*5c0c0*/  LOP3.LUT R0, R0, 0xc00, RZ, 0xc0, !PT ;  /* 0x00000c0000007812 */ /* 0x020fe400078ec0ff */
[----:B------:R-:W-:-:S03]  /*5c0d0*/  ISETP.GE.AND P0, PT, R28, c[0x0][0x17c], PT ;  /* 0x00005f001c007a0c */ /* 0x000fc60003f06270 */
[----:B------:R-:W-:Y:S02]  /*5c0e0*/  IMAD R28, R2, 0x10, R0 ;  /* 0x00000010021c7824 */ /* 0x000fe400078e0200 */
[C---:B0-----:R-:W-:Y:S02]  /*5c0f0*/  IMAD.SHL.U32 R0, R3.reuse, 0x80, RZ ;  /* 0x0000008003007824 */ /* 0x041fe400078e00ff */
[----:B------:R-:W-:-:S03]  /*5c100*/  IMAD.SHL.U32 R2, R3, 0x20, RZ ;  /* 0x0000002003027824 */ /* 0x000fc600078e00ff */
[----:B------:R-:W-:-:S04]  /*5c110*/  LOP3.LUT R0, R0, 0xc00, RZ, 0xc0, !PT ;  /* 0x00000c0000007812 */ /* 0x000fc800078ec0ff */
[----:B------:R-:W-:Y:S01]  /*5c120*/  LOP3.LUT R0, R0, 0x60, R2, 0xf8, !PT ;  /* 0x0000006000007812 */ /* 0x000fe200078ef802 */
[C---:B------:R-:W-:Y:S02]  /*5c130*/  IMAD.SHL.U32 R2, R3.reuse, 0x4, RZ ;  /* 0x0000000403027824 */ /* 0x040fe400078e00ff */
[----:B------:R-:W-:-:S03]  /*5c140*/  IMAD.SHL.U32 R3, R3, 0x8, RZ ;  /* 0x0000000803037824 */ /* 0x000fc600078e00ff */
[----:B------:R-:W-:Y:S02]  /*5c150*/  LOP3.LUT R0, R0, 0x70, R2, 0x78, !PT ;  /* 0x0000007000007812 */ /* 0x000fe400078e7802 */
[----:B------:R-:W-:-:S05]  /*5c160*/  LOP3.LUT R2, R3, 0x100, RZ, 0xc0, !PT ;  /* 0x0000010003027812 */ /* 0x000fca00078ec0ff */
[----:B------:R-:W-:-:S05]  /*5c170*/  IMAD.IADD R0, R2, 0x1, R0 ;  /* 0x0000000102007824 */ /* 0x000fca00078e0200 */
[----:B------:R-:W-:Y:S04]  /*5c180*/  STS.128 [R0], R24 ;  /* 0x0000001800007388 */ /* 0x000fe80000000c00 */
[----:B------:R-:W-:Y:S04]  /*5c190*/  STS.128 [R0+0x80], R20 ;  /* 0x0000801400007388 */ /* 0x000fe80000000c00 */
[----:B------:R-:W-:Y:S04]  /*5c1a0*/  STS.128 [R0+0x200], R16 ;  /* 0x0002001000007388 */ /* 0x000fe80000000c00 */
[----:B------:R0:W-:Y:S04]  /*5c1b0*/  STS.128 [R0+0x280], R12 ;  /* 0x0002800c00007388 */ /* 0x0001e80000000c00 */
[----:B------:R-:W-:Y:S06]  /*5c1c0*/  BAR.SYNC.DEFER_BLOCKING 0x0 ;  /* 0x0000000000007b1d */ /* 0x000fec0000010000 */
[----:B------:R-:W1:Y:S01]  /*5c1d0*/  LDS.128 R16, [R28] ;  /* 0x000000001c107984 */ /* 0x000e620000000c00 */
[----:B0-----:R-:W-:-:S03]  /*5c1e0*/  LOP3.LUT R13, R28, 0x20, RZ, 0x3c, !PT ;  /* 0x000000201c0d7812 */ /* 0x001fc600078e3cff */
[----:B------:R-:W-:Y:S01]  /*5c1f0*/  STL [R1+0x4e4], R28 ;  /* 0x0004e41c01007387 */ /* 0x000fe20000100800 */
[----:B------:R-:W-:-:S03]  /*5c200*/  LOP3.LUT R2, R28, 0x40, RZ, 0x3c, !PT ;  /* 0x000000401c027812 */ /* 0x000fc600078e3cff */
[----:B------:R-:W-:Y:S04]  /*5c210*/  STL [R1+0x26f0], R26 ;  /* 0x0026f01a01007387 */ /* 0x000fe80000100800 */
[----:B------:R-:W-:Y:S04]  /*5c220*/  STL [R1+0x26b8], R27 ;  /* 0x0026b81b01007387 */ /* 0x000fe80000100800 */
[----:B------:R-:W-:Y:S01]  /*5c230*/  STL [R1+0x28f8], R25 ;  /* 0x0028f81901007387 */ /* 0x000fe20000100800 */
[----:B------:R-:W-:-:S03]  /*5c240*/  LOP3.LUT R3, R28, 0x60, RZ, 0x3c, !PT ;  /* 0x000000601c037812 */ /* 0x000fc600078e3cff */
[----:B------:R-:W-:Y:S01]  /*5c250*/  LDS.128 R20, [R2] ;  /* 0x0000000002147984 */ /* 0x000fe20000000c00 */
[----:B-1----:R-:W-:-:S03]  /*5c260*/  IMAD.MOV.U32 R12, RZ, RZ, R16 ;  /* 0x000000ffff0c7224 */ /* 0x002fc600078e0010 */
[----:B------:R-:W-:Y:S04]  /*5c270*/  STL.64 [R1+0x3b0], R16 ;  /* 0x0003b01001007387 */ /* 0x000fe80000100a00 */
[----:B------:R-:W-:Y:S04]  /*5c280*/  STL.64 [R1+0x3b8], R18 ;  /* 0x0003b81201007387 */ /* 0x000fe80000100a00 */
[----:B------:R-:W-:Y:S04]  /*5c290*/  STL [R1+0x4e0], R13 ;  /* 0x0004e00d01007387 */ /* 0x000fe80000100800 */
[----:B------:R-:W-:Y:S04]  /*5c2a0*/  STL [R1+0x4e8], R2 ;  /* 0x0004e80201007387 */ /* 0x000fe80000100800 */
[----:B------:R-:W-:Y:S04]  /*5c2b0*/  STL [R1+0x28fc], R12 ;  /* 0x0028fc0c01007387 */ /* 0x000fe80000100800 */
[----:B------:R-:W0:Y:S04]  /*5c2c0*/  LDS.128 R12, [R13] ;  /* 0x000000000d0c7984 */ /* 0x000e280000000c00 */
[----:B------:R-:W-:Y:S04]  /*5c2d0*/  STL [R1+0x4ec], R3 ;  /* 0x0004ec0301007387 */ /* 0x000fe80000100800 */
[----:B0-----:R-:W-:Y:S04]  /*5c2e0*/  STL.64 [R1+0x3e0], R12 ;  /* 0x0003e00c01007387 */ /* 0x001fe80000100a00 */
[----:B------:R-:W-:Y:S04]  /*5c2f0*/  STL.64 [R1+0x3e8], R14 ;  /* 0x0003e80e01007387 */ /* 0x000fe80000100a00 */
[----:B------:R-:W0:Y:S04]  /*5c300*/  LDS.128 R12, [R3] ;  /* 0x00000000030c7984 */ /* 0x000e280000000c00 */
[----:B------:R-:W4:Y:S04]  /*5c310*/  LDL.LU R16, [R1+0x90] ;  /* 0x0000900001107983 */ /* 0x000f280000300800 */
[----:B------:R1:W-:Y:S04]  /*5c320*/  STL.64 [R1+0x420], R20 ;  /* 0x0004201401007387 */ /* 0x0003e80000100a00 */
[----:B------:R5:W-:Y:S04]  /*5c330*/  STL.64 [R1+0x428], R22 ;  /* 0x0004281601007387 */ /* 0x000be80000100a00 */
[----:B------:R-:W-:Y:S06]  /*5c340*/  BAR.SYNC.DEFER_BLOCKING 0x0 ;  /* 0x0000000000007b1d */ /* 0x000fec0000010000 */
[----:B0-----:R0:W-:Y:S04]  /*5c350*/  STL.64 [R1+0x470], R12 ;  /* 0x0004700c01007387 */ /* 0x0011e80000100a00 */
[----:B------:R0:W-:Y:S04]  /*5c360*/  STL.64 [R1+0x478], R14 ;  /* 0x0004780e01007387 */ /* 0x0001e80000100a00 */
[----:B------:R-:W4:Y:S04]  /*5c370*/  LDL.LU R17, [R1+0x94] ;  /* 0x0000940001117983 */ /* 0x000f280000300800 */
[----:B------:R-:W2:Y:S04]  /*5c380*/  LDL.LU R18, [R1+0x98] ;  /* 0x0000980001127983 */ /* 0x000ea80000300800 */
[----:B------:R-:W2:Y:S04]  /*5c390*/  LDL.LU R19, [R1+0x9c] ;  /* 0x00009c0001137983 */ /* 0x000ea80000300800 */
[----:B-1----:R-:W2:Y:S04]  /*5c3a0*/  LDL.LU R20, [R1+0x10] ;  /* 0x0000100001147983 */ /* 0x002ea80000300800 */
[----:B------:R-:W2:Y:S04]  /*5c3b0*/  LDL.LU R21, [R1+0x14] ;  /* 0x0000140001157983 */ /* 0x000ea80000300800 */
[----:B-----5:R-:W5:Y:S04]  /*5c3c0*/  LDL.LU R22, [R1+0x18] ;  /* 0x0000180001167983 */ /* 0x020f680000300800 */
[----:B------:R-:W5:Y:S04]  /*5c3d0*/  LDL.LU R23, [R1+0x1c] ;  /* 0x00001c0001177983 */ /* 0x000f680000300800 */
[----:B------:R-:W2:Y:S04]  /*5c3e0*/  LDL.LU R24, [R1+0x40] ;  /* 0x0000400001187983 */ /* 0x000ea80000300800 */
[----:B------:R-:W2:Y:S04]  /*5c3f0*/  LDL.LU R25, [R1+0x44] ;  /* 0x0000440001197983 */ /* 0x000ea80000300800 */
[----:B------:R-:W2:Y:S04]  /*5c400*/  LDL.LU R26, [R1+0x48] ;  /* 0x00004800011a7983 */ /* 0x000ea80000300800 */
[----:B------:R-:W2:Y:S04]  /*5c410*/  LDL.LU R27, [R1+0x4c] ;  /* 0x00004c00011b7983 */ /* 0x000ea80000300800 */
[----:B--2---:R-:W-:Y:S04]  /*5c420*/  STL.64 [R1+0x2908], R26 ;  /* 0x0029081a01007387 */ /* 0x004fe80000100a00 */
[----:B------:R-:W-:Y:S04]  /*5c430*/  STL.64 [R1+0x2900], R24 ;  /* 0x0029001801007387 */ /* 0x000fe80000100a00 */
[----:B0-----:R-:W2:Y:S04]  /*5c440*/  LDL.LU R12, [R1+0x30] ;  /* 0x00003000010c7983 */ /* 0x001ea80000300800 */
[----:B------:R-:W2:Y:S04]  /*5c450*/  LDL.LU R13, [R1+0x34] ;  /* 0x00003400010d7983 */ /* 0x000ea80000300800 */
[----:B------:R-:W2:Y:S04]  /*5c460*/  LDL.LU R14, [R1+0x38] ;  /* 0x00003800010e7983 */ /* 0x000ea80000300800 */
[----:B------:R-:W2:Y:S04]  /*5c470*/  LDL.LU R15, [R1+0x3c] ;  /* 0x00003c00010f7983 */ /* 0x000ea80000300800 */
[----:B------:R-:W-:Y:S04]  /*5c480*/  STS.128 [R0], R8 ;  /* 0x0000000800007388 */ /* 0x000fe80000000c00 */
[----:B--2---:R-:W-:Y:S04]  /*5c490*/  STL.64 [R1+0x2918], R14 ;  /* 0x0029180e01007387 */ /* 0x004fe80000100a00 */
[----:B------:R0:W-:Y:S04]  /*5c4a0*/  STL.64 [R1+0x2910], R12 ;  /* 0x0029100c01007387 */ /* 0x0001e80000100a00 */
[----:B0-----:R-:W2:Y:S04]  /*5c4b0*/  LDL.LU R12, [R1] ;  /* 0x00000000010c7983 */ /* 0x001ea80000300800 */
[----:B------:R-:W2:Y:S04]  /*5c4c0*/  LDL.LU R13, [R1+0x4] ;  /* 0x00000400010d7983 */ /* 0x000ea80000300800 */
[----:B------:R-:W2:Y:S04]  /*5c4d0*/  LDL.LU R14, [R1+0x8] ;  /* 0x00000800010e7983 */ /* 0x000ea80000300800 */
[----:B------:R-:W2:Y:S04]  /*5c4e0*/  LDL.LU R15, [R1+0xc] ;  /* 0x00000c00010f7983 */ /* 0x000ea80000300800 */
[----:B------:R-:W3:Y:S04]  /*5c4f0*/  LDL.LU R24, [R1+0x20] ;  /* 0x0000200001187983 */ /* 0x000ee80000300800 */
[----:B------:R-:W3:Y:S04]  /*5c500*/  LDL.LU R25, [R1+0x24] ;  /* 0x0000240001197983 */ /* 0x000ee80000300800 */
[----:B------:R-:W3:Y:S04]  /*5c510*/  LDL.LU R26, [R1+0x28] ;  /* 0x00002800011a7983 */ /* 0x000ee80000300800 */
[----:B------:R-:W3:Y:S04]  /*5c520*/  LDL.LU R27, [R1+0x2c] ;  /* 0x00002c00011b7983 */ /* 0x000ee80000300800 */
[----:B------:R-:W-:Y:S04]  /*5c530*/  STL.64 [R1+0x28f0], R18 ;  /* 0x0028f01201007387 */ /* 0x000fe80000100a00 */
[----:B----4-:R0:W-:Y:S04]  /*5c540*/  STL.64 [R1+0x28e8], R16 ;  /* 0x0028e81001007387 */ /* 0x0101e80000100a00 */
[----:B0-----:R-:W4:Y:S04]  /*5c550*/  LDL.LU R16, [R1+0x50] ;  /* 0x0000500001107983 */ /* 0x001f280000300800 */
[----:B------:R-:W4:Y:S04]  /*5c560*/  LDL.LU R17, [R1+0x54] ;  /* 0x0000540001117983 */ /* 0x000f280000300800 */
[----:B------:R-:W4:Y:S04]  /*5c570*/  LDL.LU R18, [R1+0x58] ;  /* 0x0000580001127983 */ /* 0x000f280000300800 */
[----:B------:R-:W4:Y:S04]  /*5c580*/  LDL.LU R19, [R1+0x5c] ;  /* 0x00005c0001137983 */ /* 0x000f280000300800 */
[----:B------:R-:W3:Y:S04]  /*5c590*/  LDL R8, [R1+0x4e4] ;  /* 0x0004e40001087983 */ /* 0x000ee80000100800 */
[----:B------:R-:W4:Y:S04]  /*5c5a0*/  LDL R9, [R1+0x4e0] ;  /* 0x0004e00001097983 */ /* 0x000f280000100800 */
[----:B------:R-:W4:Y:S04]  /*5c5b0*/  LDL R11, [R1+0x4e8] ;  /* 0x0004e800010b7983 */ /* 0x000f280000100800 */
[----:B------:R0:W-:Y:S04]  /*5c5c0*/  STS.128 [R0+0x80], R4 ;  /* 0x0000800400007388 */ /* 0x0001e80000000c00 */
[----:B-----5:R-:W-:Y:S04]  /*5c5d0*/  STS.128 [R0+0x280], R20 ;  /* 0x0002801400007388 */ /* 0x020fe80000000c00 */
[----:B0-----:R-:W5:Y:S04]  /*5c5e0*/  LDL.LU R4, [R1+0x80] ;  /* 0x0000800001047983 */ /* 0x001f680000300800 */
[----:B------:R-:W5:Y:S04]  /*5c5f0*/  LDL.LU R5, [R1+0x84] ;  /* 0x0000840001057983 */ /* 0x000f680000300800 */
[----:B------:R-:W5:Y:S04]  /*5c600*/  LDL.LU R6, [R1+0x88] ;  /* 0x0000880001067983 */ /* 0x000f680000300800 */
[----:B------:R-:W5:Y:S04]  /*5c610*/  LDL.LU R7, [R1+0x8c] ;  /* 0x00008c0001077983 */ /* 0x000f680000300800 */
[----:B--2---:R-:W-:Y:S04]  /*5c620*/  STS.128 [R0+0x200], R12 ;  /* 0x0002000c00007388 */ /* 0x004fe80000000c00 */
[----:B------:R-:W-:Y:S06]  /*5c630*/  BAR.SYNC.DEFER_BLOCKING 0x0 ;  /* 0x0000000000007b1d */ /* 0x000fec0000010000 */
[----:B---3--:R-:W0:Y:S04]  /*5c640*/  LDS.128 R12, [R8] ;  /* 0x00000000080c7984 */ /* 0x008e280000000c00 */
[----:B0-----:R-:W-:Y:S01]  /*5c650*/  STL [R1+0x384], R13 ;  /* 0x0003840d01007387 */ /* 0x001fe20000100800 */
[----:B------:R-:W-:-:S03]  /*5c660*/  IMAD.MOV.U32 R23, RZ, RZ, R12 ;  /* 0x000000ffff177224 */ /* 0x000fc600078e000c */
[----:B------:R-:W-:Y:S04]  /*5c670*/  STL.64 [R1+0x388], R14 ;  /* 0x0003880e01007387 */ /* 0x000fe80000100a00 */
[----:B----4-:R-:W0:Y:S04]  /*5c680*/  LDS.128 R12, [R9] ;  /* 0x00000000090c7984 */ /* 0x010e280000000c00 */
[----:B------:R1:W-:Y:S04]  /*5c690*/  STL [R1+0x26f4], R23 ;  /* 0x0026f41701007387 */ /* 0x0003e80000100800 */
[----:B------:R-:W2:Y:S04]  /*5c6a0*/  LDL.LU R20, [R1+0x70] ;  /* 0x0000700001147983 */ /* 0x000ea80000300800 */
[----:B------:R-:W2:Y:S04]  /*5c6b0*/  LDL.LU R21, [R1+0x74] ;  /* 0x0000740001157983 */ /* 0x000ea80000300800 */
[----:B------:R-:W2:Y:S04]  /*5c6c0*/  LDL.LU R22, [R1+0x78] ;  /* 0x0000780001167983 */ /* 0x000ea80000300800 */
[----:B-1----:R-:W2:Y:S04]  /*5c6d0*/  LDL.LU R23, [R1+0x7c] ;  /* 0x00007c0001177983 */ /* 0x002ea80000300800 */
[----:B0-----:R-:W-:Y:S04]  /*5c6e0*/  STL.64 [R1+0x3d0], R12 ;  /* 0x0003d00c01007387 */ /* 0x001fe80000100a00 */
[----:B------:R-:W-:Y:S04]  /*5c6f0*/  STL.64 [R1+0x3d8], R14 ;  /* 0x0003d80e01007387 */ /* 0x000fe80000100a00 */
[----:B------:R-:W0:Y:S04]  /*5c700*/  LDS.128 R12, [R11] ;  /* 0x000000000b0c7984 */ /* 0x000e280000000c00 */
[----:B0-----:R-:W-:Y:S04]  /*5c710*/  STL.64 [R1+0x410], R12 ;  /* 0x0004100c01007387 */ /* 0x001fe80000100a00 */
[----:B------:R-:W-:Y:S04]  /*5c720*/  STL.64 [R1+0x418], R14 ;  /* 0x0004180e01007387 */ /* 0x000fe80000100a00 */
[----:B------:R-:W0:Y:S04]  /*5c730*/  LDS.128 R12, [R3] ;  /* 0x00000000030c7984 */ /* 0x000e280000000c00 */
[----:B------:R-:W-:Y:S06]  /*5c740*/  BAR.SYNC.DEFER_BLOCKING 0x0 ;  /* 0x0000000000007b1d */ /* 0x000fec0000010000 */
[----:B------:R-:W-:Y:S04]  /*5c750*/  STS.128 [R0], R24 ;  /* 0x0000001800007388 */ /* 0x000fe80000000c00 */
[----:B0-----:R-:W-:Y:S04]  /*5c760*/  STL.64 [R1+0x460], R12 ;  /* 0x0004600c01007387 */ /* 0x001fe80000100a00 */
[----:B------:R0:W-:Y:S04]  /*5c770*/  STL.64 [R1+0x468], R14 ;  /* 0x0004680e01007387 */ /* 0x0001e80000100a00 */
[----:B0-----:R-:W3:Y:S04]  /*5c780*/  LDL.LU.64 R14, [R1+0x2918] ;  /* 0x00291800010e7983 */ /* 0x001ee80000300a00 */
[----:B------:R-:W3:Y:S04]  /*5c790*/  LDL.LU.64 R12, [R1+0x2910] ;  /* 0x00291000010c7983 */ /* 0x000ee80000300a00 */
[----:B------:R-:W4:Y:S04]  /*5c7a0*/  LDL.LU.64 R26, [R1+0x2908] ;  /* 0x00290800011a7983 */ /* 0x000f280000300a00 */
[----:B------:R-:W4:Y:S04]  /*5c7b0*/  LDL.LU.64 R24, [R1+0x2900] ;  /* 0x0029000001187983 */ /* 0x000f280000300a00 */
[----:B------:R-:W-:Y:S04]  /*5c7c0*/  STS.128 [R0+0x280], R16 ;  /* 0x0002801000007388 */ /* 0x000fe80000000c00 */
[----:B---3--:R0:W-:Y:S04]  /*5c7d0*/  STS.128 [R0+0x80], R12 ;  /* 0x0000800c00007388 */ /* 0x0081e80000000c00 */
[----:B----4-:R1:W-:Y:S04]  /*5c7e0*/  STS.128 [R0+0x200], R24 ;  /* 0x0002001800007388 */ /* 0x0103e80000000c00 */
[----:B------:R-:W-:Y:S06]  /*5c7f0*/  BAR.SYNC.DEFER_BLOCKING 0x0 ;  /* 0x0000000000007b1d */ /* 0x000fec0000010000 */
[----:B0-----:R-:W3:Y:S04]  /*5c800*/  LDL.LU R12, [R1+0x28fc] ;  /* 0x0028fc00010c7983 */ /* 0x001ee80000300800 */
[----:B-1----:R-:W4:Y:S04]  /*5c810*/  LDL.LU R25, [R1+0x28f8] ;  /* 0x0028f80001197983 */ /* 0x002f280000300800 */
[----:B------:R-:W0:Y:S04]  /*5c820*/  LDS.128 R16, [R8] ;  /* 0x0000000008107984 */ /* 0x000e280000000c00 */
[----:B0-----:R-:W-:Y:S01]  /*5c830*/  STL.64 [R1+0x40], R16 ;  /* 0x0000401001007387 */ /* 0x001fe20000100a00 */
[----:B------:R-:W-:-:S03]  /*5c840*/  IMAD.MOV.U32 R14, RZ, RZ, R16 ;  /* 0x000000ffff0e7224 */ /* 0x000fc600078e0010 */
[----:B------:R-:W-:Y:S04]  /*5c850*/  STL.64 [R1+0x48], R18 ;  /* 0x0000481201007387 */ /* 0x000fe80000100a00 */
[----:B------:R-:W0:Y:S04]  /*5c860*/  LDS.128 R16, [R9] ;  /* 0x0000000009107984 */ /* 0x000e280000000c00 */
[----:B0-----:R-:W-:Y:S04]  /*5c870*/  STL.64 [R1+0x3c0], R16 ;  /* 0x0003c01001007387 */ /* 0x001fe80000100a00 */
[----:B------:R-:W-:Y:S04]  /*5c880*/  STL.64 [R1+0x3c8], R18 ;  /* 0x0003c81201007387 */ /* 0x000fe80000100a00 */
[----:B------:R-:W0:Y:S04]  /*5c890*/  LDS.128 R16, [R11] ;  /* 0x000000000b107984 */ /* 0x000e280000000c00 */
[----:B0-----:R-:W-:Y:S01]  /*5c8a0*/  STL [R1+0x404], R17 ;  /* 0x0004041101007387 */ /* 0x001fe20000100800 */
[----:B------:R-:W-:-:S03]  /*5c8b0*/  IMAD.MOV.U32 R27, RZ, RZ, R16 ;  /* 0x000000ffff1b7224 */ /* 0x000fc600078e0010 */
[----:B------:R-:W-:Y:S04]  /*5c8c0*/  STL.64 [R1+0x408], R18 ;  /* 0x0004081201007387 */ /* 0x000fe80000100a00 */
[----:B------:R-:W0:Y:S04]  /*5c8d0*/  LDS.128 R16, [R3] ;  /* 0x0000000003107984 */ /* 0x000e280000000c00 */
[----:B------:R-:W-:Y:S04]  /*5c8e0*/  STL [R1+0x26d0], R27 ;  /* 0x0026d01b01007387 */ /* 0x000fe80000100800 */
[----:B------:R-:W-:Y:S06]  /*5c8f0*/  BAR.SYNC.DEFER_BLOCKING 0x0 ;  /* 0x0000000000007b1d */ /* 0x000fec0000010000 */
[----:B----4-:R1:W-:Y:S04]  /*5c900*/  STL [R1+0x28c0], R25 ;  /* 0x0028c01901007387 */ /* 0x0103e80000100800 */
[----:B------:R-:W4:Y:S04]  /*5c910*/  LDL.LU R24, [R1+0x60] ;  /* 0x0000600001187983 */ /* 0x000f280000300800 */
[----:B-1----:R-:W4:Y:S04]  /*5c920*/  LDL.LU R25, [R1+0x64] ;  /* 0x0000640001197983 */ /* 0x002f280000300800 */
[----:B------:R-:W4:Y:S04]  /*5c930*/  LDL.LU R26, [R1+0x68] ;  /* 0x00006800011a7983 */ /* 0x000f280000300800 */
[----:B------:R-:W4:Y:S04]  /*5c940*/  LDL.LU R27, [R1+0x6c] ;  /* 0x00006c00011b7983 */ /* 0x000f280000300800 */
[----:B0-----:R-:W-:Y:S04]  /*5c950*/  STL.64 [R1+0x450], R16 ;  /* 0x0004501001007387 */ /* 0x001fe80000100a00 */
[----:B------:R0:W-:Y:S04]  /*5c960*/  STL.64 [R1+0x458], R18 ;  /* 0x0004581201007387 */ /* 0x0001e80000100a00 */
[----:B0-----:R-:W3:Y:S04]  /*5c970*/  LDL.LU.64 R18, [R1+0x28f0] ;  /* 0x0028f00001127983 */ /* 0x001ee80000300a00 */
[----:B------:R-:W3:Y:S04]  /*5c980*/  LDL.LU.64 R16, [R1+0x28e8] ;  /* 0x0028e80001107983 */ /* 0x000ee80000300a00 */
[----:B--2---:R-:W-:Y:S04]  /*5c990*/  STS.128 [R0+0x80], R20 ;  /* 0x0000801400007388 */ /* 0x004fe80000000c00 */
[----:B-----5:R-:W-:Y:S01]  /*5c9a0*/  STS.128 [R0+0x200], R4 ;  /* 0x0002000400007388 */ /* 0x020fe20000000c00 */
[----:B------:R-:W-:-:S03]  /*5c9b0*/  ISETP.GE.AND P1, PT, R29, c[0x0][0x17c], PT ;  /* 0x00005f001d007a0c */ /* 0x000fc60003f26270 */
[----:B----4-:R-:W-:Y:S04]  /*5c9c0*/  STS.128 [R0], R24 ;  /* 0x0000001800007388 */ /* 0x010fe80000000c00 */
[----:B---3--:R-:W-:Y:S04]  /*5c9d0*/  STS.128 [R0+0x280], R16 ;  /* 0x0002801000007388 */ /* 0x008fe80000000c00 */
[----:B------:R-:W-:Y:S06]  /*5c9e0*/  BAR.SYNC.DEFER_BLOCKING 0x0 ;  /* 0x0000000000007b1d */ /* 0x000fec0000010000 */
[----:B------:R-:W0:Y:S02]  /*5c9f0*/  LDS.128 R4, [R8] ;  /* 0x0000000008047984 */ /* 0x000e240000000c00 */
[----:B0-----:R-:W-:-:S02]  /*5ca00*/  IMAD.MOV.U32 R13, RZ, RZ, R4 ;  /* 0x000000ffff0d7224 */ /* 0x001fc400078e0004 */
[----:B------:R-:W-:Y:S04]  /*5ca10*/  STL.64 [R1+0x20], R4 ;  /* 0x0000200401007387 */ /* 0x000fe80000100a00 */
[----:B------:R-:W-:Y:S04]  /*5ca20*/  STL.64 [R1+0x28], R6 ;  /* 0x0000280601007387 */ /* 0x000fe80000100a00 */
[----:B------:R-:W-:Y:S04]  /*5ca30*/  STL [R1+0x2700], R14 ;  /* 0x0027000e01007387 */ /* 0x000fe80000100800 */
[----:B------:R-:W-:Y:S04]  /*5ca40*/  STL.64 [R1+0x26f8], R12 ;  /* 0x0026f80c01007387 */ /* 0x000fe80000100a00 */
[----:B------:R-:W0:Y:S04]  /*5ca50*/  LDS.128 R12, [R9] ;  /* 0x00000000090c7984 */ /* 0x000e280000000c00 */
[----:B------:R-:W1:Y:S04]  /*5ca60*/  LDS.128 R4, [R11] ;  /* 0x000000000b047984 */ /* 0x000e680000000c00 */
[----:B------:R-:W-:Y:S04]  /*5ca70*/  STL [R1+0x28d0], R11 ;  /* 0x0028d00b01007387 */ /* 0x000fe80000100800 */
[----:B0-----:R-:W-:Y:S04]  /*5ca80*/  STL.64 [R1+0x90], R12 ;  /* 0x0000900c01007387 */ /* 0x001fe80000100a00 */
[----:B------:R-:W-:Y:S04]  /*5ca90*/  STL.64 [R1+0x98], R14 ;  /* 0x0000980e01007387 */ /* 0x000fe80000100a00 */
[----:B------:R-:W-:Y:S04]  /*5caa0*/  STL.64 [R1+0x28c8], R8 ;  /* 0x0028c80801007387 */ /* 0x000fe80000100a00 */
[----:B-1----:R-:W-:Y:S04]  /*5cab0*/  STL.64 [R1+0x3f0], R4 ;  /* 0x0003f00401007387 */ /* 0x002fe80000100a00 */
[----:B------:R-:W-:Y:S04]  /*5cac0*/  STL.64 [R1+0x3f8], R6 ;  /* 0x0003f80601007387 */ /* 0x000fe80000100a00 */
[----:B------:R-:W0:Y:S04]  /*5cad0*/  LDS.128 R4, [R3] ;  /* 0x0000000003047984 */ /* 0x000e280000000c00 */
[----:B0-----:R0:W-:Y:S01]  /*5cae0*/  STL [R1+0x444], R5 ;  /* 0x0004440501007387 */ /* 0x0011e20000100800 */
[----:B------:R-:W-:-:S03]  /*5caf0*/  IMAD.MOV.U32 R29, RZ, RZ, R4 ;  /* 0x000000ffff1d7224 */ /* 0x000fc600078e0004 */
[----:B------:R1:W-:Y:S04]  /*5cb00*/  STL.64 [R1+0x448], R6 ;  /* 0x0004480601007387 */ /* 0x0003e80000100a00 */
[----:B------:R-:W2:Y:S04]  /*5cb10*/  LDL.LU R4, [R1+0x140] ;  /* 0x0001400001047983 */ /* 0x000ea80000300800 */
[----:B0-----:R-:W2:Y:S04]  /*5cb20*/  LDL.LU R5, [R1+0x144] ;  /* 0x0001440001057983 */ /* 0x001ea80000300800 */
[----:B-1----:R-:W3:Y:S04]  /*5cb30*/  LDL.LU R6, [R1+0x148] ;  /* 0x0001480001067983 */ /* 0x002ee80000300800 */
[----:B------:R-:W3:Y:S04]  /*5cb40*/  LDL.LU R7, [R1+0x14c] ;  /* 0x00014c0001077983 */ /* 0x000ee80000300800 */
[----:B------:R-:W-:Y:S06]  /*5cb50*/  BAR.SYNC.DEFER_BLOCKING 0x0 ;  /* 0x0000000000007b1d */ /* 0x000fec0000010000 */
[----:B---3--:R-:W-:Y:S04]  /*5cb60*/  STL.64 [R1+0x2878], R6 ;  /* 0x0028780601007387 */ /* 0x008fe80000100a00 */
[----:B--2---:R0:W-:Y:S04]  /*5cb70*/  STL.64 [R1+0x2870], R4 ;  /* 0x0028700401007387 */ /* 0x0041e80000100a00 */
[----:B0-----:R-:W2:Y:S04]  /*5cb80*/  LDL.LU R4, [R1+0x110] ;  /* 0x0001100001047983 */ /* 0x001ea80000300800 */
[----:B------:R-:W2:Y:S04]  /*5cb90*/  LDL.LU R5, [R1+0x114] ;  /* 0x0001140001057983 */ /* 0x000ea80000300800 */
[----:B------:R-:W3:Y:S04]  /*5cba0*/  LDL.LU R6, [R1+0x118] ;  /* 0x0001180001067983 */ /* 0x000ee80000300800 */
[----:B------:R-:W3:Y:S04]  /*5cbb0*/  LDL.LU R7, [R1+0x11c] ;  /* 0x00011c0001077983 */ /* 0x000ee80000300800 */
[----:B---3--:R-:W-:Y:S04]  /*5cbc0*/  STL.64 [R1+0x2888], R6 ;  /* 0x0028880601007387 */ /* 0x008fe80000100a00 */
[----:B--2---:R0:W-:Y:S04]  /*5cbd0*/  STL.64 [R1+0x2880], R4 ;  /* 0x0028800401007387 */ /* 0x0041e80000100a00 */
[----:B0-----:R-:W2:Y:S04]  /*5cbe0*/  LDL.LU R4, [R1+0x100] ;  /* 0x0001000001047983 */ /* 0x001ea80000300800 */
[----:B------:R-:W2:Y:S04]  /*5cbf0*/  LDL.LU R5, [R1+0x104] ;  /* 0x0001040001057983 */ /* 0x000ea80000300800 */
[----:B------:R-:W3:Y:S04]  /*5cc00*/  LDL.LU R6, [R1+0x108] ;  /* 0x0001080001067983 */ /* 0x000ee80000300800 */
[----:B------:R-:W3:Y:S04]  /*5cc10*/  LDL.LU R7, [R1+0x10c] ;  /* 0x00010c0001077983 */ /* 0x000ee80000300800 */
[----:B------:R-:W4:Y:S04]  /*5cc20*/  LDL.LU R24, [R1+0xc0] ;  /* 0x0000c00001187983 */ /* 0x000f280000300800 */
[----:B------:R-:W4:Y:S04]  /*5cc30*/  LDL.LU R25, [R1+0xc4] ;  /* 0x0000c40001197983 */ /* 0x000f280000300800 */
[----:B------:R-:W5:Y:S04]  /*5cc40*/  LDL.LU R26, [R1+0xc8] ;  /* 0x0000c800011a7983 */ /* 0x000f680000300800 */
[----:B------:R-:W5:Y:S04]  /*5cc50*/  LDL.LU R27, [R1+0xcc] ;  /* 0x0000cc00011b7983 */ /* 0x000f680000300800 */
[----:B-----5:R-:W-:Y:S04]  /*5cc60*/  STL.64 [R1+0x28e0], R26 ;  /* 0x0028e01a01007387 */ /* 0x020fe80000100a00 */
[----:B----4-:R0:W-:Y:S04]  /*5cc70*/  STL.64 [R1+0x28d8], R24 ;  /* 0x0028d81801007387 */ /* 0x0101e80000100a00 */
[----:B------:R-:W4:Y:S04]  /*5cc80*/  LDL.LU R8, [R1+0xb0] ;  /* 0x0000b00001087983 */ /* 0x000f280000300800 */
[----:B------:R-:W4:Y:S04]  /*5cc90*/  LDL.LU R9, [R1+0xb4] ;  /* 0x0000b40001097983 */ /* 0x000f280000300800 */
[----:B------:R-:W4:Y:S04]  /*5cca0*/  LDL.LU R10, [R1+0xb8] ;  /* 0x0000b800010a7983 */ /* 0x000f280000300800 */
[----:B------:R-:W4:Y:S04]  /*5ccb0*/  LDL.LU R11, [R1+0xbc] ;  /* 0x0000bc00010b7983 */ /* 0x000f280000300800 */
[----:B0-----:R-:W5:Y:S04]  /*5ccc0*/  LDL.LU R24, [R1+0xa0] ;  /* 0x0000a00001187983 */ /* 0x001f680000300800 */
[----:B------:R-:W5:Y:S04]  /*5ccd0*/  LDL.LU R25, [R1+0xa4] ;  /* 0x0000a40001197983 */ /* 0x000f680000300800 */
[----:B------:R-:W5:Y:S04]  /*5cce0*/  LDL.LU R26, [R1+0xa8] ;  /* 0x0000a800011a7983 */ /* 0x000f680000300800 */
[----:B------:R-:W5:Y:S04]  /*5ccf0*/  LDL.LU R27, [R1+0xac] ;  /* 0x0000ac00011b7983 */ /* 0x000f680000300800 */
        /* <DEDUP_REMOVED lines=12> */
[----:B-----5:R-:W-:Y:S04]  /*5cdc0*/  STS.128 [R0], R24 ;  /* 0x0000001800007388 */ /* 0x020fe80000000c00 */
[----:B----4-:R-:W-:Y:S04]  /*5cdd0*/  STS.128 [R0+0x80], R8 ;  /* 0x0000800800007388 */ /* 0x010fe80000000c00 */
[----:B---3--:R-:W-:Y:S04]  /*5cde0*/  STL.64 [R1+0x28b8], R6 ;  /* 0x0028b80601007387 */ /* 0x008fe80000100a00 */
[----:B--2---:R0:W-:Y:S04]  /*5cdf0*/  STL.64 [R1+0x28b0], R4 ;  /* 0x0028b00401007387 */ /* 0x0041e80000100a00 */
[----:B0-----:R-:W2:Y:S04]  /*5ce00*/  LDL.LU R4, [R1+0xd0] ;  /* 0x0000d00001047983 */ /* 0x001ea80000300800 */
[----:B------:R-:W2:Y:S04]  /*5ce10*/  LDL.LU R5, [R1+0xd4] ;  /* 0x0000d40001057983 */ /* 0x000ea80000300800 */
[----:B------:R-:W2:Y:S04]  /*5ce20*/  LDL.LU R6, [R1+0xd8] ;  /* 0x0000d80001067983 */ /* 0x000ea80000300800 */
[----:B------:R-:W2:Y:S04]  /*5ce30*/  LDL.LU R7, [R1+0xdc] ;  /* 0x0000dc0001077983 */ /* 0x000ea80000300800 */
[----:B------:R-:W3:Y:S04]  /*5ce40*/  LDL.LU R20, [R1+0x130] ;  /* 0x0001300001147983 */ /* 0x000ee80000300800 */
[----:B------:R-:W3:Y:S04]  /*5ce50*/  LDL.LU R21, [R1+0x134] ;  /* 0x0001340001157983 */ /* 0x000ee80000300800 */
[----:B------:R-:W3:Y:S04]  /*5ce60*/  LDL.LU R22, [R1+0x138] ;  /* 0x0001380001167983 */ /* 0x000ee80000300800 */
[----:B------:R-:W3:Y:S04]  /*5ce70*/  LDL.LU R23, [R1+0x13c] ;  /* 0x00013c0001177983 */ /* 0x000ee80000300800 */
[----:B------:R-:W4:Y:S04]  /*5ce80*/  LDL.LU R12, [R1+0x120] ;  /* 0x00012000010c7983 */ /* 0x000f280000300800 */
[----:B------:R-:W4:Y:S04]  /*5ce90*/  LDL.LU R13, [R1+0x124] ;  /* 0x00012400010d7983 */ /* 0x000f280000300800 */
[----:B------:R-:W4:Y:S04]  /*5cea0*/  LDL.LU R14, [R1+0x128] ;  /* 0x00012800010e7983 */ /* 0x000f280000300800 */
[----:B------:R-:W4:Y:S04]  /*5ceb0*/  LDL.LU R15, [R1+0x12c] ;  /* 0x00012c00010f7983 */ /* 0x000f280000300800 */
[----:B------:R-:W5:Y:S04]  /*5cec0*/  LDL.LU R16, [R1+0x150] ;  /* 0x0001500001107983 */ /* 0x000f680000300800 */
[----:B------:R-:W5:Y:S04]  /*5ced0*/  LDL.LU R17, [R1+0x154] ;  /* 0x0001540001117983 */ /* 0x000f680000300800 */
[----:B------:R-:W5:Y:S04]  /*5cee0*/  LDL.LU R18, [R1+0x158] ;  /* 0x0001580001127983 */ /* 0x000f680000300800 */
[----:B------:R-:W5:Y:S04]  /*5cef0*/  LDL.LU R19, [R1+0x15c] ;  /* 0x00015c0001137983 */ /* 0x000f680000300800 */
[----:B------:R-:W-:Y:S04]  /*5cf00*/  STL [R1+0x26a8], R29 ;  /* 0x0026a81d01007387 */ /* 0x000fe80000100800 */
[----:B------:R-:W3:Y:S04]  /*5cf10*/  LDL.LU.64 R26, [R1+0x28e0] ;  /* 0x0028e000011a7983 */ /* 0x000ee80000300a00 */
[----:B------:R-:W3:Y:S04]  /*5cf20*/  LDL.LU.64 R24, [R1+0x28d8] ;  /* 0x0028d80001187983 */ /* 0x000ee80000300a00 */
[----:B------:R-:W4:Y:S04]  /*5cf30*/  LDL.LU R11, [R1+0x28d0] ;  /* 0x0028d000010b7983 */ /* 0x000f280000300800 */
[----:B------:R-:W4:Y:S04]  /*5cf40*/  LDL.LU.64 R8, [R1+0x28c8] ;  /* 0x0028c80001087983 */ /* 0x000f280000300a00 */
[----:B--2---:R-:W-:Y:S04]  /*5cf50*/  STS.128 [R0+0x280], R4 ;  /* 0x0002800400007388 */ /* 0x004fe80000000c00 */
[----:B---3--:R0:W-:Y:S04]  /*5cf60*/  STS.128 [R0+0x200], R24 ;  /* 0x0002001800007388 */ /* 0x0081e80000000c00 */
[----:B------:R-:W-:Y:S06]  /*5cf70*/  BAR.SYNC.DEFER_BLOCKING 0x0 ;  /* 0x0000000000007b1d */ /* 0x000fec0000010000 */
[----:B0-----:R-:W2:Y:S04]  /*5cf80*/  LDL.LU R25, [R1+0x28c0] ;  /* 0x0028c00001197983 */ /* 0x001ea80000300800 */
[----:B----4-:R-:W0:Y:S04]  /*5cf90*/  LDS.128 R4, [R8] ;  /* 0x0000000008047984 */ /* 0x010e280000000c00 */
        /* <DEDUP_REMOVED lines=8> */
[----:B0-----:R-:W-:Y:S04]  /*5d020*/  STL.64 [R1+0xd0], R4 ;  /* 0x0000d00401007387 */ /* 0x001fe80000100a00 */
[----:B------:R-:W-:Y:S04]  /*5d030*/  STL.64 [R1+0xd8], R6 ;  /* 0x0000d80601007387 */ /* 0x000fe80000100a00 */
[----:B------:R-:W0:Y:S04]  /*5d040*/  LDS.128 R4, [R3] ;  /* 0x0000000003047984 */ /* 0x000e280000000c00 */
[----:B0-----:R-:W-:Y:S01]  /*5d050*/  STL [R1+0x434], R5 ;  /* 0x0004340501007387 */ /* 0x001fe20000100800 */
[----:B------:R-:W-:-:S03]  /*5d060*/  IMAD.MOV.U32 R28, RZ, RZ, R4 ;  /* 0x000000ffff1c7224 */ /* 0x000fc600078e0004 */
[----:B------:R0:W-:Y:S04]  /*5d070*/  STL.64 [R1+0x438], R6 ;  /* 0x0004380601007387 */ /* 0x0001e80000100a00 */
[----:B0-----:R-:W3:Y:S04]  /*5d080*/  LDL.LU.64 R6, [R1+0x28b8] ;  /* 0x0028b80001067983 */ /* 0x001ee80000300a00 */
[----:B------:R-:W3:Y:S04]  /*5d090*/  LDL.LU.64 R4, [R1+0x28b0] ;  /* 0x0028b00001047983 */ /* 0x000ee80000300a00 */
[----:B------:R-:W-:Y:S06]  /*5d0a0*/  BAR.SYNC.DEFER_BLOCKING 0x0 ;  /* 0x0000000000007b1d */ /* 0x000fec0000010000 */
[----:B------:R-:W-:Y:S04]  /*5d0b0*/  STL [R1+0x26ac], R28 ;  /* 0x0026ac1c01007387 */ /* 0x000fe80000100800 */
[----:B---3--:R0:W-:Y:S04]  /*5d0c0*/  STS.128 [R0], R4 ;  /* 0x0000000400007388 */ /* 0x0081e80000000c00 */
[----:B0-----:R-:W3:Y:S04]  /*5d0d0*/  LDL.LU.64 R6, [R1+0x28a8] ;  /* 0x0028a80001067983 */ /* 0x001ee80000300a00 */
[----:B------:R-:W3:Y:S04]  /*5d0e0*/  LDL.LU.64 R4, [R1+0x28a0] ;  /* 0x0028a00001047983 */ /* 0x000ee80000300a00 */
[----:B---3--:R0:W-:Y:S04]  /*5d0f0*/  STS.128 [R0+0x80], R4 ;  /* 0x0000800400007388 */ /* 0x0081e80000000c00 */
[----:B0-----:R-:W3:Y:S04]  /*5d100*/  LDL.LU.64 R6, [R1+0x2898] ;  /* 0x0028980001067983 */ /* 0x001ee80000300a00 */
[----:B------:R-:W3:Y:S04]  /*5d110*/  LDL.LU.64 R4, [R1+0x2890] ;  /* 0x0028900001047983 */ /* 0x000ee80000300a00 */
[----:B---3--:R0:W-:Y:S04]  /*5d120*/  STS.128 [R0+0x200], R4 ;  /* 0x0002000400007388 */ /* 0x0081e80000000c00 */
[----:B0-----:R-:W3:Y:S04]  /*5d130*/  LDL.LU.64 R6, [R1+0x2888] ;  /* 0x0028880001067983 */ /* 0x001ee80000300a00 */
[----:B------:R-:W3:Y:S04]  /*5d140*/  LDL.LU.64 R4, [R1+0x2880] ;  /* 0x0028800001047983 */ /* 0x000ee80000300a00 */
[----:B---3--:R-:W-:Y:S04]  /*5d150*/  STS.128 [R0+0x280], R4 ;  /* 0x0002800400007388 */ /* 0x008fe80000000c00 */
[----:B------:R-:W-:Y:S06]  /*5d160*/  BAR.SYNC.DEFER_BLOCKING 0x0 ;  /* 0x0000000000007b1d */ /* 0x000fec0000010000 */
        /* <DEDUP_REMOVED lines=8> */
[----:B0-----:R-:W-:Y:S04]  /*5d1f0*/  STL.64 [R1+0xc0], R4 ;  /* 0x0000c00401007387 */ /* 0x001fe80000100a00 */
[----:B------:R-:W-:Y:S04]  /*5d200*/  STL.64 [R1+0xc8], R6 ;  /* 0x0000c80601007387 */ /* 0x000fe80000100a00 */
[----:B------:R-:W0:Y:S04]  /*5d210*/  LDS.128 R4, [R3] ;  /* 0x0000000003047984 */ /* 0x000e280000000c00 */
[----:B------:R-:W-:Y:S06]  /*5d220*/  BAR.SYNC.DEFER_BLOCKING 0x0 ;  /* 0x0000000000007b1d */ /* 0x000fec0000010000 */
[----:B0-----:R-:W-:Y:S04]  /*5d230*/  STL.64 [R1+0x100], R4 ;  /* 0x0001000401007387 */ /* 0x001fe80000100a00 */
[----:B------:R0:W-:Y:S04]  /*5d240*/  STL.64 [R1+0x108], R6 ;  /* 0x0001080601007387 */ /* 0x0001e80000100a00 */
[----:B0-----:R-:W3:Y:S04]  /*5d250*/  LDL.LU.64 R6, [R1+0x2878] ;  /* 0x0028780001067983 */ /* 0x001ee80000300a00 */
[----:B------:R-:W3:Y:S04]  /*5d260*/  LDL.LU.64 R4, [R1+0x2870] ;  /* 0x0028700001047983 */ /* 0x000ee80000300a00 */
[----:B------:R-:W-:Y:S04]  /*5d270*/  STS.128 [R0], R12 ;  /* 0x0000000c00007388 */ /* 0x000fe80000000c00 */
[----:B------:R-:W-:Y:S04]  /*5d280*/  STS.128 [R0+0x80], R20 ;  /* 0x0000801400007388 */ /* 0x000fe80000000c00 */
[----:B-----5:R-:W-:Y:S04]  /*5d290*/  STS.128 [R0+0x280], R16 ;  /* 0x0002801000007388 */ /* 0x020fe80000000c00 */
[----:B---3--:R-:W-:Y:S04]  /*5d2a0*/  STS.128 [R0+0x200], R4 ;  /* 0x0002000400007388 */ /* 0x008fe80000000c00 */
[----:B------:R-:W-:Y:S06]  /*5d2b0*/  BAR.SYNC.DEFER_BLOCKING 0x0 ;  /* 0x0000000000007b1d */ /* 0x000fec0000010000 */
[----:B------:R-:W0:Y:S04]  /*5d2c0*/  LDS.128 R4, [R8] ;  /* 0x0000000008047984 */ /* 0x000e280000000c00 */
[----:B0-----:R-:W-:Y:S01]  /*5d2d0*/  STL.64 [R1], R4 ;  /* 0x0000000401007387 */ /* 0x001fe20000100a00 */
[----:B------:R-:W-:-:S03]  /*5d2e0*/  IMAD.MOV.U32 R26, RZ, RZ, R4 ;  /* 0x000000ffff1a7224 */ /* 0x000fc600078e0004 */
[----:B------:R-:W-:Y:S04]  /*5d2f0*/  STL.64 [R1+0x8], R6 ;  /* 0x0000080601007387 */ /* 0x000fe80000100a00 */
[----:B------:R-:W0:Y:S04]  /*5d300*/  LDS.128 R4, [R9] ;  /* 0x0000000009047984 */ /* 0x000e280000000c00 */
[----:B------:R-:W-:Y:S04]  /*5d310*/  STL [R1+0x2708], R26 ;  /* 0x0027081a01007387 */ /* 0x000fe80000100800 */
[----:B--2---:R1:W-:Y:S04]  /*5d320*/  STL [R1+0x2704], R25 ;  /* 0x0027041901007387 */ /* 0x0043e80000100800 */
[----:B------:R-:W2:Y:S04]  /*5d330*/  LDL.LU R24, [R1+0x1d0] ;  /* 0x0001d00001187983 */ /* 0x000ea80000300800 */
[----:B0-----:R0:W-:Y:S04]  /*5d340*/  STL.64 [R1+0x60], R4 ;  /* 0x0000600401007387 */ /* 0x0011e80000100a00 */
[----:B------:R3:W-:Y:S04]  /*5d350*/  STL.64 [R1+0x68], R6 ;  /* 0x0000680601007387 */ /* 0x0007e80000100a00 */
[----:B-1----:R-:W2:Y:S04]  /*5d360*/  LDL.LU R25, [R1+0x1d4] ;  /* 0x0001d40001197983 */ /* 0x002ea80000300800 */
[----:B------:R-:W4:Y:S04]  /*5d370*/  LDL.LU R26, [R1+0x1d8] ;  /* 0x0001d800011a7983 */ /* 0x000f280000300800 */
[----:B------:R-:W4:Y:S04]  /*5d380*/  LDL.LU R27, [R1+0x1dc] ;  /* 0x0001dc00011b7983 */ /* 0x000f280000300800 */
[----:B0-----:R-:W5:Y:S04]  /*5d390*/  LDL.LU R4, [R1+0x190] ;  /* 0x0001900001047983 */ /* 0x001f680000300800 */
[----:B------:R-:W5:Y:S04]  /*5d3a0*/  LDL.LU R5, [R1+0x194] ;  /* 0x0001940001057983 */ /* 0x000f680000300800 */
[----:B---3--:R-:W3:Y:S04]  /*5d3b0*/  LDL.LU R6, [R1+0x198] ;  /* 0x0001980001067983 */ /* 0x008ee80000300800 */
[----:B------:R-:W3:Y:S04]  /*5d3c0*/  LDL.LU R7, [R1+0x19c] ;  /* 0x00019c0001077983 */ /* 0x000ee80000300800 */
[----:B---3--:R-:W-:Y:S04]  /*5d3d0*/  STL.64 [R1+0x2848], R6 ;  /* 0x0028480601007387 */ /* 0x008fe80000100a00 */
[----:B-----5:R0:W-:Y:S04]  /*5d3e0*/  STL.64 [R1+0x2840], R4 ;  /* 0x0028400401007387 */ /* 0x0201e80000100a00 */
[----:B0-----:R-:W3:Y:S04]  /*5d3f0*/  LDL.LU R4, [R1+0x170] ;  /* 0x0001700001047983 */ /* 0x001ee80000300800 */
[----:B------:R-:W3:Y:S04]  /*5d400*/  LDL.LU R5, [R1+0x174] ;  /* 0x0001740001057983 */ /* 0x000ee80000300800 */
[----:B------:R-:W5:Y:S04]  /*5d410*/  LDL.LU R6, [R1+0x178] ;  /* 0x0001780001067983 */ /* 0x000f680000300800 */
[----:B------:R-:W5:Y:S04]  /*5d420*/  LDL.LU R7, [R1+0x17c] ;  /* 0x00017c0001077983 */ /* 0x000f680000300800 */
[----:B-----5:R-:W-:Y:S04]  /*5d430*/  STL.64 [R1+0x2858], R6 ;  /* 0x0028580601007387 */ /* 0x020fe80000100a00 */
[----:B---3--:R0:W-:Y:S04]  /*5d440*/  STL.64 [R1+0x2850], R4 ;  /* 0x0028500401007387 */ /* 0x0081e80000100a00 */
[----:B0-----:R-:W3:Y:S04]  /*5d450*/  LDL.LU R4, [R1+0x160] ;  /* 0x0001600001047983 */ /* 0x001ee80000300800 */
[----:B------:R-:W3:Y:S04]  /*5d460*/  LDL.LU R5, [R1+0x164] ;  /* 0x0001640001057983 */ /* 0x000ee80000300800 */
[----:B------:R-:W5:Y:S04]  /*5d470*/  LDL.LU R6, [R1+0x168] ;  /* 0x0001680001067983 */ /* 0x000f680000300800 */
[----:B------:R-:W5:Y:S04]  /*5d480*/  LDL.LU R7, [R1+0x16c] ;  /* 0x00016c0001077983 */ /* 0x000f680000300800 */
[----:B-----5:R-:W-:Y:S04]  /*5d490*/  STL.64 [R1+0x2868], R6 ;  /* 0x0028680601007387 */ /* 0x020fe80000100a00 */
[----:B---3--:R-:W-:Y:S04]  /*5d4a0*/  STL.64 [R1+0x2860], R4 ;  /* 0x0028600401007387 */ /* 0x008fe80000100a00 */
[----:B----4-:R-:W-:Y:S04]  /*5d4b0*/  STL.64 [R1+0x2818], R26 ;  /* 0x0028181a01007387 */ /* 0x010fe80000100a00 */
[----:B--2---:R0:W-:Y:S04]  /*5d4c0*/  STL.64 [R1+0x2810], R24 ;  /* 0x0028101801007387 */ /* 0x0041e80000100a00 */
[----:B------:R-:W2:Y:S04]  /*5d4d0*/  LDL.LU R20, [R1+0x1f0] ;  /* 0x0001f00001147983 */ /* 0x000ea80000300800 */
[----:B------:R-:W2:Y:S04]  /*5d4e0*/  LDL.LU R21, [R1+0x1f4] ;  /* 0x0001f40001157983 */ /* 0x000ea80000300800 */
[----:B------:R-:W3:Y:S04]  /*5d4f0*/  LDL.LU R22, [R1+0x1f8] ;  /* 0x0001f80001167983 */ /* 0x000ee80000300800 */
[----:B------:R-:W3:Y:S04]  /*5d500*/  LDL.LU R23, [R1+0x1fc] ;  /* 0x0001fc0001177983 */ /* 0x000ee80000300800 */
[----:B------:R-:W1:Y:S04]  /*5d510*/  LDS.128 R4, [R11] ;  /* 0x000000000b047984 */ /* 0x000e680000000c00 */
[----:B---3--:R-:W-:Y:S04]  /*5d520*/  STL.64 [R1+0x2828], R22 ;  /* 0x0028281601007387 */ /* 0x008fe80000100a00 */
[----:B--2---:R-:W-:Y:S04]  /*5d530*/  STL.64 [R1+0x2820], R20 ;  /* 0x0028201401007387 */ /* 0x004fe80000100a00 */
        /* <DEDUP_REMOVED lines=22> */
[----:B-1----:R-:W-:Y:S04]  /*5d6a0*/  STL.64 [R1+0xb0], R4 ;  /* 0x0000b00401007387 */ /* 0x002fe80000100a00 */
[----:B------:R-:W-:Y:S04]  /*5d6b0*/  STL.64 [R1+0xb8], R6 ;  /* 0x0000b80601007387 */ /* 0x000fe80000100a00 */
[----:B------:R-:W0:Y:S04]  /*5d6c0*/  LDS.128 R4, [R3] ;  /* 0x0000000003047984 */ /* 0x000e280000000c00 */
[----:B------:R-:W-:Y:S06]  /*5d6d0*/  BAR.SYNC.DEFER_BLOCKING 0x0 ;  /* 0x0000000000007b1d */ /* 0x000fec0000010000 */
[----:B0-----:R-:W-:Y:S04]  /*5d6e0*/  STL.64 [R1+0xf0], R4 ;  /* 0x0000f00401007387 */ /* 0x001fe80000100a00 */
[----:B------:R0:W-:Y:S04]  /*5d6f0*/  STL.64 [R1+0xf8], R6 ;  /* 0x0000f80601007387 */ /* 0x0001e80000100a00 */
[----:B0-----:R-:W2:Y:S04]  /*5d700*/  LDL.LU.64 R6, [R1+0x2868] ;  /* 0x0028680001067983 */ /* 0x001ea80000300a00 */
[----:B------:R-:W2:Y:S04]  /*5d710*/  LDL.LU.64 R4, [R1+0x2860] ;  /* 0x0028600001047983 */ /* 0x000ea80000300a00 */
[----:B--2---:R0:W-:Y:S04]  /*5d720*/  STS.128 [R0], R4 ;  /* 0x0000000400007388 */ /* 0x0041e80000000c00 */
[----:B0-----:R-:W2:Y:S04]  /*5d730*/  LDL.LU.64 R6, [R1+0x2858] ;  /* 0x0028580001067983 */ /* 0x001ea80000300a00 */
[----:B------:R-:W2:Y:S04]  /*5d740*/  LDL.LU.64 R4, [R1+0x2850] ;  /* 0x0028500001047983 */ /* 0x000ea80000300a00 */
[----:B--2---:R0:W-:Y:S04]  /*5d750*/  STS.128 [R0+0x80], R4 ;  /* 0x0000800400007388 */ /* 0x0041e80000000c00 */
[----:B0-----:R-:W2:Y:S04]  /*5d760*/  LDL.LU.64 R6, [R1+0x2848] ;  /* 0x0028480001067983 */ /* 0x001ea80000300a00 */
[----:B------:R-:W2:Y:S04]  /*5d770*/  LDL.LU.64 R4, [R1+0x2840] ;  /* 0x0028400001047983 */ /* 0x000ea80000300a00 */
[----:B------:R-:W-:Y:S04]  /*5d780*/  STS.128 [R0+0x200], R24 ;  /* 0x0002001800007388 */ /* 0x000fe80000000c00 */
[----:B--2---:R-:W-:Y:S04]  /*5d790*/  STS.128 [R0+0x280], R4 ;  /* 0x0002800400007388 */ /* 0x004fe80000000c00 */
[----:B------:R-:W-:Y:S06]  /*5d7a0*/  BAR.SYNC.DEFER_BLOCKING 0x0 ;  /* 0x0000000000007b1d */ /* 0x000fec0000010000 */
[----:B------:R-:W0:Y:S04]  /*5d7b0*/  LDS.128 R4, [R8] ;  /* 0x0000000008047984 */ /* 0x000e280000000c00 */
[----:B------:R-:W1:Y:S04]  /*5d7c0*/  LDS.128 R24, [R9] ;  /* 0x0000000009187984 */ /* 0x000e680000000c00 */
[----:B0-----:R-:W-:Y:S04]  /*5d7d0*/  STL [R1+0x2680], R5 ;  /* 0x0026800501007387 */ /* 0x001fe80000100800 */
[----:B------:R-:W-:Y:S04]  /*5d7e0*/  STL [R1+0x25fc], R6 ;  /* 0x0025fc0601007387 */ /* 0x000fe80000100800 */
[----:B------:R-:W-:Y:S04]  /*5d7f0*/  STL [R1+0x2580], R7 ;  /* 0x0025800701007387 */ /* 0x000fe80000100800 */
[----:B------:R-:W-:Y:S04]  /*5d800*/  STL [R1+0x2598], R7 ;  /* 0x0025980701007387 */ /* 0x000fe80000100800 */
[----:B------:R0:W-:Y:S04]  /*5d810*/  STL [R1+0x270c], R4 ;  /* 0x00270c0401007387 */ /* 0x0001e80000100800 */
[----:B0-----:R-:W2:Y:S04]  /*5d820*/  LDL.LU R4, [R1+0x1c0] ;  /* 0x0001c00001047983 */ /* 0x001ea80000300800 */
[----:B------:R-:W2:Y:S04]  /*5d830*/  LDL.LU R5, [R1+0x1c4] ;  /* 0x0001c40001057983 */ /* 0x000ea80000300800 */
[----:B------:R-:W2:Y:S04]  /*5d840*/  LDL.LU R6, [R1+0x1c8] ;  /* 0x0001c80001067983 */ /* 0x000ea80000300800 */
[----:B------:R-:W2:Y:S04]  /*5d850*/  LDL.LU R7, [R1+0x1cc] ;  /* 0x0001cc0001077983 */ /* 0x000ea80000300800 */
[----:B-1----:R-:W-:Y:S04]  /*5d860*/  STL.64 [R1+0x50], R24 ;  /* 0x0000501801007387 */ /* 0x002fe80000100a00 */
        /* <DEDUP_REMOVED lines=8> */
[----:B0-----:R-:W2:Y:S04]  /*5d8f0*/  LDL.LU.64 R26, [R1+0x2838] ;  /* 0x00283800011a7983 */ /* 0x001ea80000300a00 */
[----:B------:R-:W2:Y:S04]  /*5d900*/  LDL.LU.64 R24, [R1+0x2830] ;  /* 0x0028300001187983 */ /* 0x000ea80000300a00 */
[----:B---3--:R0:W-:Y:S04]  /*5d910*/  STS.128 [R0], R20 ;  /* 0x0000001400007388 */ /* 0x0081e80000000c00 */
[----:B0-----:R-:W3:Y:S04]  /*5d920*/  LDL.LU.64 R22, [R1+0x2828] ;  /* 0x0028280001167983 */ /* 0x001ee80000300a00 */
[----:B------:R-:W3:Y:S04]  /*5d930*/  LDL.LU.64 R20, [R1+0x2820] ;  /* 0x0028200001147983 */ /* 0x000ee80000300a00 */
        /* <DEDUP_REMOVED lines=8> */
[----:B0-----:R-:W-:Y:S04]  /*5d9c0*/  STL.64 [R1+0x170], R24 ;  /* 0x0001701801007387 */ /* 0x001fe80000100a00 */
[----:B------:R-:W-:Y:S04]  /*5d9d0*/  STL.64 [R1+0x178], R26 ;  /* 0x0001781a01007387 */ /* 0x000fe80000100a00 */
[----:B------:R-:W0:Y:S04]  /*5d9e0*/  LDS.128 R24, [R11] ;  /* 0x000000000b187984 */ /* 0x000e280000000c00 */
[----:B-1----:R-:W-:Y:S04]  /*5d9f0*/  STL.64 [R1+0x480], R4 ;  /* 0x0004800401007387 */ /* 0x002fe80000100a00 */
[----:B------:R-:W-:Y:S04]  /*5da00*/  STL.64 [R1+0x488], R6 ;  /* 0x0004880601007387 */ /* 0x000fe80000100a00 */
[----:B------:R-:W1:Y:S04]  /*5da10*/  LDS.128 R4, [R3] ;  /* 0x0000000003047984 */ /* 0x000e680000000c00 */
[----:B------:R-:W-:Y:S06]  /*5da20*/  BAR.SYNC.DEFER_BLOCKING 0x0 ;  /* 0x0000000000007b1d */ /* 0x000fec0000010000 */
[----:B0-----:R-:W-:Y:S04]  /*5da30*/  STL.64 [R1+0x4a0], R24 ;  /* 0x0004a01801007387 */ /* 0x001fe80000100a00 */
[----:B------:R-:W-:Y:S04]  /*5da40*/  STL.64 [R1+0x4a8], R26 ;  /* 0x0004a81a01007387 */ /* 0x000fe80000100a00 */
[----:B---3--:R0:W-:Y:S04]  /*5da50*/  STS.128 [R0+0x80], R20 ;  /* 0x0000801400007388 */ /* 0x0081e80000000c00 */
[----:B-1----:R1:W-:Y:S04]  /*5da60*/  STL.64 [R1+0x4c0], R4 ;  /* 0x0004c00401007387 */ /* 0x0023e80000100a00 */
[----:B------:R2:W-:Y:S04]  /*5da70*/  STL.64 [R1+0x4c8], R6 ;  /* 0x0004c80601007387 */ /* 0x0005e80000100a00 */
[----:B0-----:R-:W3:Y:S04]  /*5da80*/  LDL.LU R20, [R1+0x2c0] ;  /* 0x0002c00001147983 */ /* 0x001ee80000300800 */
[----:B------:R-:W3:Y:S04]  /*5da90*/  LDL.LU R21, [R1+0x2c4] ;  /* 0x0002c40001157983 */ /* 0x000ee80000300800 */
[----:B------:R-:W2:Y:S04]  /*5daa0*/  LDL.LU R22, [R1+0x2c8] ;  /* 0x0002c80001167983 */ /* 0x000ea80000300800 */
[----:B------:R-:W2:Y:S04]  /*5dab0*/  LDL.LU R23, [R1+0x2cc] ;  /* 0x0002cc0001177983 */ /* 0x000ea80000300800 */
[----:B--2---:R-:W-:Y:S04]  /*5dac0*/  STL.64 [R1+0x2798], R22 ;  /* 0x0027981601007387 */ /* 0x004fe80000100a00 */
[----:B---3--:R0:W-:Y:S04]  /*5dad0*/  STL.64 [R1+0x2790], R20 ;  /* 0x0027901401007387 */ /* 0x0081e80000100a00 */
[----:B-1----:R-:W2:Y:S04]  /*5dae0*/  LDL.LU R4, [R1+0x290] ;  /* 0x0002900001047983 */ /* 0x002ea80000300800 */
[----:B------:R-:W2:Y:S04]  /*5daf0*/  LDL.LU R5, [R1+0x294] ;  /* 0x0002940001057983 */ /* 0x000ea80000300800 */
[----:B------:R-:W3:Y:S04]  /*5db00*/  LDL.LU R6, [R1+0x298] ;  /* 0x0002980001067983 */ /* 0x000ee80000300800 */
[----:B------:R-:W3:Y:S04]  /*5db10*/  LDL.LU R7, [R1+0x29c] ;  /* 0x00029c0001077983 */ /* 0x000ee80000300800 */
        /* <DEDUP_REMOVED lines=42> */
[----:B----4-:R0:W-:Y:S04]  /*5ddc0*/  STS.128 [R0], R12 ;  /* 0x0000000c00007388 */ /* 0x0101e80000000c00 */
[----:B-----5:R1:W-:Y:S04]  /*5ddd0*/  STS.128 [R0+0x200], R16 ;  /* 0x0002001000007388 */ /* 0x0203e80000000c00 */
[----:B------:R-:W3:Y:S04]  /*5dde0*/  LDL.LU R4, [R1+0x270] ;  /* 0x0002700001047983 */ /* 0x000ee80000300800 */
[----:B------:R-:W3:Y:S04]  /*5ddf0*/  LDL.LU R5, [R1+0x274] ;  /* 0x0002740001057983 */ /* 0x000ee80000300800 */
[----:B------:R-:W3:Y:S04]  /*5de00*/  LDL.LU R6, [R1+0x278] ;  /* 0x0002780001067983 */ /* 0x000ee80000300800 */
[----:B------:R-:W3:Y:S04]  /*5de10*/  LDL.LU R7, [R1+0x27c] ;  /* 0x00027c0001077983 */ /* 0x000ee80000300800 */
[----:B0-----:R-:W4:Y:S04]  /*5de20*/  LDL.LU R12, [R1+0x2b0] ;  /* 0x0002b000010c7983 */ /* 0x001f280000300800 */
[----:B------:R-:W4:Y:S04]  /*5de30*/  LDL.LU R13, [R1+0x2b4] ;  /* 0x0002b400010d7983 */ /* 0x000f280000300800 */
[----:B------:R-:W4:Y:S04]  /*5de40*/  LDL.LU R14, [R1+0x2b8] ;  /* 0x0002b800010e7983 */ /* 0x000f280000300800 */
[----:B------:R-:W4:Y:S04]  /*5de50*/  LDL.LU R15, [R1+0x2bc] ;  /* 0x0002bc00010f7983 */ /* 0x000f280000300800 */
[----:B------:R-:W5:Y:S04]  /*5de60*/  LDL.LU R24, [R1+0x2a0] ;  /* 0x0002a00001187983 */ /* 0x000f680000300800 */
[----:B------:R-:W5:Y:S04]  /*5de70*/  LDL.LU R25, [R1+0x2a4] ;  /* 0x0002a40001197983 */ /* 0x000f680000300800 */
[----:B------:R-:W5:Y:S04]  /*5de80*/  LDL.LU R26, [R1+0x2a8] ;  /* 0x0002a800011a7983 */ /* 0x000f680000300800 */
[----:B------:R-:W5:Y:S04]  /*5de90*/  LDL.LU R27, [R1+0x2ac] ;  /* 0x0002ac00011b7983 */ /* 0x000f680000300800 */
[----:B-1----:R-:W3:Y:S04]  /*5dea0*/  LDL.LU R16, [R1+0x2d0] ;  /* 0x0002d00001107983 */ /* 0x002ee80000300800 */
[----:B------:R-:W3:Y:S04]  /*5deb0*/  LDL.LU R17, [R1+0x2d4] ;  /* 0x0002d40001117983 */ /* 0x000ee80000300800 */
[----:B------:R-:W3:Y:S04]  /*5dec0*/  LDL.LU R18, [R1+0x2d8] ;  /* 0x0002d80001127983 */ /* 0x000ee80000300800 */
[----:B------:R-:W3:Y:S04]  /*5ded0*/  LDL.LU R19, [R1+0x2dc] ;  /* 0x0002dc0001137983 */ /* 0x000ee80000300800 */
[----:B--2---:R-:W-:Y:S04]  /*5dee0*/  STS.128 [R0+0x280], R20 ;  /* 0x0002801400007388 */ /* 0x004fe80000000c00 */
[----:B------:R-:W-:Y:S06]  /*5def0*/  BAR.SYNC.DEFER_BLOCKING 0x0 ;  /* 0x0000000000007b1d */ /* 0x000fec0000010000 */
[----:B------:R-:W0:Y:S04]  /*5df00*/  LDS.128 R20, [R8] ;  /* 0x0000000008147984 */ /* 0x000e280000000c00 */
[----:B0-----:R-:W-:Y:S04]  /*5df10*/  STL.64 [R1+0x160], R20 ;  /* 0x0001601401007387 */ /* 0x001fe80000100a00 */
        /* <DEDUP_REMOVED lines=9> */
[----:B------:R0:W-:Y:S04]  /*5dfb0*/  STL.64 [R1+0x4d8], R22 ;  /* 0x0004d81601007387 */ /* 0x0001e80000100a00 */
[----:B0-----:R-:W2:Y:S04]  /*5dfc0*/  LDL.LU.64 R22, [R1+0x2808] ;  /* 0x0028080001167983 */ /* 0x001ea80000300a00 */
[----:B------:R-:W2:Y:S04]  /*5dfd0*/  LDL.LU.64 R20, [R1+0x2800] ;  /* 0x0028000001147983 */ /* 0x000ea80000300a00 */
[----:B------:R-:W-:Y:S06]  /*5dfe0*/  BAR.SYNC.DEFER_BLOCKING 0x0 ;  /* 0x0000000000007b1d */ /* 0x000fec0000010000 */
[----:B--2---:R0:W-:Y:S04]  /*5dff0*/  STS.128 [R0], R20 ;  /* 0x0000001400007388 */ /* 0x0041e80000000c00 */
[----:B0-----:R-:W2:Y:S04]  /*5e000*/  LDL.LU.64 R22, [R1+0x27f8] ;  /* 0x0027f80001167983 */ /* 0x001ea80000300a00 */
[----:B------:R-:W2:Y:S04]  /*5e010*/  LDL.LU.64 R20, [R1+0x27f0] ;  /* 0x0027f00001147983 */ /* 0x000ea80000300a00 */
[----:B--2---:R0:W-:Y:S04]  /*5e020*/  STS.128 [R0+0x80], R20 ;  /* 0x0000801400007388 */ /* 0x0041e80000000c00 */
[----:B0-----:R-:W2:Y:S04]  /*5e030*/  LDL.LU.64 R22, [R1+0x27e8] ;  /* 0x0027e80001167983 */ /* 0x001ea80000300a00 */
[----:B------:R-:W2:Y:S04]  /*5e040*/  LDL.LU.64 R20, [R1+0x27e0] ;  /* 0x0027e00001147983 */ /* 0x000ea80000300a00 */
[----:B--2---:R0:W-:Y:S04]  /*5e050*/  STS.128 [R0+0x200], R20 ;  /* 0x0002001400007388 */ /* 0x0041e80000000c00 */
[----:B0-----:R-:W2:Y:S04]  /*5e060*/  LDL.LU.64 R22, [R1+0x27d8] ;  /* 0x0027d80001167983 */ /* 0x001ea80000300a00 */
[----:B------:R-:W2:Y:S04]  /*5e070*/  LDL.LU.64 R20, [R1+0x27d0] ;  /* 0x0027d00001147983 */ /* 0x000ea80000300a00 */
        /* <DEDUP_REMOVED lines=17> */
[----:B---3--:R-:W-:Y:S04]  /*5e190*/  STS.128 [R0+0x80], R4 ;  /* 0x0000800400007388 */ /* 0x008fe80000000c00 */
[----:B--2---:R0:W-:Y:S04]  /*5e1a0*/  STS.128 [R0], R20 ;  /* 0x0000001400007388 */ /* 0x0041e80000000c00 */
[----:B0-----:R-:W2:Y:S04]  /*5e1b0*/  LDL.LU.64 R22, [R1+0x27b8] ;  /* 0x0027b80001167983 */ /* 0x001ea80000300a00 */
[----:B------:R-:W2:Y:S04]  /*5e1c0*/  LDL.LU.64 R20, [R1+0x27b0] ;  /* 0x0027b00001147983 */ /* 0x000ea80000300a00 */
[----:B------:R-:W3:Y:S04]  /*5e1d0*/  LDL.LU.64 R6, [R1+0x27a8] ;  /* 0x0027a80001067983 */ /* 0x000ee80000300a00 */
[----:B------:R-:W3:Y:S04]  /*5e1e0*/  LDL.LU.64 R4, [R1+0x27a0] ;  /* 0x0027a00001047983 */ /* 0x000ee80000300a00 */
[----:B--2---:R0:W-:Y:S04]  /*5e1f0*/  STS.128 [R0+0x200], R20 ;  /* 0x0002001400007388 */ /* 0x0041e80000000c00 */
[----:B---3--:R-:W-:Y:S04]  /*5e200*/  STS.128 [R0+0x280], R4 ;  /* 0x0002800400007388 */ /* 0x008fe80000000c00 */
[----:B------:R-:W-:Y:S06]  /*5e210*/  BAR.SYNC.DEFER_BLOCKING 0x0 ;  /* 0x0000000000007b1d */ /* 0x000fec0000010000 */
[----:B0-----:R-:W2:Y:S04]  /*5e220*/  LDL.LU.64 R22, [R1+0x2798] ;  /* 0x0027980001167983 */ /* 0x001ea80000300a00 */
[----:B------:R-:W2:Y:S04]  /*5e230*/  LDL.LU.64 R20, [R1+0x2790] ;  /* 0x0027900001147983 */ /* 0x000ea80000300a00 */
        /* <DEDUP_REMOVED lines=11> */
[----:B------:R1:W-:Y:S04]  /*5e2f0*/  STS.128 [R0+0x280], R16 ;  /* 0x0002801000007388 */ /* 0x0003e80000000c00 */
[----:B0-----:R0:W-:Y:S04]  /*5e300*/  STL.64 [R1+0x260], R4 ;  /* 0x0002600401007387 */ /* 0x0011e80000100a00 */
[----:B------:R3:W-:Y:S04]  /*5e310*/  STL.64 [R1+0x268], R6 ;  /* 0x0002680601007387 */ /* 0x0007e80000100a00 */
[----:B-1----:R-:W2:Y:S04]  /*5e320*/  LDL.LU R16, [R1+0x3a0] ;  /* 0x0003a00001107983 */ /* 0x002ea80000300800 */
[----:B------:R-:W2:Y:S04]  /*5e330*/  LDL.LU R17, [R1+0x3a4] ;  /* 0x0003a40001117983 */ /* 0x000ea80000300800 */
[----:B------:R-:W2:Y:S04]  /*5e340*/  LDL.LU R18, [R1+0x3a8] ;  /* 0x0003a80001127983 */ /* 0x000ea80000300800 */
[----:B------:R-:W2:Y:S04]  /*5e350*/  LDL.LU R19, [R1+0x3ac] ;  /* 0x0003ac0001137983 */ /* 0x000ea80000300800 */
[----:B--2---:R-:W-:Y:S04]  /*5e360*/  STL.64 [R1+0x2718], R18 ;  /* 0x0027181201007387 */ /* 0x004fe80000100a00 */
[----:B------:R-:W-:Y:S04]  /*5e370*/  STL.64 [R1+0x2710], R16 ;  /* 0x0027101001007387 */ /* 0x000fe80000100a00 */
[----:B0-----:R-:W2:Y:S04]  /*5e380*/  LDL.LU R4, [R1+0x350] ;  /* 0x0003500001047983 */ /* 0x001ea80000300800 */
[----:B------:R-:W2:Y:S04]  /*5e390*/  LDL.LU R5, [R1+0x354] ;  /* 0x0003540001057983 */ /* 0x000ea80000300800 */
[----:B---3--:R-:W3:Y:S04]  /*5e3a0*/  LDL.LU R6, [R1+0x358] ;  /* 0x0003580001067983 */ /* 0x008ee80000300800 */
        /* <DEDUP_REMOVED lines=33> */
[----:B------:R-:W-:Y:S04]  /*5e5c0*/  STS.128 [R0+0x200], R20 ;  /* 0x0002001400007388 */ /* 0x000fe80000000c00 */
        /* <DEDUP_REMOVED lines=8> */
[----:B--2---:R-:W-:Y:S04]  /*5e650*/  STL.64 [R1+0x2780], R4 ;  /* 0x0027800401007387 */ /* 0x004fe80000100a00 */
[----:B------:R-:W0:Y:S04]  /*5e660*/  LDS.128 R4, [R8] ;  /* 0x0000000008047984 */ /* 0x000e280000000c00 */
[----:B------:R-:W2:Y:S04]  /*5e670*/  LDL.LU R16, [R1+0x340] ;  /* 0x0003400001107983 */ /* 0x000ea80000300800 */
        /* <DEDUP_REMOVED lines=61> */
[----:B------:R0:W-:Y:S04]  /*5ea50*/  STS.128 [R0+0x200], R16 ;  /* 0x0002001000007388 */ /* 0x0001e80000000c00 */
[----:B0-----:R-:W3:Y:S04]  /*5ea60*/  LDL.LU.64 R18, [R1+0x2718] ;  /* 0x0027180001127983 */ /* 0x001ee80000300a00 */
[----:B------:R-:W3:Y:S04]  /*5ea70*/  LDL.LU.64 R16, [R1+0x2710] ;  /* 0x0027100001107983 */ /* 0x000ee80000300a00 */
[----:B------:R-:W3:Y:S04]  /*5ea80*/  LDL R2, [R1+0xff8] ;  /* 0x000ff80001027983 */ /* 0x000ee80000100800 */
[----:B--2---:R-:W-:Y:S04]  /*5ea90*/  STS.128 [R0+0x280], R4 ;  /* 0x0002800400007388 */ /* 0x004fe80000000c00 */
[----:B------:R-:W-:Y:S06]  /*5eaa0*/  BAR.SYNC.DEFER_BLOCKING 0x0 ;  /* 0x0000000000007b1d */ /* 0x000fec0000010000 */
[----:B------:R0:W1:Y:S04]  /*5eab0*/  LDS.128 R4, [R8] ;  /* 0x0000000008047984 */ /* 0x0000680000000c00 */
[----:B0-----:R-:W2:Y:S04]  /*5eac0*/  LDL.LU R8, [R1+0xff4] ;  /* 0x000ff40001087983 */ /* 0x001ea80000300800 */
[----:B-1----:R-:W-:Y:S04]  /*5ead0*/  STL.64 [R1+0x110], R4 ;  /* 0x0001100401007387 */ /* 0x002fe80000100a00 */
        /* <DEDUP_REMOVED lines=9> */
[----:B----4-:R-:W-:Y:S04]  /*5eb70*/  STS.128 [R0], R24 ;  /* 0x0000001800007388 */ /* 0x010fe80000000c00 */
[----:B---3--:R-:W-:Y:S04]  /*5eb80*/  STS.128 [R0+0x80], R12 ;  /* 0x0000800c00007388 */ /* 0x008fe80000000c00 */
[----:B0-----:R0:W-:Y:S04]  /*5eb90*/  STL.64 [R1+0x230], R4 ;  /* 0x0002300401007387 */ /* 0x0011e80000100a00 */
[----:B------:R-:W-:Y:S04]  /*5eba0*/  STL.64 [R1+0x238], R6 ;  /* 0x0002380601007387 */ /* 0x000fe80000100a00 */
[----:B0-----:R-:W3:Y:S04]  /*5ebb0*/  LDL.LU R4, [R1+0x270c] ;  /* 0x00270c0001047983 */ /* 0x001ee80000300800 */
[----:B------:R-:W4:Y:S04]  /*5ebc0*/  LDL.LU R26, [R1+0x2708] ;  /* 0x00270800011a7983 */ /* 0x000f280000300800 */
[----:B------:R-:W3:Y:S04]  /*5ebd0*/  LDL.LU R25, [R1+0x2704] ;  /* 0x0027040001197983 */ /* 0x000ee80000300800 */
[----:B------:R-:W3:Y:S04]  /*5ebe0*/  LDL.LU R14, [R1+0x2700] ;  /* 0x00270000010e7983 */ /* 0x000ee80000300800 */
[----:B------:R-:W3:Y:S04]  /*5ebf0*/  LDL.LU.64 R12, [R1+0x26f8] ;  /* 0x0026f800010c7983 */ /* 0x000ee80000300a00 */
[----:B-----5:R0:W-:Y:S04]  /*5ec00*/  STS.128 [R0+0x200], R20 ;  /* 0x0002001400007388 */ /* 0x0201e80000000c00 */
[----:B0-----:R-:W5:Y:S04]  /*5ec10*/  LDL.LU R23, [R1+0x26f4] ;  /* 0x0026f40001177983 */ /* 0x001f680000300800 */
[----:B------:R-:W4:Y:S04]  /*5ec20*/  LDL.LU R27, [R1+0x30] ;  /* 0x00003000011b7983 */ /* 0x000f280000300800 */
[----:B------:R-:W4:Y:S04]  /*5ec30*/  LDL R6, [R1+0x1d70] ;  /* 0x001d700001067983 */ /* 0x000f280000100800 */
[----:B------:R-:W5:Y:S04]  /*5ec40*/  LDL R5, [R1+0x1dcc] ;  /* 0x001dcc0001057983 */ /* 0x000f680000100800 */
[----:B------:R0:W-:Y:S01]  /*5ec50*/  STS.128 [R0+0x280], R16 ;  /* 0x0002801000007388 */ /* 0x0001e20000000c00 */
[----:B------:R-:W-:-:S03]  /*5ec60*/  ISETP.GE.AND P5, PT, R2, c[0x0][0x178], PT ;  /* 0x00005e0002007a0c */ /* 0x000fc60003fa6270 */
[----:B------:R-:W5:Y:S04]  /*5ec70*/  LDL R7, [R1+0x1e84] ;  /* 0x001e840001077983 */ /* 0x000f680000100800 */
[----:B------:R-:W5:Y:S04]  /*5ec80*/  LDL R11, [R1+0x2198] ;  /* 0x00219800010b7983 */ /* 0x000f680000100800 */
[----:B------:R-:W5:Y:S01]  /*5ec90*/  LDL R28, [R1+0x21d0] ;  /* 0x0021d000011c7983 */ /* 0x000f620000100800 */
[----:B0-----:R-:W-:-:S03]  /*5eca0*/  IMAD R0, R2, c[0x0][0x194], RZ ;  /* 0x0000650002007a24 */ /* 0x001fc600078e02ff */
[----:B------:R-:W5:Y:S04]  /*5ecb0*/  LDL R29, [R1+0x21d4] ;  /* 0x0021d400011d7983 */ /* 0x000f680000100800 */
[----:B------:R-:W-:Y:S01]  /*5ecc0*/  BAR.SYNC.DEFER_BLOCKING 0x0 ;  /* 0x0000000000007b1d */ /* 0x000fe20000010000 */
[----:B------:R-:W-:-:S04]  /*5ecd0*/  LEA R20, P6, R0, c[0x0][0x170], 0x1 ;  /* 0x00005c0000147a11 */ /* 0x000fc800078c08ff */
[----:B------:R-:W-:Y:S02]  /*5ece0*/  LEA.HI.X.SX32 R21, R0, c[0x0][0x174], 0x1, P6 ;  /* 0x00005d0000157a11 */ /* 0x000fe400030f0eff */
[C---:B--2---:R-:W-:Y:S01]  /*5ecf0*/  ISETP.LT.AND P5, PT, R8.reuse, c[0x0][0x17c], !P5 ;  /* 0x00005f0008007a0c */ /* 0x044fe20006fa1270 */
[----:B------:R-:W-:-:S04]  /*5ed00*/  IMAD R24, R8, c[0x0][0x198], RZ ;  /* 0x0000660008187a24 */ /* 0x000fc800078e02ff */
[----:B------:R-:W-:-:S08]  /*5ed10*/  IMAD.WIDE R2, R24, 0x2, R20 ;  /* 0x0000000218027825 */ /* 0x000fd000078e0214 */
[----:B---3--:R0:W-:Y:S04]  /*5ed20*/  @P5 STG.E.U16 [R2.64], R12 ;  /* 0x0000000c02005986 */ /* 0x0081e8000c101506 */
[----:B0-----:R-:W2:Y:S01]  /*5ed30*/  LDL R12, [R1+0x1f9c] ;  /* 0x001f9c00010c7983 */ /* 0x001ea20000100800 */
[----:B------:R-:W-:-:S04]  /*5ed40*/  IMAD.MOV.U32 R22, RZ, RZ, c[0x0][0x194] ;  /* 0x00006500ff167624 */ /* 0x000fc800078e00ff */
[----:B------:R-:W-:Y:S01]  /*5ed50*/  IMAD R0, R22, 0x40, R0 ;  /* 0x0000004016007824 */ /* 0x000fe200078e0200 */
[----:B------:R-:W-:-:S04]  /*5ed60*/  ISETP.GE.AND P5, PT, R8, c[0x0][0x17c], PT ;  /* 0x00005f0008007a0c */ /* 0x000fc80003fa6270 */
[----:B------:R-:W-:-:S04]  /*5ed70*/  LEA R18, P6, R0, c[0x0][0x170], 0x1 ;  /* 0x00005c0000127a11 */ /* 0x000fc800078c08ff */
[----:B------:R-:W-:Y:S02]  /*5ed80*/  LEA.HI.X.SX32 R19, R0, c[0x0][0x174], 0x1, P6 ;  /* 0x00005d0000137a11 */ /* 0x000fe400030f0eff */
[----:B----4-:R-:W-:Y:S01]  /*5ed90*/  ISETP.LT.AND P6, PT, R6, c[0x0][0x178], !P5 ;  /* 0x00005e0006007a0c */ /* 0x010fe20006fc1270 */
[----:B------:R-:W-:Y:S02]  /*5eda0*/  IMAD R0, R22, 0x40, R0 ;  /* 0x0000004016007824 */ /* 0x000fe400078e0200 */
[----:B------:R-:W-:-:S10]  /*5edb0*/  IMAD.WIDE R2, R24, 0x2, R18 ;  /* 0x0000000218027825 */ /* 0x000fd400078e0212 */
[----:B-----5:R0:W-:Y:S02]  /*5edc0*/  @P6 STG.E.U16 [R2.64], R23 ;  /* 0x0000001702006986 */ /* 0x0201e4000c101506 */
[----:B0-----:R-:W-:-:S04]  /*5edd0*/  LEA R2, P6, R0, c[0x0][0x170], 0x1 ;  /* 0x00005c0000027a11 */ /* 0x001fc800078c08ff */
[----:B------:R-:W-:Y:S02]  /*5ede0*/  LEA.HI.X.SX32 R3, R0, c[0x0][0x174], 0x1, P6 ;  /* 0x00005d0000037a11 */ /* 0x000fe400030f0eff */
[----:B------:R-:W-:Y:S01]  /*5edf0*/  ISETP.LT.AND P6, PT, R5, c[0x0][0x178], !P5 ;  /* 0x00005e0005007a0c */ /* 0x000fe20006fc1270 */
[----:B------:R-:W-:Y:S02]  /*5ee00*/  IMAD R0, R22, 0x40, R0 ;  /* 0x0000004016007824 */ /* 0x000fe400078e0200 */
[----:B------:R-:W-:-:S10]  /*5ee10*/  IMAD.WIDE R8, R24, 0x2, R2 ;  /* 0x0000000218087825 */ /* 0x000fd400078e0202 */
[----:B------:R0:W-:Y:S01]  /*5ee20*/  @P6 STG.E.U16 [R8.64], R14 ;  /* 0x0000000e08006986 */ /* 0x0001e2000c101506 */
[----:B------:R-:W-:-:S04]  /*5ee30*/  LEA R16, P6, R0, c[0x0][0x170], 0x1 ;  /* 0x00005c0000107a11 */ /* 0x000fc800078c08ff */
[----:B------:R-:W-:Y:S02]  /*5ee40*/  LEA.HI.X.SX32 R17, R0, c[0x0][0x174], 0x1, P6 ;  /* 0x00005d0000117a11 */ /* 0x000fe400030f0eff */
[----:B------:R-:W-:Y:S01]  /*5ee50*/  ISETP.LT.AND P6, PT, R7, c[0x0][0x178], !P5 ;  /* 0x00005e0007007a0c */ /* 0x000fe20006fc1270 */
[----:B------:R-:W-:Y:S02]  /*5ee60*/  IMAD R0, R22, 0x40, R0 ;  /* 0x0000004016007824 */ /* 0x000fe400078e0200 */
[----:B0-----:R-:W-:-:S10]  /*5ee70*/  IMAD.WIDE R8, R24, 0x2, R16 ;  /* 0x0000000218087825 */ /* 0x001fd400078e0210 */
[----:B------:R0:W-:Y:S01]  /*5ee80*/  @P6 STG.E.U16 [R8.64], R13 ;  /* 0x0000000d08006986 */ /* 0x0001e2000c101506 */
[----:B------:R-:W-:-:S04]  /*5ee90*/  LEA R14, P6, R0, c[0x0][0x170], 0x1 ;  /* 0x00005c00000e7a11 */ /* 0x000fc800078c08ff */
[----:B------:R-:W-:Y:S01]  /*5eea0*/  LEA.HI.X.SX32 R15, R0, c[0x0][0x174], 0x1, P6 ;  /* 0x00005d00000f7a11 */ /* 0x000fe200030f0eff */
[----:B------:R-:W-:-:S04]  /*5eeb0*/  IMAD R0, R22, 0x40, R0 ;  /* 0x0000004016007824 */ /* 0x000fc800078e0200 */
[----:B0-----:R-:W-:Y:S01]  /*5eec0*/  IMAD.WIDE R8, R24, 0x2, R14 ;  /* 0x0000000218087825 */ /* 0x001fe200078e020e */
[----:B--2---:R-:W-:-:S13]  /*5eed0*/  ISETP.LT.AND P6, PT, R12, c[0x0][0x178], !P5 ;  /* 0x00005e000c007a0c */ /* 0x004fda0006fc1270 */
[----:B------:R0:W-:Y:S01]  /*5eee0*/  @P6 STG.E.U16 [R8.64], R27 ;  /* 0x0000001b08006986 */ /* 0x0001e2000c101506 */
[----:B------:R-:W-:-:S04]  /*5eef0*/  LEA R12, P6, R0, c[0x0][0x170], 0x1 ;  /* 0x00005c00000c7a11 */ /* 0x000fc800078c08ff */
[----:B------:R-:W-:Y:S02]  /*5ef00*/  LEA.HI.X.SX32 R13, R0, c[0x0][0x174], 0x1, P6 ;  /* 0x00005d00000d7a11 */ /* 0x000fe400030f0eff */
[----:B------:R-:W-:Y:S01]  /*5ef10*/  ISETP.LT.AND P6, PT, R11, c[0x0][0x178], !P5 ;  /* 0x00005e000b007a0c */ /* 0x000fe20006fc1270 */
[----:B------:R-:W-:Y:S02]  /*5ef20*/  IMAD R0, R22, 0x40, R0 ;  /* 0x0000004016007824 */ /* 0x000fe400078e0200 */
[----:B0-----:R-:W-:-:S10]  /*5ef30*/  IMAD.WIDE R8, R24, 0x2, R12 ;  /* 0x0000000218087825 */ /* 0x001fd400078e020c */
[----:B------:R0:W-:Y:S02]  /*5ef40*/  @P6 STG.E.U16 [R8.64], R10 ;  /* 0x0000000a08006986 */ /* 0x0001e4000c101506 */
[----:B0-----:R-:W-:-:S04]  /*5ef50*/  LEA R10, P6, R0, c[0x0][0x170], 0x1 ;  /* 0x00005c00000a7a11 */ /* 0x001fc800078c08ff */
[----:B------:R-:W-:Y:S02]  /*5ef60*/  LEA.HI.X.SX32 R11, R0, c[0x0][0x174], 0x1, P6 ;  /* 0x00005d00000b7a11 */ /* 0x000fe400030f0eff */
[----:B------:R-:W-:-:S03]  /*5ef70*/  ISETP.LT.AND P6, PT, R28, c[0x0][0x178], !P5 ;  /* 0x00005e001c007a0c */ /* 0x000fc60006fc1270 */
[----:B------:R-:W-:-:S04]  /*5ef80*/  IMAD.WIDE R8, R24, 0x2, R10 ;  /* 0x0000000218087825 */ /* 0x000fc800078e020a */
[----:B------:R-:W-:Y:S02]  /*5ef90*/  IMAD R0, R22, 0x40, R0 ;  /* 0x0000004016007824 */ /* 0x000fe400078e0200 */
[----:B------:R-:W2:Y:S04]  /*5efa0*/  LDL.LU R22, [R1+0x3b0] ;  /* 0x0003b00001167983 */ /* 0x000ea80000300800 */
[----:B------:R0:W-:Y:S04]  /*5efb0*/  @P6 STG.E.U16 [R8.64], R26 ;  /* 0x0000001a08006986 */ /* 0x0001e8000c101506 */
[----:B0-----:R-:W3:Y:S01]  /*5efc0*/  LDL.LU R26, [R1+0x26f0] ;  /* 0x0026f000011a7983 */ /* 0x001ee20000300800 */
[----:B------:R-:W-:-:S04]  /*5efd0*/  LEA R8, P6, R0, c[0x0][0x170], 0x1 ;  /* 0x00005c0000087a11 */ /* 0x000fc800078c08ff */
[----:B------:R-:W-:Y:S02]  /*5efe0*/  LEA.HI.X.SX32 R9, R0, c[0x0][0x174], 0x1, P6 ;  /* 0x00005d0000097a11 */ /* 0x000fe400030f0eff */
[----:B------:R-:W4:Y:S01]  /*5eff0*/  LDL R0, [R1+0xff8] ;  /* 0x000ff80001007983 */ /* 0x000f220000100800 */
[----:B------:R-:W-:Y:S02]  /*5f000*/  ISETP.LT.AND P5, PT, R29, c[0x0][0x178], !P5 ;  /* 0x00005e001d007a0c */ /* 0x000fe40006fa1270 */
[----:B------:R-:W-:Y:S02]  /*5f010*/  ISETP.LT.AND P6, PT, R6, c[0x0][0x178], !P4 ;  /* 0x00005e0006007a0c */ /* 0x000fe400067c1270 */
[----:B--2---:R-:W-:Y:S02]  /*5f020*/  PRMT R25, R22, 0x7632, R25 ;  /* 0x0000763216197816 */ /* 0x004fe40000000019 */
[----:B---3--:R-:W-:Y:S01]  /*5f030*/  PRMT R26, R23, 0x7632, R26 ;  /* 0x00007632171a7816 */ /* 0x008fe2000000001a */
[----:B------:R-:W-:-:S06]  /*5f040*/  IMAD.WIDE R22, R24, 0x2, R8 ;  /* 0x0000000218167825 */ /* 0x000fcc00078e0208 */
[----:B------:R0:W-:Y:S01]  /*5f050*/  @P5 STG.E.U16 [R22.64], R4 ;  /* 0x0000000416005986 */ /* 0x0001e2000c101506 */
[----:B----4-:R-:W-:Y:S02]  /*5f060*/  ISETP.LT.AND P5, PT, R0, c[0x0][0x178], !P4 ;  /* 0x00005e0000007a0c */ /* 0x010fe400067a1270 */
[----:B------:R-:W-:Y:S02]  /*5f070*/  IADD3 R0, R24, c[0x0][0x198], RZ ;  /* 0x0000660018007a10 */ /* 0x000fe40007ffe0ff */
[----:B------:R-:W2:Y:S03]  /*5f080*/  LDL R24, [R1+0xff8] ;  /* 0x000ff80001187983 */ /* 0x000ea60000100800 */
[----:B0-----:R-:W-:-:S06]  /*5f090*/  IMAD.WIDE R22, R0, 0x2, R20 ;  /* 0x0000000200167825 */ /* 0x001fcc00078e0214 */
[----:B------:R0:W-:Y:S02]  /*5f0a0*/  @P5 STG.E.U16 [R22.64], R25 ;  /* 0x0000001916005986 */ /* 0x0001e4000c101506 */
[----:B0-----:R-:W-:Y:S02]  /*5f0b0*/  IMAD.WIDE R22, R0, 0x2, R18 ;  /* 0x0000000200167825 */ /* 0x001fe400078e0212 */
[----:B------:R-:W3:Y:S04]  /*5f0c0*/  LDL.LU R25, [R1+0x10] ;  /* 0x0000100001197983 */ /* 0x000ee80000300800 */
[----:B------:R0:W-:Y:S04]  /*5f0d0*/  STL [R1+0x26ec], R19 ;  /* 0x0026ec1301007387 */ /* 0x0001e80000100800 */
[----:B------:R1:W-:Y:S04]  /*5f0e0*/  @P6 STG.E.U16 [R22.64], R26 ;  /* 0x0000001a16006986 */ /* 0x0003e8000c101506 */
[----:B0-----:R-:W4:Y:S04]  /*5f0f0*/  LDL.LU R19, [R1+0x20] ;  /* 0x0000200001137983 */ /* 0x001f280000300800 */
[----:B-1----:R-:W5:Y:S04]  /*5f100*/  LDL.LU R23, [R1+0x40] ;  /* 0x0000400001177983 */ /* 0x002f680000300800 */
[----:B------:R0:W-:Y:S04]  /*5f110*/  STL [R1+0x26bc], R26 ;  /* 0x0026bc1a01007387 */ /* 0x0001e80000100800 */
[----:B0-----:R-:W2:Y:S01]  /*5f120*/  LDL R26, [R1+0x1f9c] ;  /* 0x001f9c00011a7983 */ /* 0x001ea20000100800 */
[----:B------:R-:W-:-:S03]  /*5f130*/  ISETP.LT.AND P5, PT, R5, c[0x0][0x178], !P4 ;  /* 0x00005e0005007a0c */ /* 0x000fc600067a1270 */
[----:B------:R0:W-:Y:S01]  /*5f140*/  STL [R1+0x26e8], R3 ;  /* 0x0026e80301007387 */ /* 0x0001e20000100800 */
[----:B-----5:R-:W-:Y:S01]  /*5f150*/  PRMT R4, R23, 0x7632, R4 ;  /* 0x0000763217047816 */ /* 0x020fe20000000004 */
[----:B------:R-:W-:Y:S02]  /*5f160*/  IMAD.WIDE R22, R0, 0x2, R2 ;  /* 0x0000000200167825 */ /* 0x000fe400078e0202 */
[----:B0-----:R-:W5:Y:S06]  /*5f170*/  LDL R3, [R1+0x3d0] ;  /* 0x0003d00001037983 */ /* 0x001f6c0000100800 */
[----:B------:R4:W-:Y:S01]  /*5f180*/  @P5 STG.E.U16 [R22.64], R4 ;  /* 0x0000000416005986 */ /* 0x0009e2000c101506 */
[----:B------:R-:W-:-:S02]  /*5f190*/  ISETP.LT.AND P5, PT, R7, c[0x0][0x178], !P4 ;  /* 0x00005e0007007a0c */ /* 0x000fc400067a1270 */
[----:B----4-:R-:W-:Y:S01]  /*5f1a0*/  PRMT R4, R19, 0x7632, R4 ;  /* 0x0000763213047816 */ /* 0x010fe20000000004 */
[----:B------:R-:W-:Y:S01]  /*5f1b0*/  IMAD.WIDE R22, R0, 0x2, R16 ;  /* 0x0000000200167825 */ /* 0x000fe200078e0210 */
[----:B------:R-:W4:Y:S09]  /*5f1c0*/  LDL R19, [R1+0x3e0] ;  /* 0x0003e00001137983 */ /* 0x000f320000100800 */
[----:B------:R0:W-:Y:S01]  /*5f1d0*/  @P5 STG.E.U16 [R22.64], R4 ;  /* 0x0000000416005986 */ /* 0x0001e2000c101506 */
[----:B--2---:R-:W-:-:S03]  /*5f1e0*/  ISETP.LT.AND P5, PT, R26, c[0x0][0x178], !P4 ;  /* 0x00005e001a007a0c */ /* 0x004fc600067a1270 */
[----:B------:R1:W-:Y:S01]  /*5f1f0*/  STL [R1+0x26e4], R17 ;  /* 0x0026e41101007387 */ /* 0x0003e20000100800 */
[----:B0-----:R-:W-:Y:S01]  /*5f200*/  PRMT R4, R27, 0x7632, R4 ;  /* 0x000076321b047816 */ /* 0x001fe20000000004 */
[----:B------:R-:W-:Y:S02]  /*5f210*/  IMAD.WIDE R22, R0, 0x2, R14 ;  /* 0x0000000200167825 */ /* 0x000fe400078e020e */
[----:B-1----:R-:W2:Y:S06]  /*5f220*/  LDL R17, [R1+0x3c0] ;  /* 0x0003c00001117983 */ /* 0x002eac0000100800 */
[----:B------:R0:W-:Y:S04]  /*5f230*/  @P5 STG.E.U16 [R22.64], R4 ;  /* 0x0000000416005986 */ /* 0x0001e8000c101506 */
[----:B------:R-:W2:Y:S04]  /*5f240*/  LDL R27, [R1+0x90] ;  /* 0x00009000011b7983 */ /* 0x000ea80000100800 */
[----:B0-----:R-:W2:Y:S01]  /*5f250*/  LDL R23, [R1+0x2198] ;  /* 0x0021980001177983 */ /* 0x001ea20000100800 */
[----:B---3--:R-:W-:-:S03]  /*5f260*/  PRMT R4, R25, 0x7632, R4 ;  /* 0x0000763219047816 */ /* 0x008fc60000000004 */
[----:B------:R-:W3:Y:S01]  /*5f270*/  LDL.LU R25, [R1+0x60] ;  /* 0x0000600001197983 */ /* 0x000ee20000300800 */
[----:B--2---:R-:W-:Y:S01]  /*5f280*/  ISETP.LT.AND P5, PT, R23, c[0x0][0x178], !P4 ;  /* 0x00005e0017007a0c */ /* 0x004fe200067a1270 */
[----:B------:R-:W-:Y:S02]  /*5f290*/  IMAD.WIDE R22, R0, 0x2, R12 ;  /* 0x0000000200167825 */ /* 0x000fe400078e020c */
[----:B---3--:R0:W-:Y:S10]  /*5f2a0*/  STL [R1+0x26dc], R25 ;  /* 0x0026dc1901007387 */ /* 0x0081f40000100800 */
[----:B------:R1:W-:Y:S04]  /*5f2b0*/  @P5 STG.E.U16 [R22.64], R4 ;  /* 0x0000000416005986 */ /* 0x0003e8000c101506 */
[----:B0-----:R-:W2:Y:S04]  /*5f2c0*/  LDL R25, [R1+0x80] ;  /* 0x0000800001197983 */ /* 0x001ea80000100800 */
[----:B-1----:R-:W3:Y:S01]  /*5f2d0*/  LDL.LU R23, [R1] ;  /* 0x0000000001177983 */ /* 0x002ee20000300800 */
[----:B------:R-:W-:-:S02]  /*5f2e0*/  ISETP.LT.AND P5, PT, R28, c[0x0][0x178], !P4 ;  /* 0x00005e001c007a0c */ /* 0x000fc400067a1270 */
[----:B------:R-:W-:Y:S02]  /*5f2f0*/  ISETP.LT.AND P4, PT, R29, c[0x0][0x178], !P4 ;  /* 0x00005e001d007a0c */ /* 0x000fe40006781270 */
[----:B---3--:R-:W-:Y:S01]  /*5f300*/  PRMT R4, R23, 0x7632, R4 ;  /* 0x0000763217047816 */ /* 0x008fe20000000004 */
[----:B------:R-:W-:-:S08]  /*5f310*/  IMAD.WIDE R22, R0, 0x2, R10 ;  /* 0x0000000200167825 */ /* 0x000fd000078e020a */
[----:B------:R0:W-:Y:S02]  /*5f320*/  @P5 STG.E.U16 [R22.64], R4 ;  /* 0x0000000416005986 */ /* 0x0001e4000c101506 */
[----:B0-----:R-:W-:Y:S01]  /*5f330*/  PRMT R4, R4, 0x7632, R4 ;  /* 0x0000763204047816 */ /* 0x001fe20000000004 */
[C---:B------:R-:W-:Y:S01]  /*5f340*/  IMAD.WIDE R22, R0.reuse, 0x2, R8 ;  /* 0x0000000200167825 */ /* 0x040fe200078e0208 */
[----:B------:R-:W-:-:S04]  /*5f350*/  IADD3 R0, R0, c[0x0][0x198], RZ ;  /* 0x0000660000007a10 */ /* 0x000fc80007ffe0ff */
[----:B------:R0:W-:Y:S01]  /*5f360*/  @P4 STG.E.U16 [R22.64], R4 ;  /* 0x0000000416004986 */ /* 0x0001e2000c101506 */
[----:B------:R-:W-:-:S03]  /*5f370*/  ISETP.LT.AND P4, PT, R24, c[0x0][0x178], !P3 ;  /* 0x00005e0018007a0c */ /* 0x000fc60005f81270 */
[----:B------:R1:W-:Y:S01]  /*5f380*/  STL [R1+0x26d8], R4 ;  /* 0x0026d80401007387 */ /* 0x0003e20000100800 */
[----:B0-----:R-:W-:-:S03]  /*5f390*/  IMAD.WIDE R22, R0, 0x2, R20 ;  /* 0x0000000200167825 */ /* 0x001fc600078e0214 */
[----:B-1----:R-:W3:Y:S06]  /*5f3a0*/  LDL R4, [R1+0x50] ;  /* 0x0000500001047983 */ /* 0x002eec0000100800 */
[----:B----4-:R0:W-:Y:S04]  /*5f3b0*/  @P4 STG.E.U16 [R22.64], R19 ;  /* 0x0000001316004986 */ /* 0x0101e8000c101506 */
[----:B0-----:R-:W4:Y:S01]  /*5f3c0*/  LDL.LU R19, [R1+0x26ec] ;  /* 0x0026ec0001137983 */ /* 0x001f220000300800 */
[----:B------:R-:W-:Y:S01]  /*5f3d0*/  ISETP.LT.AND P5, PT, R6, c[0x0][0x178], !P3 ;  /* 0x00005e0006007a0c */ /* 0x000fe20005fa1270 */
[----:B----4-:R-:W-:-:S12]  /*5f3e0*/  IMAD.WIDE R22, R0, 0x2, R18 ;  /* 0x0000000200167825 */ /* 0x010fd800078e0212 */
[----:B-----5:R0:W-:Y:S04]  /*5f3f0*/  @P5 STG.E.U16 [R22.64], R3 ;  /* 0x0000000316005986 */ /* 0x0201e8000c101506 */
[----:B0-----:R-:W4:Y:S01]  /*5f400*/  LDL.LU R3, [R1+0x26e8] ;  /* 0x0026e80001037983 */ /* 0x001f220000300800 */
[----:B------:R-:W-:Y:S01]  /*5f410*/  ISETP.LT.AND P4, PT, R5, c[0x0][0x178], !P3 ;  /* 0x00005e0005007a0c */ /* 0x000fe20005f81270 */
[----:B----4-:R-:W-:-:S12]  /*5f420*/  IMAD.WIDE R22, R0, 0x2, R2 ;  /* 0x0000000200167825 */ /* 0x010fd800078e0202 */
[----:B------:R0:W-:Y:S04]  /*5f430*/  @P4 STG.E.U16 [R22.64], R17 ;  /* 0x0000001116004986 */ /* 0x0001e8000c101506 */
[----:B0-----:R-:W4:Y:S01]  /*5f440*/  LDL.LU R17, [R1+0x26e4] ;  /* 0x0026e40001117983 */ /* 0x001f220000300800 */
[----:B------:R-:W-:Y:S01]  /*5f450*/  ISETP.LT.AND P5, PT, R7, c[0x0][0x178], !P3 ;  /* 0x00005e0007007a0c */ /* 0x000fe20005fa1270 */
[----:B----4-:R-:W-:-:S12]  /*5f460*/  IMAD.WIDE R22, R0, 0x2, R16 ;  /* 0x0000000200167825 */ /* 0x010fd800078e0210 */
[----:B------:R0:W-:Y:S04]  /*5f470*/  @P5 STG.E.U16 [R22.64], R27 ;  /* 0x0000001b16005986 */ /* 0x0001e8000c101506 */
[----:B0-----:R-:W4:Y:S04]  /*5f480*/  LDL.LU R27, [R1+0x26e0] ;  /* 0x0026e000011b7983 */ /* 0x001f280000300800 */
[----:B------:R-:W5:Y:S01]  /*5f490*/  LDL R23, [R1+0x2198] ;  /* 0x0021980001177983 */ /* 0x000f620000100800 */
[----:B------:R-:W-:Y:S02]  /*5f4a0*/  ISETP.LT.AND P4, PT, R26, c[0x0][0x178], !P3 ;  /* 0x00005e001a007a0c */ /* 0x000fe40005f81270 */
[----:B-----5:R-:W-:Y:S01]  /*5f4b0*/  ISETP.LT.AND P5, PT, R23, c[0x0][0x178], !P3 ;  /* 0x00005e0017007a0c */ /* 0x020fe20005fa1270 */
[----:B------:R-:W-:-:S10]  /*5f4c0*/  IMAD.WIDE R22, R0, 0x2, R14 ;  /* 0x0000000200167825 */ /* 0x000fd400078e020e */
[----:B----4-:R0:W-:Y:S02]  /*5f4d0*/  @P4 STG.E.U16 [R22.64], R27 ;  /* 0x0000001b16004986 */ /* 0x0101e4000c101506 */
[----:B0-----:R-:W-:-:S05]  /*5f4e0*/  IMAD.WIDE R22, R0, 0x2, R12 ;  /* 0x0000000200167825 */ /* 0x001fca00078e020c */
[----:B--2---:R0:W-:Y:S04]  /*5f4f0*/  @P5 STG.E.U16 [R22.64], R25 ;  /* 0x0000001916005986 */ /* 0x0041e8000c101506 */
[----:B0-----:R-:W2:Y:S01]  /*5f500*/  LDL.LU R25, [R1+0x26dc] ;  /* 0x0026dc0001197983 */ /* 0x001ea20000300800 */
[----:B------:R-:W-:Y:S02]  /*5f510*/  ISETP.LT.AND P4, PT, R28, c[0x0][0x178], !P3 ;  /* 0x00005e001c007a0c */ /* 0x000fe40005f81270 */
[----:B------:R-:W-:Y:S01]  /*5f520*/  ISETP.LT.AND P3, PT, R29, c[0x0][0x178], !P3 ;  /* 0x00005e001d007a0c */ /* 0x000fe20005f61270 */
[----:B------:R-:W-:-:S10]  /*5f530*/  IMAD.WIDE R22, R0, 0x2, R10 ;  /* 0x0000000200167825 */ /* 0x000fd400078e020a */
[----:B--2---:R0:W-:Y:S02]  /*5f540*/  @P4 STG.E.U16 [R22.64], R25 ;  /* 0x0000001916004986 */ /* 0x0041e4000c101506 */
[----:B0-----:R-:W-:-:S05]  /*5f550*/  IMAD.WIDE R22, R0, 0x2, R8 ;  /* 0x0000000200167825 */ /* 0x001fca00078e0208 */
[----:B---3--:R0:W-:Y:S04]  /*5f560*/  @P3 STG.E.U16 [R22.64], R4 ;  /* 0x0000000416003986 */ /* 0x0081e8000c101506 */
[----:B0-----:R-:W2:Y:S04]  /*5f570*/  LDL.LU R4, [R1+0x26d8] ;  /* 0x0026d80001047983 */ /* 0x001ea80000300800 */
[----:B------:R-:W2:Y:S01]  /*5f580*/  LDL.LU R23, [R1+0x3e0] ;  /* 0x0003e00001177983 */ /* 0x000ea20000300800 */
[----:B------:R-:W-:Y:S02]  /*5f590*/  ISETP.LT.AND P3, PT, R24, c[0x0][0x178], !P2 ;  /* 0x00005e0018007a0c */ /* 0x000fe40005761270 */
[----:B------:R-:W-:-:S02]  /*5f5a0*/  IADD3 R0, R0, c[0x0][0x198], RZ ;  /* 0x0000660000007a10 */ /* 0x000fc40007ffe0ff */
[----:B--2---:R-:W-:-:S03]  /*5f5b0*/  PRMT R4, R23, 0x7632, R4 ;  /* 0x0000763217047816 */ /* 0x004fc60000000004 */
[----:B------:R-:W-:-:S06]  /*5f5c0*/  IMAD.WIDE R22, R0, 0x2, R20 ;  /* 0x0000000200167825 */ /* 0x000fcc00078e0214 */
[----:B------:R0:W-:Y:S04]  /*5f5d0*/  @P3 STG.E.U16 [R22.64], R4 ;  /* 0x0000000416003986 */ /* 0x0001e8000c101506 */
[----:B0-----:R-:W2:Y:S01]  /*5f5e0*/  LDL.LU R23, [R1+0x3d0] ;  /* 0x0003d00001177983 */ /* 0x001ea20000300800 */
[----:B------:R-:W-:-:S03]  /*5f5f0*/  ISETP.LT.AND P3, PT, R6, c[0x0][0x178], !P2 ;  /* 0x00005e0006007a0c */ /* 0x000fc60005761270 */
[----:B------:R0:W-:Y:S01]  /*5f600*/  STL [R1+0x26d4], R19 ;  /* 0x0026d41301007387 */ /* 0x0001e20000100800 */
[----:B--2---:R-:W-:Y:S01]  /*5f610*/  PRMT R4, R23, 0x7632, R4 ;  /* 0x0000763217047816 */ /* 0x004fe20000000004 */
[----:B------:R-:W-:Y:S02]  /*5f620*/  IMAD.WIDE R22, R0, 0x2, R18 ;  /* 0x0000000200167825 */ /* 0x000fe400078e0212 */
[----:B0-----:R-:W2:Y:S06]  /*5f630*/  LDL.LU R19, [R1+0x90] ;  /* 0x0000900001137983 */ /* 0x001eac0000300800 */
[----:B------:R0:W-:Y:S04]  /*5f640*/  @P3 STG.E.U16 [R22.64], R4 ;  /* 0x0000000416003986 */ /* 0x0001e8000c101506 */
[----:B0-----:R-:W3:Y:S01]  /*5f650*/  LDL.LU R23, [R1+0x3c0] ;  /* 0x0003c00001177983 */ /* 0x001ee20000300800 */
[----:B------:R-:W-:-:S02]  /*5f660*/  ISETP.LT.AND P3, PT, R5, c[0x0][0x178], !P2 ;  /* 0x00005e0005007a0c */ /* 0x000fc40005761270 */
[----:B---3--:R-:W-:Y:S01]  /*5f670*/  PRMT R4, R23, 0x7632, R4 ;  /* 0x0000763217047816 */ /* 0x008fe20000000004 */
[----:B------:R-:W-:-:S10]  /*5f680*/  IMAD.WIDE R22, R0, 0x2, R2 ;  /* 0x0000000200167825 */ /* 0x000fd400078e0202 */
[----:B------:R2:W-:Y:S01]  /*5f690*/  @P3 STG.E.U16 [R22.64], R4 ;  /* 0x0000000416003986 */ /* 0x0005e2000c101506 */
[----:B------:R-:W-:Y:S02]  /*5f6a0*/  ISETP.LT.AND P3, PT, R7, c[0x0][0x178], !P2 ;  /* 0x00005e0007007a0c */ /* 0x000fe40005761270 */
[----:B--2---:R-:W-:Y:S01]  /*5f6b0*/  PRMT R4, R19, 0x7632, R4 ;  /* 0x0000763213047816 */ /* 0x004fe20000000004 */
[----:B------:R-:W-:Y:S01]  /*5f6c0*/  IMAD.WIDE R22, R0, 0x2, R16 ;  /* 0x0000000200167825 */ /* 0x000fe200078e0210 */
[----:B------:R-:W2:Y:S09]  /*5f6d0*/  LDL R19, [R1+0x420] ;  /* 0x0004200001137983 */ /* 0x000eb20000100800 */
[----:B------:R0:W-:Y:S01]  /*5f6e0*/  @P3 STG.E.U16 [R22.64], R4 ;  /* 0x0000000416003986 */ /* 0x0001e2000c101506 */
[----:B------:R-:W-:-:S02]  /*5f6f0*/  ISETP.LT.AND P3, PT, R26, c[0x0][0x178], !P2 ;  /* 0x00005e001a007a0c */ /* 0x000fc40005761270 */
[----:B0-----:R-:W-:Y:S01]  /*5f700*/  PRMT R4, R27, 0x7632, R4 ;  /* 0x000076321b047816 */ /* 0x001fe20000000004 */
[C---:B------:R-:W-:Y:S01]  /*5f710*/  IMAD.WIDE R22, R0.reuse, 0x2, R14 ;  /* 0x0000000200167825 */ /* 0x040fe200078e020e */
[----:B------:R-:W3:Y:S04]  /*5f720*/  LDL R27, [R1+0x410] ;  /* 0x00041000011b7983 */ /* 0x000ee80000100800 */
[----:B------:R0:W-:Y:S05]  /*5f730*/  STL [R1+0x26cc], R15 ;  /* 0x0026cc0f01007387 */ /* 0x0001ea0000100800 */
[----:B------:R1:W-:Y:S04]  /*5f740*/  @P3 STG.E.U16 [R22.64], R4 ;  /* 0x0000000416003986 */ /* 0x0003e8000c101506 */
[----:B0-----:R-:W4:Y:S04]  /*5f750*/  LDL.LU R15, [R1+0x80] ;  /* 0x00008000010f7983 */ /* 0x001f280000300800 */
[----:B-1----:R-:W5:Y:S02]  /*5f760*/  LDL R23, [R1+0x2198] ;  /* 0x0021980001177983 */ /* 0x002f640000100800 */
[----:B-----5:R-:W-:Y:S01]  /*5f770*/  ISETP.LT.AND P3, PT, R23, c[0x0][0x178], !P2 ;  /* 0x00005e0017007a0c */ /* 0x020fe20005761270 */
[----:B------:R-:W-:Y:S01]  /*5f780*/  IMAD.WIDE R22, R0, 0x2, R12 ;  /* 0x0000000200167825 */ /* 0x000fe200078e020c */
[----:B----4-:R-:W-:-:S02]  /*5f790*/  PRMT R4, R15, 0x7632, R4 ;  /* 0x000076320f047816 */ /* 0x010fc40000000004 */
[----:B------:R-:W4:Y:S04]  /*5f7a0*/  LDL R15, [R1+0x3f0] ;  /* 0x0003f000010f7983 */ /* 0x000f280000100800 */
[----:B------:R0:W-:Y:S05]  /*5f7b0*/  STL [R1+0x26c8], R13 ;  /* 0x0026c80d01007387 */ /* 0x0001ea0000100800 */
[----:B------:R1:W-:Y:S04]  /*5f7c0*/  @P3 STG.E.U16 [R22.64], R4 ;  /* 0x0000000416003986 */ /* 0x0003e8000c101506 */
[----:B0-----:R-:W5:Y:S01]  /*5f7d0*/  LDL R13, [R1+0xd0] ;  /* 0x0000d000010d7983 */ /* 0x001f620000100800 */
[----:B-1----:R-:W-:-:S03]  /*5f7e0*/  PRMT R4, R25, 0x7632, R4 ;  /* 0x0000763219047816 */ /* 0x002fc60000000004 */
[----:B------:R-:W2:Y:S01]  /*5f7f0*/  LDL.LU R25, [R1+0xa0] ;  /* 0x0000a00001197983 */ /* 0x000ea20000300800 */
[----:B------:R-:W-:Y:S01]  /*5f800*/  ISETP.LT.AND P3, PT, R28, c[0x0][0x178], !P2 ;  /* 0x00005e001c007a0c */ /* 0x000fe20005761270 */
[----:B------:R-:W-:Y:S02]  /*5f810*/  IMAD.WIDE R22, R0, 0x2, R10 ;  /* 0x0000000200167825 */ /* 0x000fe400078e020a */
[----:B--2---:R0:W-:Y:S04]  /*5f820*/  STL [R1+0x26c0], R25 ;  /* 0x0026c01901007387 */ /* 0x0041e80000100800 */
[----:B0-----:R-:W2:Y:S06]  /*5f830*/  LDL R25, [R1+0xb0] ;  /* 0x0000b00001197983 */ /* 0x001eac0000100800 */
[----:B------:R-:W-:Y:S01]  /*5f840*/  @P3 STG.E.U16 [R22.64], R4 ;  /* 0x0000000416003986 */ /* 0x000fe2000c101506 */
[----:B------:R-:W-:-:S03]  /*5f850*/  ISETP.LT.AND P2, PT, R29, c[0x0][0x178], !P2 ;  /* 0x00005e001d007a0c */ /* 0x000fc60005741270 */
[----:B--2---:R0:W-:Y:S04]  /*5f860*/  STL [R1+0x26c4], R25 ;  /* 0x0026c41901007387 */ /* 0x0041e80000100800 */
[----:B0-----:R-:W2:Y:S04]  /*5f870*/  LDL R25, [R1+0xc0] ;  /* 0x0000c00001197983 */ /* 0x001ea80000100800 */
[----:B------:R-:W2:Y:S02]  /*5f880*/  LDL.LU R23, [R1+0x50] ;  /* 0x0000500001177983 */ /* 0x000ea40000300800 */
[----:B--2---:R-:W-:Y:S01]  /*5f890*/  PRMT R4, R23, 0x7632, R4 ;  /* 0x0000763217047816 */ /* 0x004fe20000000004 */
[C---:B------:R-:W-:Y:S01]  /*5f8a0*/  IMAD.WIDE R22, R0.reuse, 0x2, R8 ;  /* 0x0000000200167825 */ /* 0x040fe200078e0208 */
[----:B------:R-:W-:-:S04]  /*5f8b0*/  IADD3 R0, R0, c[0x0][0x198], RZ ;  /* 0x0000660000007a10 */ /* 0x000fc80007ffe0ff */
[----:B------:R0:W-:Y:S01]  /*5f8c0*/  @P2 STG.E.U16 [R22.64], R4 ;  /* 0x0000000416002986 */ /* 0x0001e2000c101506 */
[----:B------:R-:W-:Y:S01]  /*5f8d0*/  ISETP.LT.AND P2, PT, R24, c[0x0][0x178], !P0 ;  /* 0x00005e0018007a0c */ /* 0x000fe20004741270 */
[----:B0-----:R-:W-:-:S12]  /*5f8e0*/  IMAD.WIDE R22, R0, 0x2, R20 ;  /* 0x0000000200167825 */ /* 0x001fd800078e0214 */
[----:B------:R0:W-:Y:S04]  /*5f8f0*/  @P2 STG.E.U16 [R22.64], R19 ;  /* 0x0000001316002986 */ /* 0x0001e8000c101506 */
[----:B0-----:R-:W2:Y:S01]  /*5f900*/  LDL.LU R19, [R1+0x26d4] ;  /* 0x0026d40001137983 */ /* 0x001ea20000300800 */
[----:B------:R-:W-:Y:S02]  /*5f910*/  ISETP.LT.AND P3, PT, R6, c[0x0][0x178], !P0 ;  /* 0x00005e0006007a0c */ /* 0x000fe40004761270 */
[----:B------:R-:W-:Y:S01]  /*5f920*/  ISETP.LT.AND P2, PT, R5, c[0x0][0x178], !P0 ;  /* 0x00005e0005007a0c */ /* 0x000fe20004741270 */
[----:B--2---:R-:W-:-:S10]  /*5f930*/  IMAD.WIDE R22, R0, 0x2, R18 ;  /* 0x0000000200167825 */ /* 0x004fd400078e0212 */
[----:B---3--:R0:W-:Y:S04]  /*5f940*/  @P3 STG.E.U16 [R22.64], R27 ;  /* 0x0000001b16003986 */ /* 0x0081e8000c101506 */
[----:B0-----:R-:W2:Y:S01]  /*5f950*/  LDL.LU R27, [R1+0x26d0] ;  /* 0x0026d000011b7983 */ /* 0x001ea20000300800 */
[----:B------:R-:W-:Y:S01]  /*5f960*/  ISETP.LT.AND P3, PT, R7, c[0x0][0x178], !P0 ;  /* 0x00005e0007007a0c */ /* 0x000fe20004761270 */
[----:B------:R-:W-:-:S05]  /*5f970*/  IMAD.WIDE R22, R0, 0x2, R2 ;  /* 0x0000000200167825 */ /* 0x000fca00078e0202 */
[----:B--2---:R0:W-:Y:S02]  /*5f980*/  @P2 STG.E.U16 [R22.64], R27 ;  /* 0x0000001b16002986 */ /* 0x0041e4000c101506 */
[----:B0-----:R-:W-:-:S05]  /*5f990*/  IMAD.WIDE R22, R0, 0x2, R16 ;  /* 0x0000000200167825 */ /* 0x001fca00078e0210 */
[----:B----4-:R0:W-:Y:S04]  /*5f9a0*/  @P3 STG.E.U16 [R22.64], R15 ;  /* 0x0000000f16003986 */ /* 0x0101e8000c101506 */
[----:B0-----:R-:W2:Y:S04]  /*5f9b0*/  LDL.LU R15, [R1+0x26cc] ;  /* 0x0026cc00010f7983 */ /* 0x001ea80000300800 */
[----:B------:R-:W3:Y:S01]  /*5f9c0*/  LDL R23, [R1+0x2198] ;  /* 0x0021980001177983 */ /* 0x000ee20000100800 */
[----:B------:R-:W-:Y:S02]  /*5f9d0*/  ISETP.LT.AND P2, PT, R26, c[0x0][0x178], !P0 ;  /* 0x00005e001a007a0c */ /* 0x000fe40004741270 */
[----:B---3--:R-:W-:Y:S01]  /*5f9e0*/  ISETP.LT.AND P3, PT, R23, c[0x0][0x178], !P0 ;  /* 0x00005e0017007a0c */ /* 0x008fe20004761270 */
[----:B--2---:R-:W-:-:S10]  /*5f9f0*/  IMAD.WIDE R22, R0, 0x2, R14 ;  /* 0x0000000200167825 */ /* 0x004fd400078e020e */
[----:B-----5:R0:W-:Y:S04]  /*5fa00*/  @P2 STG.E.U16 [R22.64], R13 ;  /* 0x0000000d16002986 */ /* 0x0201e8000c101506 */
[----:B0-----:R-:W2:Y:S01]  /*5fa10*/  LDL.LU R13, [R1+0x26c8] ;  /* 0x0026c800010d7983 */ /* 0x001ea20000300800 */
[----:B------:R-:W-:Y:S01]  /*5fa20*/  ISETP.LT.AND P2, PT, R28, c[0x0][0x178], !P0 ;  /* 0x00005e001c007a0c */ /* 0x000fe20004741270 */
[----:B--2---:R-:W-:-:S05]  /*5fa30*/  IMAD.WIDE R22, R0, 0x2, R12 ;  /* 0x0000000200167825 */ /* 0x004fca00078e020c */
[----:B------:R0:W-:Y:S04]  /*5fa40*/  @P3 STG.E.U16 [R22.64], R25 ;  /* 0x0000001916003986 */ /* 0x0001e8000c101506 */
[----:B0-----:R-:W2:Y:S01]  /*5fa50*/  LDL.LU R25, [R1+0x26c4] ;  /* 0x0026c40001197983 */ /* 0x001ea20000300800 */
[----:B------:R-:W-:Y:S01]  /*5fa60*/  IMAD.WIDE R22, R0, 0x2, R10 ;  /* 0x0000000200167825 */ /* 0x000fe200078e020a */
[----:B------:R-:W-:-:S04]  /*5fa70*/  ISETP.LT.AND P0, PT, R29, c[0x0][0x178], !P0 ;  /* 0x00005e001d007a0c */ /* 0x000fc80004701270 */
[----:B--2---:R0:W-:Y:S04]  /*5fa80*/  @P2 STG.E.U16 [R22.64], R25 ;  /* 0x0000001916002986 */ /* 0x0041e8000c101506 */
[----:B0-----:R-:W2:Y:S01]  /*5fa90*/  LDL.LU R25, [R1+0x26c0] ;  /* 0x0026c00001197983 */ /* 0x001ea20000300800 */
[C---:B------:R-:W-:Y:S01]  /*5faa0*/  IMAD.WIDE R22, R0.reuse, 0x2, R8 ;  /* 0x0000000200167825 */ /* 0x040fe200078e0208 */
[----:B------:R-:W-:-:S04]  /*5fab0*/  IADD3 R0, R0, c[0x0][0x198], RZ ;  /* 0x0000660000007a10 */ /* 0x000fc80007ffe0ff */
[----:B--2---:R0:W-:Y:S04]  /*5fac0*/  @P0 STG.E.U16 [R22.64], R25 ;  /* 0x0000001916000986 */ /* 0x0041e8000c101506 */
[----:B0-----:R-:W2:Y:S01]  /*5fad0*/  LDL.LU R23, [R1+0x420] ;  /* 0x0004200001177983 */ /* 0x001ea20000300800 */
[----:B------:R-:W-:Y:S02]  /*5fae0*/  ISETP.LT.AND P0, PT, R24, c[0x0][0x178], !P1 ;  /* 0x00005e0018007a0c */ /* 0x000fe40004f01270 */
[----:B--2---:R-:W-:Y:S01]  /*5faf0*/  PRMT R4, R23, 0x7632, R4 ;  /* 0x0000763217047816 */ /* 0x004fe20000000004 */
[----:B------:R-:W-:-:S10]  /*5fb00*/  IMAD.WIDE R22, R0, 0x2, R20 ;  /* 0x0000000200167825 */ /* 0x000fd400078e0214 */
[----:B------:R0:W-:Y:S04]  /*5fb10*/  @P0 STG.E.U16 [R22.64], R4 ;  /* 0x0000000416000986 */ /* 0x0001e8000c101506 */
[----:B0-----:R-:W2:Y:S01]  /*5fb20*/  LDL.LU R23, [R1+0x410] ;  /* 0x0004100001177983 */ /* 0x001ea20000300800 */
[----:B------:R-:W-:Y:S02]  /*5fb30*/  ISETP.LT.AND P0, PT, R6, c[0x0][0x178], !P1 ;  /* 0x00005e0006007a0c */ /* 0x000fe40004f01270 */
[----:B--2---:R-:W-:Y:S01]  /*5fb40*/  PRMT R4, R23, 0x7632, R4 ;  /* 0x0000763217047816 */ /* 0x004fe20000000004 */
[----:B------:R-:W-:-:S10]  /*5fb50*/  IMAD.WIDE R22, R0, 0x2, R18 ;  /* 0x0000000200167825 */ /* 0x000fd400078e0212 */
[----:B------:R0:W-:Y:S01]  /*5fb60*/  @P0 STG.E.U16 [R22.64], R4 ;  /* 0x0000000416000986 */ /* 0x0001e2000c101506 */
[----:B------:R-:W-:Y:S02]  /*5fb70*/  ISETP.LT.AND P0, PT, R5, c[0x0][0x178], !P1 ;  /* 0x00005e0005007a0c */ /* 0x000fe40004f01270 */
[----:B0-----:R-:W-:Y:S01]  /*5fb80*/  PRMT R4, R27, 0x7632, R4 ;  /* 0x000076321b047816 */ /* 0x001fe20000000004 */
[----:B------:R-:W-:Y:S01]  /*5fb90*/  IMAD.WIDE R22, R0, 0x2, R2 ;  /* 0x0000000200167825 */ /* 0x000fe200078e0202 */
[----:B------:R-:W2:Y:S04]  /*5fba0*/  LDL.LU R27, [R1+0x2214] ;  /* 0x00221400011b7983 */ /* 0x000ea80000300800 */
[----:B------:R0:W-:Y:S05]  /*5fbb0*/  STL [R1+0x26b4], R3 ;  /* 0x0026b40301007387 */ /* 0x0001ea0000100800 */
[----:B------:R1:W-:Y:S04]  /*5fbc0*/  @P0 STG.E.U16 [R22.64], R4 ;  /* 0x0000000416000986 */ /* 0x0003e8000c101506 */
[----:B0-----:R-:W3:Y:S04]  /*5fbd0*/  LDL.LU R3, [R1+0xb0] ;  /* 0x0000b00001037983 */ /* 0x001ee80000300800 */
[----:B-1----:R-:W4:Y:S01]  /*5fbe0*/  LDL.LU R23, [R1+0x3f0] ;  /* 0x0003f00001177983 */ /* 0x002f220000300800 */
[----:B------:R-:W-:-:S03]  /*5fbf0*/  ISETP.LT.AND P0, PT, R7, c[0x0][0x178], !P1 ;  /* 0x00005e0007007a0c */ /* 0x000fc60004f01270 */
[----:B------:R0:W-:Y:S01]  /*5fc00*/  STL [R1+0x26b0], R17 ;  /* 0x0026b01101007387 */ /* 0x0001e20000100800 */
[----:B----4-:R-:W-:Y:S01]  /*5fc10*/  PRMT R4, R23, 0x7632, R4 ;  /* 0x0000763217047816 */ /* 0x010fe20000000004 */
[----:B------:R-:W-:Y:S02]  /*5fc20*/  IMAD.WIDE R22, R0, 0x2, R16 ;  /* 0x0000000200167825 */ /* 0x000fe400078e0210 */
[----:B0-----:R-:W4:Y:S06]  /*5fc30*/  LDL.LU R17, [R1+0xc0] ;  /* 0x0000c00001117983 */ /* 0x001f2c0000300800 */
[----:B------:R0:W-:Y:S04]  /*5fc40*/  @P0 STG.E.U16 [R22.64], R4 ;  /* 0x0000000416000986 */ /* 0x0001e8000c101506 */
[----:B0-----:R-:W5:Y:S04]  /*5fc50*/  LDL.LU R22, [R1+0xd0] ;  /* 0x0000d00001167983 */ /* 0x001f680000300800 */
[----:B------:R-:W2:Y:S01]  /*5fc60*/  LDL R23, [R1+0x2198] ;  /* 0x0021980001177983 */ /* 0x000ea20000100800 */
[----:B------:R-:W-:-:S03]  /*5fc70*/  ISETP.LT.AND P0, PT, R26, c[0x0][0x178], !P1 ;  /* 0x00005e001a007a0c */ /* 0x000fc60004f01270 */
[----:B------:R-:W3:Y:S01]  /*5fc80*/  LDL.LU R26, [R1+0x26bc] ;  /* 0x0026bc00011a7983 */ /* 0x000ee20000300800 */
[----:B------:R-:W-:Y:S02]  /*5fc90*/  ISETP.LT.AND P2, PT, R29, c[0x0][0x178], !P1 ;  /* 0x00005e001d007a0c */ /* 0x000fe40004f41270 */
[----:B-----5:R-:W-:Y:S02]  /*5fca0*/  PRMT R4, R22, 0x7632, R4 ;  /* 0x0000763216047816 */ /* 0x020fe40000000004 */
[----:B--2---:R-:W-:Y:S01]  /*5fcb0*/  ISETP.LT.AND P3, PT, R23, c[0x0][0x178], !P1 ;  /* 0x00005e0017007a0c */ /* 0x004fe20004f61270 */
[----:B------:R-:W-:-:S05]  /*5fcc0*/  IMAD.WIDE R22, R0, 0x2, R14 ;  /* 0x0000000200167825 */ /* 0x000fca00078e020e */
[----:B------:R4:W-:Y:S01]  /*5fcd0*/  @P0 STG.E.U16 [R22.64], R4 ;  /* 0x0000000416000986 */ /* 0x0009e2000c101506 */
[----:B------:R-:W-:Y:S02]  /*5fce0*/  ISETP.GE.AND P0, PT, R27, c[0x0][0x17c], PT ;  /* 0x00005f001b007a0c */ /* 0x000fe40003f06270 */
[----:B---3--:R-:W-:Y:S02]  /*5fcf0*/  PRMT R26, R3, 0x7632, R26 ;  /* 0x00007632031a7816 */ /* 0x008fe4000000001a */
[----:B------:R-:W-:Y:S02]  /*5fd00*/  ISETP.LT.AND P4, PT, R6, c[0x0][0x178], !P0 ;  /* 0x00005e0006007a0c */ /* 0x000fe40004781270 */
[----:B----4-:R-:W-:Y:S02]  /*5fd10*/  PRMT R4, R17, 0x7632, R4 ;  /* 0x0000763211047816 */ /* 0x010fe40000000004 */
[----:B------:R-:W2:Y:S04]  /*5fd20*/  LDL R17, [R1+0x460] ;  /* 0x0004600001117983 */ /* 0x000ea80000100800 */
[----:B------:R-:W3:Y:S04]  /*5fd30*/  LDL.LU R27, [R1+0x26b8] ;  /* 0x0026b800011b7983 */ /* 0x000ee80000300800 */
[----:B------:R-:W4:Y:S04]  /*5fd40*/  LDL R29, [R1+0x450] ;  /* 0x00045000011d7983 */ /* 0x000f280000100800 */
[----:B------:R-:W5:Y:S04]  /*5fd50*/  LDL.LU R3, [R1+0x2218] ;  /* 0x0022180001037983 */ /* 0x000f680000300800 */
[----:B------:R0:W-:Y:S04]  /*5fd60*/  STL [R1+0x269c], R6 ;  /* 0x00269c0601007387 */ /* 0x0001e80000100800 */
[----:B0-----:R-:W2:Y:S01]  /*5fd70*/  LDL R6, [R1+0xe0] ;  /* 0x0000e00001067983 */ /* 0x001ea20000100800 */
[----:B------:R-:W-:Y:S01]  /*5fd80*/  ISETP.LT.AND P5, PT, R28, c[0x0][0x178], !P1 ;  /* 0x00005e001c007a0c */ /* 0x000fe20004fa1270 */
[----:B------:R-:W-:-:S05]  /*5fd90*/  IMAD.WIDE R22, R0, 0x2, R12 ;  /* 0x0000000200167825 */ /* 0x000fca00078e020c */
[----:B------:R0:W-:Y:S01]  /*5fda0*/  @P3 STG.E.U16 [R22.64], R4 ;  /* 0x0000000416003986 */ /* 0x0001e2000c101506 */
[----:B------:R-:W-:Y:S01]  /*5fdb0*/  ISETP.LT.AND P3, PT, R24, c[0x0][0x178], !P0 ;  /* 0x00005e0018007a0c */ /* 0x000fe20004761270 */
[C---:B0-----:R-:W-:Y:S01]  /*5fdc0*/  IMAD.WIDE R22, R0.reuse, 0x2, R8 ;  /* 0x0000000200167825 */ /* 0x041fe200078e0208 */
[C---:B------:R-:W-:Y:S02]  /*5fdd0*/  IADD3 R4, R0.reuse, c[0x0][0x198], RZ ;  /* 0x0000660000047a10 */ /* 0x040fe40007ffe0ff */
[----:B---3--:R-:W-:Y:S01]  /*5fde0*/  PRMT R27, R25, 0x7632, R27 ;  /* 0x00007632191b7816 */ /* 0x008fe2000000001b */
[----:B------:R-:W-:-:S05]  /*5fdf0*/  IMAD.WIDE R24, R0, 0x2, R10 ;  /* 0x0000000200187825 */ /* 0x000fca00078e020a */
[----:B------:R-:W-:Y:S04]  /*5fe00*/  @P5 STG.E.U16 [R24.64], R26 ;  /* 0x0000001a18005986 */ /* 0x000fe8000c101506 */
[----:B------:R0:W-:Y:S04]  /*5fe10*/  @P2 STG.E.U16 [R22.64], R27 ;  /* 0x0000001b16002986 */ /* 0x0001e8000c101506 */
[----:B--2---:R1:W-:Y:S01]  /*5fe20*/  STL [R1+0x26a4], R6 ;  /* 0x0026a40601007387 */ /* 0x0043e20000100800 */
[----:B0-----:R-:W-:-:S03]  /*5fe30*/  IMAD.WIDE R22, R4, 0x2, R18 ;  /* 0x0000000204167825 */ /* 0x001fc600078e0212 */
[----:B------:R-:W2:Y:S04]  /*5fe40*/  LDL R0, [R1+0xff8] ;  /* 0x000ff80001007983 */ /* 0x000ea80000100800 */
[----:B------:R-:W3:Y:S04]  /*5fe50*/  LDL R26, [R1+0x21d4] ;  /* 0x0021d400011a7983 */ /* 0x000ee80000100800 */
[----:B-1----:R-:W2:Y:S04]  /*5fe60*/  LDL R6, [R1+0x100] ;  /* 0x0001000001067983 */ /* 0x002ea80000100800 */
[----:B------:R-:W2:Y:S04]  /*5fe70*/  LDL.LU R27, [R1+0x221c] ;  /* 0x00221c00011b7983 */ /* 0x000ea80000300800 */
[----:B------:R0:W-:Y:S04]  /*5fe80*/  STL [R1+0x26a0], R19 ;  /* 0x0026a01301007387 */ /* 0x0001e80000100800 */
[----:B0-----:R-:W2:Y:S01]  /*5fe90*/  LDL.LU R19, [R1+0x470] ;  /* 0x0004700001137983 */ /* 0x001ea20000300800 */
[----:B------:R-:W-:Y:S01]  /*5fea0*/  IMAD.WIDE R24, R4, 0x2, R20 ;  /* 0x0000000204187825 */ /* 0x000fe200078e0214 */
[----:B-----5:R-:W-:-:S02]  /*5feb0*/  ISETP.GE.AND P2, PT, R3, c[0x0][0x17c], PT ;  /* 0x00005f0003007a0c */ /* 0x020fc40003f46270 */
[----:B------:R-:W5:Y:S01]  /*5fec0*/  LDL.LU R3, [R1+0x26b4] ;  /* 0x0026b40001037983 */ /* 0x000f620000300800 */
[----:B------:R-:W-:-:S03]  /*5fed0*/  ISETP.LT.AND P1, PT, R5, c[0x0][0x178], !P0 ;  /* 0x00005e0005007a0c */ /* 0x000fc60004721270 */
[----:B--2---:R0:W-:Y:S04]  /*5fee0*/  @P3 STG.E.U16 [R24.64], R19 ;  /* 0x0000001318003986 */ /* 0x0041e8000c101506 */
[----:B0-----:R-:W2:Y:S04]  /*5fef0*/  LDL R25, [R1+0x1f9c] ;  /* 0x001f9c0001197983 */ /* 0x001ea80000100800 */
[----:B------:R0:W-:Y:S01]  /*5ff00*/  @P4 STG.E.U16 [R22.64], R17 ;  /* 0x0000001116004986 */ /* 0x0001e2000c101506 */
[----:B------:R-:W-:-:S03]  /*5ff10*/  ISETP.LT.AND P4, PT, R28, c[0x0][0x178], !P0 ;  /* 0x00005e001c007a0c */ /* 0x000fc60004781270 */
[----:B0-----:R-:W3:Y:S04]  /*5ff20*/  LDL.LU R17, [R1+0x26b0] ;  /* 0x0026b00001117983 */ /* 0x001ee80000300800 */
[----:B------:R-:W3:Y:S04]  /*5ff30*/  LDL R23, [R1+0x2198] ;  /* 0x0021980001177983 */ /* 0x000ee80000100800 */
[----:B------:R-:W3:Y:S01]  /*5ff40*/  LDL.LU R28, [R1+0x26ac] ;  /* 0x0026ac00011c7983 */ /* 0x000ee20000300800 */
[----:B--2---:R-:W-:Y:S01]  /*5ff50*/  ISETP.LT.AND P3, PT, R25, c[0x0][0x178], !P0 ;  /* 0x00005e0019007a0c */ /* 0x004fe20004761270 */
[----:B-----5:R-:W-:-:S05]  /*5ff60*/  IMAD.WIDE R24, R4, 0x2, R2 ;  /* 0x0000000204187825 */ /* 0x020fca00078e0202 */
[----:B----4-:R0:W-:Y:S04]  /*5ff70*/  @P1 STG.E.U16 [R24.64], R29 ;  /* 0x0000001d18001986 */ /* 0x0101e8000c101506 */
[----:B0-----:R-:W2:Y:S01]  /*5ff80*/  LDL.LU R29, [R1+0x26a8] ;  /* 0x0026a800011d7983 */ /* 0x001ea20000300800 */
[----:B------:R-:W-:Y:S02]  /*5ff90*/  ISETP.LT.AND P6, PT, R7, c[0x0][0x178], !P0 ;  /* 0x00005e0007007a0c */ /* 0x000fe400047c1270 */
[----:B---3--:R-:W-:Y:S01]  /*5ffa0*/  ISETP.LT.AND P5, PT, R23, c[0x0][0x178], !P0 ;  /* 0x00005e0017007a0c */ /* 0x008fe200047a1270 */
[----:B------:R-:W-:Y:S01]  /*5ffb0*/  IMAD.WIDE R22, R4, 0x2, R16 ;  /* 0x0000000204167825 */ /* 0x000fe200078e0210 */
[----:B------:R-:W-:Y:S02]  /*5ffc0*/  ISETP.GE.AND P1, PT, R27, c[0x0][0x17c], PT ;  /* 0x00005f001b007a0c */ /* 0x000fe40003f26270 */
[----:B------:R-:W-:Y:S01]  /*5ffd0*/  ISETP.LT.AND P0, PT, R26, c[0x0][0x178], !P0 ;  /* 0x00005e001a007a0c */ /* 0x000fe20004701270 */
[C---:B------:R-:W-:Y:S01]  /*5ffe0*/  IMAD.WIDE R26, R4.reuse, 0x2, R14 ;  /* 0x00000002041a7825 */ /* 0x040fe200078e020e */
[----:B------:R-:W-:Y:S04]  /*5fff0*/  STL [R1+0x2694], R12 ;  /* 0x0026940c01007387 */ /* 0x000fe80000100800 */
[----:B------:R-:W-:Y:S04]  /*60000*/  STL [R1+0x2690], R13 ;  /* 0x0026900d01007387 */ /* 0x000fe80000100800 */
[----:B------:R-:W-:Y:S04]  /*60010*/  STL [R1+0x2698], R11 ;  /* 0x0026980b01007387 */ /* 0x000fe80000100800 */
[----:B--2---:R0:W-:Y:S04]  /*60020*/  @P6 STG.E.U16 [R22.64], R29 ;  /* 0x0000001d16006986 */ /* 0x0041e8000c101506 */
[----:B------:R-:W-:Y:S01]  /*60030*/  @P3 STG.E.U16 [R26.64], R28 ;  /* 0x0000001c1a003986 */ /* 0x000fe2000c101506 */
[----:B0-----:R-:W-:-:S05]  /*60040*/  IMAD.WIDE R22, R4, 0x2, R12 ;  /* 0x0000000204167825 */ /* 0x001fca00078e020c */
[----:B------:R0:W-:Y:S04]  /*60050*/  @P5 STG.E.U16 [R22.64], R6 ;  /* 0x0000000616005986 */ /* 0x0001e8000c101506 */
[----:B0-----:R-:W2:Y:S04]  /*60060*/  LDL.LU R6, [R1+0x26a4] ;  /* 0x0026a40001067983 */ /* 0x001ea80000300800 */
[----:B------:R-:W3:Y:S01]  /*60070*/  LDL R23, [R1+0xf0] ;  /* 0x0000f00001177983 */ /* 0x000ee20000100800 */
[----:B------:R-:W-:Y:S01]  /*60080*/  IMAD.WIDE R24, R4, 0x2, R10 ;  /* 0x0000000204187825 */ /* 0x000fe200078e020a */
[----:B------:R-:W-:-:S03]  /*60090*/  ISETP.LT.AND P6, PT, R0, c[0x0][0x178], !P2 ;  /* 0x00005e0000007a0c */ /* 0x000fc600057c1270 */
[C---:B------:R-:W-:Y:S01]  /*600a0*/  IMAD.WIDE R26, R4.reuse, 0x2, R8 ;  /* 0x00000002041a7825 */ /* 0x040fe200078e0208 */
[----:B------:R-:W-:Y:S02]  /*600b0*/  IADD3 R0, R4, c[0x0][0x198], RZ ;  /* 0x0000660004007a10 */ /* 0x000fe40007ffe0ff */
[----:B------:R-:W-:Y:S01]  /*600c0*/  PRMT R4, R19, 0x7632, R4 ;  /* 0x0000763213047816 */ /* 0x000fe20000000004 */
[----:B---3--:R0:W-:Y:S04]  /*600d0*/  @P4 STG.E.U16 [R24.64], R23 ;  /* 0x0000001718004986 */ /* 0x0081e8000c101506 */
[----:B--2---:R1:W-:Y:S04]  /*600e0*/  @P0 STG.E.U16 [R26.64], R6 ;  /* 0x000000061a000986 */ /* 0x0043e8000c101506 */
[----:B0-----:R-:W2:Y:S04]  /*600f0*/  LDL.LU R24, [R1+0x460] ;  /* 0x0004600001187983 */ /* 0x001ea80000300800 */
[----:B------:R-:W3:Y:S04]  /*60100*/  LDL.LU R25, [R1+0x450] ;  /* 0x0004500001197983 */ /* 0x000ee80000300800 */
[----:B------:R-:W4:Y:S04]  /*60110*/  LDL.LU R19, [R1+0x26a0] ;  /* 0x0026a00001137983 */ /* 0x000f280000300800 */
[----:B-1----:R-:W5:Y:S04]  /*60120*/  LDL.LU R6, [R1+0x269c] ;  /* 0x00269c0001067983 */ /* 0x002f680000300800 */
[----:B------:R-:W3:Y:S01]  /*60130*/  LDL R27, [R1+0x1f9c] ;  /* 0x001f9c00011b7983 */ /* 0x000ee20000100800 */
[----:B------:R-:W-:Y:S01]  /*60140*/  IMAD.WIDE R22, R0, 0x2, R20 ;  /* 0x0000000200167825 */ /* 0x000fe200078e0214 */
[----:B------:R-:W-:-:S02]  /*60150*/  ISETP.LT.AND P3, PT, R5, c[0x0][0x178], !P2 ;  /* 0x00005e0005007a0c */ /* 0x000fc40005761270 */
[----:B------:R-:W-:Y:S02]  /*60160*/  ISETP.LT.AND P4, PT, R7, c[0x0][0x178], !P2 ;  /* 0x00005e0007007a0c */ /* 0x000fe40005781270 */
[----:B------:R0:W-:Y:S01]  /*60170*/  @P6 STG.E.U16 [R22.64], R4 ;  /* 0x0000000416006986 */ /* 0x0001e2000c101506 */
[----:B------:R-:W-:-:S03]  /*60180*/  PRMT R13, R29, 0x7632, R13 ;  /* 0x000076321d0d7816 */ /* 0x000fc6000000000d */
[----:B------:R1:W-:Y:S01]  /*60190*/  STL [R1+0x268c], R17 ;  /* 0x00268c1101007387 */ /* 0x0003e20000100800 */
[----:B0-----:R-:W-:Y:S01]  /*601a0*/  PRMT R4, R28, 0x7632, R4 ;  /* 0x000076321c047816 */ /* 0x001fe20000000004 */
[----:B------:R-:W-:Y:S01]  /*601b0*/  IMAD.WIDE R28, R0, 0x2, R14 ;  /* 0x00000002001c7825 */ /* 0x000fe200078e020e */
[----:B--2---:R-:W-:Y:S02]  /*601c0*/  PRMT R11, R24, 0x7632, R11 ;  /* 0x00007632180b7816 */ /* 0x004fe4000000000b */
[----:B-----5:R-:W-:Y:S01]  /*601d0*/  ISETP.LT.AND P0, PT, R6, c[0x0][0x178], !P2 ;  /* 0x00005e0006007a0c */ /* 0x020fe20005701270 */
[C---:B----4-:R-:W-:Y:S01]  /*601e0*/  IMAD.WIDE R22, R0.reuse, 0x2, R18 ;  /* 0x0000000200167825 */ /* 0x050fe200078e0212 */
[----:B---3--:R-:W-:Y:S02]  /*601f0*/  PRMT R12, R25, 0x7632, R12 ;  /* 0x00007632190c7816 */ /* 0x008fe4000000000c */
[----:B------:R-:W-:Y:S01]  /*60200*/  ISETP.LT.AND P5, PT, R27, c[0x0][0x178], !P2 ;  /* 0x00005e001b007a0c */ /* 0x000fe200057a1270 */
[----:B------:R-:W-:-:S02]  /*60210*/  IMAD.WIDE R26, R0, 0x2, R16 ;  /* 0x00000002001a7825 */ /* 0x000fc400078e0210 */
[----:B-1----:R-:W2:Y:S02]  /*60220*/  LDL R17, [R1+0xff8] ;  /* 0x000ff80001117983 */ /* 0x002ea40000100800 */
[----:B------:R-:W-:Y:S02]  /*60230*/  IMAD.WIDE R24, R0, 0x2, R2 ;  /* 0x0000000200187825 */ /* 0x000fe400078e0202 */
[----:B------:R0:W-:Y:S04]  /*60240*/  STL [R1+0x2688], R15 ;  /* 0x0026880f01007387 */ /* 0x0001e80000100800 */
[----:B------:R1:W-:Y:S04]  /*60250*/  @P0 STG.E.U16 [R22.64], R11 ;  /* 0x0000000b16000986 */ /* 0x0003e8000c101506 */
[----:B0-----:R-:W3:Y:S04]  /*60260*/  LDL.LU R15, [R1+0x100] ;  /* 0x00010000010f7983 */ /* 0x001ee80000300800 */
[----:B------:R0:W-:Y:S04]  /*60270*/  @P3 STG.E.U16 [R24.64], R12 ;  /* 0x0000000c18003986 */ /* 0x0001e8000c101506 */
[----:B-1----:R-:W4:Y:S04]  /*60280*/  LDL.LU R11, [R1+0x2698] ;  /* 0x00269800010b7983 */ /* 0x002f280000300800 */
[----:B------:R-:W5:Y:S04]  /*60290*/  LDL.LU R22, [R1+0xf0] ;  /* 0x0000f00001167983 */ /* 0x000f680000300800 */
[----:B------:R-:W4:Y:S04]  /*602a0*/  LDL.LU R23, [R1+0xe0] ;  /* 0x0000e00001177983 */ /* 0x000f280000300800 */
[----:B0-----:R-:W4:Y:S04]  /*602b0*/  LDL.LU R12, [R1+0x2694] ;  /* 0x00269400010c7983 */ /* 0x001f280000300800 */
[----:B------:R-:W4:Y:S04]  /*602c0*/  LDL R24, [R1+0x21d0] ;  /* 0x0021d00001187983 */ /* 0x000f280000100800 */
[----:B------:R-:W4:Y:S04]  /*602d0*/  LDL R25, [R1+0x21d4] ;  /* 0x0021d40001197983 */ /* 0x000f280000100800 */
[----:B------:R0:W-:Y:S04]  /*602e0*/  @P4 STG.E.U16 [R26.64], R13 ;  /* 0x0000000d1a004986 */ /* 0x0001e8000c101506 */
[----:B0-----:R-:W4:Y:S04]  /*602f0*/  LDL.LU R13, [R1+0x2690] ;  /* 0x00269000010d7983 */ /* 0x001f280000300800 */
[----:B------:R-:W4:Y:S04]  /*60300*/  LDL R27, [R1+0x2198] ;  /* 0x00219800011b7983 */ /* 0x000f280000100800 */
[----:B------:R3:W-:Y:S01]  /*60310*/  @P5 STG.E.U16 [R28.64], R4 ;  /* 0x000000041c005986 */ /* 0x0007e2000c101506 */
[----:B------:R-:W-:-:S02]  /*60320*/  ISETP.LT.AND P5, PT, R6, c[0x0][0x178], !P1 ;  /* 0x00005e0006007a0c */ /* 0x000fc40004fa1270 */
[----:B------:R-:W-:Y:S02]  /*60330*/  ISETP.LT.AND P6, PT, R5, c[0x0][0x178], !P1 ;  /* 0x00005e0005007a0c */ /* 0x000fe40004fc1270 */
[----:B--2---:R-:W-:Y:S02]  /*60340*/  ISETP.LT.AND P4, PT, R17, c[0x0][0x178], !P1 ;  /* 0x00005e0011007a0c */ /* 0x004fe40004f81270 */
[----:B---3--:R-:W-:Y:S02]  /*60350*/  PRMT R29, R15, 0x7632, R29 ;  /* 0x000076320f1d7816 */ /* 0x008fe4000000001d */
[----:B------:R-:W2:Y:S04]  /*60360*/  LDL R15, [R1+0x44] ;  /* 0x00004400010f7983 */ /* 0x000ea80000100800 */
[----:B------:R-:W3:Y:S04]  /*60370*/  LDL.LU R17, [R1+0x2220] ;  /* 0x0022200001117983 */ /* 0x000ee80000300800 */
[----:B------:R0:W-:Y:S04]  /*60380*/  STL [R1+0x2684], R6 ;  /* 0x0026840601007387 */ /* 0x0001e80000100800 */
[----:B------:R-:W2:Y:S04]  /*60390*/  LDL R5, [R1+0x4] ;  /* 0x0000040001057983 */ /* 0x000ea80000100800 */
[----:B0-----:R-:W2:Y:S01]  /*603a0*/  LDL R6, [R1+0x24] ;  /* 0x0000240001067983 */ /* 0x001ea20000100800 */
[----:B----4-:R-:W-:Y:S01]  /*603b0*/  ISETP.LT.AND P3, PT, R27, c[0x0][0x178], !P2 ;  /* 0x00005e001b007a0c */ /* 0x010fe20005761270 */
[----:B------:R-:W-:-:S12]  /*603c0*/  IMAD.WIDE R26, R0, 0x2, R12 ;  /* 0x00000002001a7825 */ /* 0x000fd800078e020c */
[----:B------:R0:W-:Y:S04]  /*603d0*/  @P3 STG.E.U16 [R26.64], R29 ;  /* 0x0000001d1a003986 */ /* 0x0001e8000c101506 */
[----:B0-----:R-:W4:Y:S01]  /*603e0*/  LDL.LU R29, [R1+0x3b4] ;  /* 0x0003b400011d7983 */ /* 0x001f220000300800 */
[----:B------:R-:W-:Y:S02]  /*603f0*/  ISETP.LT.AND P0, PT, R24, c[0x0][0x178], !P2 ;  /* 0x00005e0018007a0c */ /* 0x000fe40005701270 */
[----:B------:R-:W-:Y:S01]  /*60400*/  ISETP.LT.AND P2, PT, R25, c[0x0][0x178], !P2 ;  /* 0x00005e0019007a0c */ /* 0x000fe20005741270 */
[----:B------:R-:W-:Y:S01]  /*60410*/  IMAD.WIDE R24, R0, 0x2, R10 ;  /* 0x0000000200187825 */ /* 0x000fe200078e020a */
[----:B-----5:R-:W-:Y:S02]  /*60420*/  PRMT R28, R22, 0x7632, R28 ;  /* 0x00007632161c7816 */ /* 0x020fe4000000001c */
[----:B------:R-:W-:Y:S01]  /*60430*/  PRMT R4, R23, 0x7632, R4 ;  /* 0x0000763217047816 */ /* 0x000fe20000000004 */
[C---:B------:R-:W-:Y:S01]  /*60440*/  IMAD.WIDE R22, R0.reuse, 0x2, R8 ;  /* 0x0000000200167825 */ /* 0x040fe200078e0208 */
[----:B------:R-:W-:-:S05]  /*60450*/  IADD3 R0, R0, c[0x0][0x198], RZ ;  /* 0x0000660000007a10 */ /* 0x000fca0007ffe0ff */
[----:B------:R0:W-:Y:S04]  /*60460*/  @P0 STG.E.U16 [R24.64], R28 ;  /* 0x0000001c18000986 */ /* 0x0001e8000c101506 */
[----:B------:R1:W-:Y:S01]  /*60470*/  @P2 STG.E.U16 [R22.64], R4 ;  /* 0x0000000416002986 */ /* 0x0003e2000c101506 */
[----:B0-----:R-:W-:-:S03]  /*60480*/  IMAD.WIDE R24, R0, 0x2, R20 ;  /* 0x0000000200187825 */ /* 0x001fc600078e0214 */
[----:B------:R-:W5:Y:S04]  /*60490*/  LDL R28, [R1+0x34] ;  /* 0x00003400011c7983 */ /* 0x000f680000100800 */
[----:B-1----:R-:W2:Y:S04]  /*604a0*/  LDL R23, [R1+0x1f9c] ;  /* 0x001f9c0001177983 */ /* 0x002ea80000100800 */
[----:B------:R-:W5:Y:S04]  /*604b0*/  LDL.LU R4, [R1+0x2224] ;  /* 0x0022240001047983 */ /* 0x000f680000300800 */
[----:B------:R-:W-:Y:S01]  /*604c0*/  STL [R1+0x267c], R7 ;  /* 0x00267c0701007387 */ /* 0x000fe20000100800 */
[----:B---3--:R-:W-:-:S03]  /*604d0*/  ISETP.GE.AND P0, PT, R17, c[0x0][0x17c], PT ;  /* 0x00005f0011007a0c */ /* 0x008fc60003f06270 */
[----:B------:R-:W3:Y:S04]  /*604e0*/  LDL.LU R17, [R1+0x268c] ;  /* 0x00268c0001117983 */ /* 0x000ee80000300800 */
[----:B----4-:R0:W-:Y:S04]  /*604f0*/  @P4 STG.E.U16 [R24.64], R29 ;  /* 0x0000001d18004986 */ /* 0x0101e8000c101506 */
[----:B0-----:R-:W4:Y:S01]  /*60500*/  LDL R25, [R1+0x384] ;  /* 0x0003840001197983 */ /* 0x001f220000100800 */
[----:B------:R-:W-:Y:S01]  /*60510*/  IMAD.WIDE R26, R0, 0x2, R18 ;  /* 0x00000002001a7825 */ /* 0x000fe200078e0212 */
[----:B--2---:R-:W-:-:S03]  /*60520*/  ISETP.LT.AND P3, PT, R23, c[0x0][0x178], !P1 ;  /* 0x00005e0017007a0c */ /* 0x004fc60004f61270 */
[C---:B------:R-:W-:Y:S01]  /*60530*/  IMAD.WIDE R22, R0.reuse, 0x2, R2 ;  /* 0x0000000200167825 */ /* 0x040fe200078e0202 */
[----:B----4-:R0:W-:Y:S04]  /*60540*/  @P5 STG.E.U16 [R26.64], R25 ;  /* 0x000000191a005986 */ /* 0x0101e8000c101506 */
[----:B------:R1:W-:Y:S04]  /*60550*/  @P6 STG.E.U16 [R22.64], R15 ;  /* 0x0000000f16006986 */ /* 0x0003e8000c101506 */
[----:B0-----:R-:W2:Y:S04]  /*60560*/  LDL R26, [R1+0x21d4] ;  /* 0x0021d400011a7983 */ /* 0x001ea80000100800 */
[----:B------:R-:W4:Y:S04]  /*60570*/  LDL R27, [R1+0xff8] ;  /* 0x000ff800011b7983 */ /* 0x000f280000100800 */
[----:B-1----:R-:W2:Y:S04]  /*60580*/  LDL.LU R15, [R1+0x2688] ;  /* 0x00268800010f7983 */ /* 0x002ea80000300800 */
[----:B------:R-:W2:Y:S04]  /*60590*/  LDL R22, [R1+0x2198] ;  /* 0x0021980001167983 */ /* 0x000ea80000100800 */
[----:B------:R-:W4:Y:S01]  /*605a0*/  LDL R23, [R1+0x21d0] ;  /* 0x0021d00001177983 */ /* 0x000f220000100800 */
[----:B------:R-:W-:Y:S01]  /*605b0*/  ISETP.LT.AND P2, PT, R7, c[0x0][0x178], !P1 ;  /* 0x00005e0007007a0c */ /* 0x000fe20004f41270 */
[----:B---3--:R-:W-:-:S12]  /*605c0*/  IMAD.WIDE R24, R0, 0x2, R16 ;  /* 0x0000000200187825 */ /* 0x008fd800078e0210 */
[----:B------:R0:W-:Y:S04]  /*605d0*/  @P2 STG.E.U16 [R24.64], R6 ;  /* 0x0000000618002986 */ /* 0x0001e8000c101506 */
[----:B0-----:R-:W3:Y:S04]  /*605e0*/  LDL.LU R6, [R1+0x2684] ;  /* 0x0026840001067983 */ /* 0x001ee80000300800 */
[----:B------:R-:W-:Y:S01]  /*605f0*/  STL [R1+0x2678], R10 ;  /* 0x0026780a01007387 */ /* 0x000fe20000100800 */
[----:B--2---:R-:W-:Y:S02]  /*60600*/  ISETP.LT.AND P4, PT, R22, c[0x0][0x178], !P1 ;  /* 0x00005e0016007a0c */ /* 0x004fe40004f81270 */
[----:B----4-:R-:W-:Y:S01]  /*60610*/  ISETP.LT.AND P5, PT, R23, c[0x0][0x178], !P1 ;  /* 0x00005e0017007a0c */ /* 0x010fe20004fa1270 */
[----:B------:R-:W-:-:S05]  /*60620*/  IMAD.WIDE R22, R0, 0x2, R14 ;  /* 0x0000000200167825 */ /* 0x000fca00078e020e */
[----:B-----5:R0:W-:Y:S02]  /*60630*/  @P3 STG.E.U16 [R22.64], R28 ;  /* 0x0000001c16003986 */ /* 0x0201e4000c101506 */
[C---:B0-----:R-:W-:Y:S02]  /*60640*/  IMAD.WIDE R22, R0.reuse, 0x2, R10 ;  /* 0x0000000200167825 */ /* 0x041fe400078e020a */
[----:B------:R-:W2:Y:S02]  /*60650*/  LDL.LU R10, [R1+0x14] ;  /* 0x00001400010a7983 */ /* 0x000ea40000300800 */
[----:B------:R-:W-:Y:S02]  /*60660*/  IMAD.WIDE R24, R0, 0x2, R12 ;  /* 0x0000000200187825 */ /* 0x000fe400078e020c */
[----:B------:R0:W-:Y:S04]  /*60670*/  STL [R1+0x2674], R11 ;  /* 0x0026740b01007387 */ /* 0x0001e80000100800 */
[----:B0-----:R-:W4:Y:S04]  /*60680*/  LDL R11, [R1+0x21d0] ;  /* 0x0021d000010b7983 */ /* 0x001f280000100800 */
[----:B--2---:R0:W-:Y:S04]  /*60690*/  @P4 STG.E.U16 [R24.64], R10 ;  /* 0x0000000a18004986 */ /* 0x0041e8000c101506 */
[----:B------:R1:W-:Y:S04]  /*606a0*/  @P5 STG.E.U16 [R22.64], R5 ;  /* 0x0000000516005986 */ /* 0x0003e8000c101506 */
[----:B0-----:R-:W2:Y:S04]  /*606b0*/  LDL.LU R24, [R1+0x24] ;  /* 0x0000240001187983 */ /* 0x001ea80000300800 */
[----:B------:R-:W5:Y:S04]  /*606c0*/  LDL R25, [R1+0x2198] ;  /* 0x0021980001197983 */ /* 0x000f680000100800 */
[----:B-1----:R-:W2:Y:S01]  /*606d0*/  LDL.LU R5, [R1+0x2680] ;  /* 0x0026800001057983 */ /* 0x002ea20000300800 */
[----:B------:R-:W-:-:S02]  /*606e0*/  ISETP.LT.AND P1, PT, R26, c[0x0][0x178], !P1 ;  /* 0x00005e001a007a0c */ /* 0x000fc40004f21270 */
[----:B------:R-:W-:Y:S02]  /*606f0*/  ISETP.LT.AND P6, PT, R27, c[0x0][0x178], !P0 ;  /* 0x00005e001b007a0c */ /* 0x000fe400047c1270 */
[----:B------:R-:W-:Y:S01]  /*60700*/  ISETP.GE.AND P2, PT, R4, c[0x0][0x17c], PT ;  /* 0x00005f0004007a0c */ /* 0x000fe20003f46270 */
[----:B------:R-:W3:Y:S01]  /*60710*/  LDL.LU R22, [R1+0x44] ;  /* 0x0000440001167983 */ /* 0x000ee20000300800 */
[C---:B------:R-:W-:Y:S01]  /*60720*/  IADD3 R4, R0.reuse, c[0x0][0x198], RZ ;  /* 0x0000660000047a10 */ /* 0x040fe20007ffe0ff */
[----:B------:R-:W-:Y:S01]  /*60730*/  IMAD.WIDE R26, R0, 0x2, R8 ;  /* 0x00000002001a7825 */ /* 0x000fe200078e0208 */
[----:B------:R-:W-:Y:S01]  /*60740*/  PRMT R7, R29, 0x7632, R7 ;  /* 0x000076321d077816 */ /* 0x000fe20000000007 */
[----:B------:R-:W3:Y:S02]  /*60750*/  LDL R23, [R1+0x1f9c] ;  /* 0x001f9c0001177983 */ /* 0x000ee40000100800 */
[----:B------:R-:W-:Y:S02]  /*60760*/  IMAD.WIDE R28, R4, 0x2, R20 ;  /* 0x00000002041c7825 */ /* 0x000fe400078e0214 */
[----:B--2---:R0:W-:Y:S04]  /*60770*/  @P1 STG.E.U16 [R26.64], R5 ;  /* 0x000000051a001986 */ /* 0x0041e8000c101506 */
[----:B------:R1:W-:Y:S04]  /*60780*/  @P6 STG.E.U16 [R28.64], R7 ;  /* 0x000000071c006986 */ /* 0x0003e8000c101506 */
[----:B0-----:R-:W2:Y:S04]  /*60790*/  LDL R26, [R1+0x1dcc] ;  /* 0x001dcc00011a7983 */ /* 0x001ea80000100800 */
[----:B------:R-:W4:Y:S04]  /*607a0*/  LDL.LU R27, [R1+0x384] ;  /* 0x00038400011b7983 */ /* 0x000f280000300800 */
[----:B-1----:R-:W4:Y:S01]  /*607b0*/  LDL.LU R7, [R1+0x267c] ;  /* 0x00267c0001077983 */ /* 0x002f220000300800 */
[----:B---3--:R-:W-:-:S02]  /*607c0*/  ISETP.LT.AND P3, PT, R6, c[0x0][0x178], !P0 ;  /* 0x00005e0006007a0c */ /* 0x008fc40004761270 */
[----:B------:R-:W-:Y:S02]  /*607d0*/  PRMT R29, R22, 0x7632, R29 ;  /* 0x00007632161d7816 */ /* 0x000fe4000000001d */
[----:B------:R-:W-:Y:S01]  /*607e0*/  ISETP.LT.AND P6, PT, R23, c[0x0][0x178], !P0 ;  /* 0x00005e0017007a0c */ /* 0x000fe200047c1270 */
[----:B------:R-:W-:Y:S01]  /*607f0*/  IMAD.WIDE R22, R4, 0x2, R2 ;  /* 0x0000000204167825 */ /* 0x000fe200078e0202 */
[----:B------:R-:W-:Y:S02]  /*60800*/  PRMT R28, R24, 0x7632, R28 ;  /* 0x00007632181c7816 */ /* 0x000fe4000000001c */
[----:B-----5:R-:W-:Y:S01]  /*60810*/  ISETP.LT.AND P4, PT, R25, c[0x0][0x178], !P0 ;  /* 0x00005e0019007a0c */ /* 0x020fe20004781270 */
[----:B------:R-:W-:Y:S01]  /*60820*/  IMAD.WIDE R24, R4, 0x2, R16 ;  /* 0x0000000204187825 */ /* 0x000fe200078e0210 */
[----:B--2---:R-:W-:Y:S02]  /*60830*/  ISETP.LT.AND P1, PT, R26, c[0x0][0x178], !P0 ;  /* 0x00005e001a007a0c */ /* 0x004fe40004721270 */
[----:B----4-:R-:W-:Y:S01]  /*60840*/  ISETP.LT.AND P5, PT, R7, c[0x0][0x178], !P0 ;  /* 0x00005e0007007a0c */ /* 0x010fe200047a1270 */
[----:B------:R0:W-:Y:S01]  /*60850*/  STL [R1+0x2670], R7 ;  /* 0x0026700701007387 */ /* 0x0001e20000100800 */
[----:B------:R-:W-:Y:S01]  /*60860*/  PRMT R0, R27, 0x7632, R0 ;  /* 0x000076321b007816 */ /* 0x000fe20000000000 */
[----:B------:R-:W-:-:S02]  /*60870*/  IMAD.WIDE R26, R4, 0x2, R18 ;  /* 0x00000002041a7825 */ /* 0x000fc400078e0212 */
[----:B0-----:R-:W2:Y:S04]  /*60880*/  LDL.LU R7, [R1+0x34] ;  /* 0x0000340001077983 */ /* 0x001ea80000300800 */
[----:B------:R-:W-:Y:S04]  /*60890*/  @P3 STG.E.U16 [R26.64], R0 ;  /* 0x000000001a003986 */ /* 0x000fe8000c101506 */
[----:B------:R-:W-:Y:S04]  /*608a0*/  @P1 STG.E.U16 [R22.64], R29 ;  /* 0x0000001d16001986 */ /* 0x000fe8000c101506 */
[----:B------:R0:W-:Y:S04]  /*608b0*/  @P5 STG.E.U16 [R24.64], R28 ;  /* 0x0000001c18005986 */ /* 0x0001e8000c101506 */
[----:B0-----:R-:W3:Y:S04]  /*608c0*/  LDL R24, [R1+0xff8] ;  /* 0x000ff80001187983 */ /* 0x001ee80000100800 */
[----:B------:R-:W4:Y:S01]  /*608d0*/  LDL.LU R25, [R1+0x4] ;  /* 0x0000040001197983 */ /* 0x000f220000300800 */
[----:B------:R-:W-:Y:S01]  /*608e0*/  IMAD.WIDE R26, R4, 0x2, R14 ;  /* 0x00000002041a7825 */ /* 0x000fe200078e020e */
[----:B------:R-:W-:-:S02]  /*608f0*/  PRMT R0, R10, 0x7632, R0 ;  /* 0x000076320a007816 */ /* 0x000fc40000000000 */
[----:B------:R-:W5:Y:S01]  /*60900*/  LDL.LU R10, [R1+0x2678] ;  /* 0x00267800010a7983 */ /* 0x000f620000300800 */
[C---:B------:R-:W-:Y:S01]  /*60910*/  IMAD.WIDE R22, R4.reuse, 0x2, R12 ;  /* 0x0000000204167825 */ /* 0x040fe200078e020c */
[----:B------:R-:W-:Y:S02]  /*60920*/  ISETP.LT.AND P3, PT, R11, c[0x0][0x178], !P0 ;  /* 0x00005e000b007a0c */ /* 0x000fe40004761270 */
[----:B--2---:R-:W-:Y:S02]  /*60930*/  PRMT R5, R7, 0x7632, R5 ;  /* 0x0000763207057816 */ /* 0x004fe40000000005 */
[----:B------:R-:W2:Y:S04]  /*60940*/  LDL R7, [R1+0x3e4] ;  /* 0x0003e40001077983 */ /* 0x000ea80000100800 */
[----:B------:R0:W-:Y:S04]  /*60950*/  @P6 STG.E.U16 [R26.64], R5 ;  /* 0x000000051a006986 */ /* 0x0001e8000c101506 */
[----:B------:R1:W-:Y:S04]  /*60960*/  @P4 STG.E.U16 [R22.64], R0 ;  /* 0x0000000016004986 */ /* 0x0003e8000c101506 */
[----:B0-----:R-:W2:Y:S01]  /*60970*/  LDL R26, [R1+0x21d4] ;  /* 0x0021d400011a7983 */ /* 0x001ea20000100800 */
[----:B-1----:R-:W-:-:S03]  /*60980*/  IADD3 R0, R4, c[0x0][0x198], RZ ;  /* 0x0000660004007a10 */ /* 0x002fc60007ffe0ff */
[----:B------:R-:W5:Y:S01]  /*60990*/  LDL R27, [R1+0x1dcc] ;  /* 0x001dcc00011b7983 */ /* 0x000f620000100800 */
[----:B---3--:R-:W-:-:S03]  /*609a0*/  ISETP.LT.AND P5, PT, R24, c[0x0][0x178], !P2 ;  /* 0x00005e0018007a0c */ /* 0x008fc600057a1270 */
[----:B------:R-:W5:Y:S01]  /*609b0*/  LDL.LU R11, [R1+0x2674] ;  /* 0x00267400010b7983 */ /* 0x000f620000300800 */
[----:B----4-:R-:W-:Y:S01]  /*609c0*/  PRMT R29, R25, 0x7632, R29 ;  /* 0x00007632191d7816 */ /* 0x010fe2000000001d */
[----:B------:R-:W-:Y:S02]  /*609d0*/  IMAD.WIDE R24, R0, 0x2, R20 ;  /* 0x0000000200187825 */ /* 0x000fe400078e0214 */
[----:B------:R-:W-:Y:S04]  /*609e0*/  STL [R1+0x2660], R6 ;  /* 0x0026600601007387 */ /* 0x000fe80000100800 */
[----:B------:R0:W-:Y:S04]  /*609f0*/  STL [R1+0x2668], R20 ;  /* 0x0026681401007387 */ /* 0x0001e80000100800 */
[----:B0-----:R-:W3:Y:S01]  /*60a00*/  LDL R20, [R1+0x84] ;  /* 0x0000840001147983 */ /* 0x001ee20000100800 */
[----:B------:R-:W-:-:S02]  /*60a10*/  PRMT R28, R5, 0x7632, R28 ;  /* 0x00007632051c7816 */ /* 0x000fc4000000001c */
[----:B------:R-:W-:Y:S02]  /*60a20*/  ISETP.LT.AND P4, PT, R6, c[0x0][0x178], !P2 ;  /* 0x00005e0006007a0c */ /* 0x000fe40005781270 */
[----:B--2---:R-:W-:Y:S01]  /*60a30*/  ISETP.LT.AND P1, PT, R26, c[0x0][0x178], !P0 ;  /* 0x00005e001a007a0c */ /* 0x004fe20004721270 */
[----:B-----5:R-:W-:-:S04]  /*60a40*/  IMAD.WIDE R22, R4, 0x2, R10 ;  /* 0x0000000204167825 */ /* 0x020fc800078e020a */
[----:B------:R-:W-:Y:S01]  /*60a50*/  IMAD.WIDE R4, R4, 0x2, R8 ;  /* 0x0000000204047825 */ /* 0x000fe200078e0208 */
[----:B------:R-:W-:Y:S07]  /*60a60*/  @P3 STG.E.U16 [R22.64], R29 ;  /* 0x0000001d16003986 */ /* 0x000fee000c101506 */
[----:B------:R-:W-:Y:S04]  /*60a70*/  @P1 STG.E.U16 [R4.64], R28 ;  /* 0x0000001c04001986 */ /* 0x000fe8000c101506 */
[----:B---3--:R0:W-:Y:S04]  /*60a80*/  STL [R1+0x266c], R20 ;  /* 0x00266c1401007387 */ /* 0x0081e80000100800 */
[----:B0-----:R-:W2:Y:S04]  /*60a90*/  LDL R20, [R1+0x74] ;  /* 0x0000740001147983 */ /* 0x001ea80000100800 */
[----:B------:R0:W-:Y:S04]  /*60aa0*/  STL [R1+0x2664], R21 ;  /* 0x0026641501007387 */ /* 0x0001e80000100800 */
[----:B------:R-:W3:Y:S04]  /*60ab0*/  LDL R6, [R1+0xff8] ;  /* 0x000ff80001067983 */ /* 0x000ee80000100800 */
[----:B------:R-:W4:Y:S04]  /*60ac0*/  LDL R22, [R1+0x3c4] ;  /* 0x0003c40001167983 */ /* 0x000f280000100800 */
[----:B0-----:R-:W5:Y:S04]  /*60ad0*/  LDL R21, [R1+0x64] ;  /* 0x0000640001157983 */ /* 0x001f680000100800 */
[----:B------:R-:W2:Y:S04]  /*60ae0*/  LDL.LU R23, [R1+0x222c] ;  /* 0x00222c0001177983 */ /* 0x000ea80000300800 */
[----:B------:R0:W-:Y:S04]  /*60af0*/  STL [R1+0x2658], R29 ;  /* 0x0026581d01007387 */ /* 0x0001e80000100800 */
[----:B------:R-:W2:Y:S01]  /*60b00*/  LDL R4, [R1+0x3d4] ;  /* 0x0003d40001047983 */ /* 0x000ea20000100800 */
[----:B------:R-:W-:-:S03]  /*60b10*/  ISETP.LT.AND P0, PT, R27, c[0x0][0x178], !P2 ;  /* 0x00005e001b007a0c */ /* 0x000fc60005701270 */
[----:B------:R-:W3:Y:S04]  /*60b20*/  LDL R5, [R1+0x1f9c] ;  /* 0x001f9c0001057983 */ /* 0x000ee80000100800 */
[----:B0-----:R-:W3:Y:S01]  /*60b30*/  LDL R29, [R1+0x2198] ;  /* 0x00219800011d7983 */ /* 0x001ee20000100800 */
[----:B------:R-:W-:-:S03]  /*60b40*/  IMAD.WIDE R26, R0, 0x2, R18 ;  /* 0x00000002001a7825 */ /* 0x000fc600078e0212 */
[----:B------:R0:W-:Y:S04]  /*60b50*/  @P5 STG.E.U16 [R24.64], R7 ;  /* 0x0000000718005986 */ /* 0x0001e8000c101506 */
[----:B0-----:R-:W4:Y:S04]  /*60b60*/  LDL.LU R7, [R1+0x2670] ;  /* 0x0026700001077983 */ /* 0x001f280000300800 */
[----:B------:R-:W5:Y:S04]  /*60b70*/  LDL.LU R24, [R1+0x2228] ;  /* 0x0022280001187983 */ /* 0x000f680000300800 */
[----:B------:R-:W5:Y:S04]  /*60b80*/  LDL R25, [R1+0x21d4] ;  /* 0x0021d40001197983 */ /* 0x000f680000100800 */
[----:B--2---:R0:W-:Y:S04]  /*60b90*/  @P4 STG.E.U16 [R26.64], R4 ;  /* 0x000000041a004986 */ /* 0x0041e8000c101506 */
[----:B0-----:R-:W2:Y:S01]  /*60ba0*/  LDL R27, [R1+0x21d0] ;  /* 0x0021d000011b7983 */ /* 0x001ea20000100800 */
[----:B---3--:R-:W-:-:S03]  /*60bb0*/  ISETP.LT.AND P5, PT, R29, c[0x0][0x178], !P2 ;  /* 0x00005e001d007a0c */ /* 0x008fc600057a1270 */
[----:B------:R0:W-:Y:S04]  /*60bc0*/  STL [R1+0x265c], R29 ;  /* 0x00265c1d01007387 */ /* 0x0001e80000100800 */
[----:B0-----:R-:W3:Y:S01]  /*60bd0*/  LDL.LU R29, [R1+0x94] ;  /* 0x00009400011d7983 */ /* 0x001ee20000300800 */
[----:B----4-:R-:W-:Y:S02]  /*60be0*/  ISETP.LT.AND P3, PT, R7, c[0x0][0x178], !P2 ;  /* 0x00005e0007007a0c */ /* 0x010fe40005761270 */
[----:B------:R-:W-:Y:S01]  /*60bf0*/  ISETP.LT.AND P4, PT, R5, c[0x0][0x178], !P2 ;  /* 0x00005e0005007a0c */ /* 0x000fe20005781270 */
[----:B------:R-:W-:Y:S01]  /*60c00*/  IMAD.WIDE R4, R0, 0x2, R2 ;  /* 0x0000000200047825 */ /* 0x000fe200078e0202 */
[----:B-----5:R-:W-:-:S04]  /*60c10*/  ISETP.GE.AND P1, PT, R24, c[0x0][0x17c], PT ;  /* 0x00005f0018007a0c */ /* 0x020fc80003f26270 */
[----:B------:R-:W-:Y:S01]  /*60c20*/  @P0 STG.E.U16 [R4.64], R22 ;  /* 0x0000001604000986 */ /* 0x000fe2000c101506 */
[----:B--2---:R-:W-:Y:S01]  /*60c30*/  ISETP.LT.AND P6, PT, R27, c[0x0][0x178], !P2 ;  /* 0x00005e001b007a0c */ /* 0x004fe200057c1270 */
[----:B------:R-:W-:Y:S01]  /*60c40*/  IMAD.WIDE R26, R0, 0x2, R16 ;  /* 0x00000002001a7825 */ /* 0x000fe200078e0210 */
[----:B------:R-:W-:-:S03]  /*60c50*/  ISETP.LT.AND P2, PT, R25, c[0x0][0x178], !P2 ;  /* 0x00005e0019007a0c */ /* 0x000fc60005741270 */
[C---:B------:R-:W-:Y:S01]  /*60c60*/  IMAD.WIDE R24, R0.reuse, 0x2, R14 ;  /* 0x0000000200187825 */ /* 0x040fe200078e020e */
[----:B---3--:R-:W-:Y:S04]  /*60c70*/  @P3 STG.E.U16 [R26.64], R29 ;  /* 0x0000001d1a003986 */ /* 0x008fe8000c101506 */
[----:B------:R0:W-:Y:S04]  /*60c80*/  @P4 STG.E.U16 [R24.64], R20 ;  /* 0x0000001418004986 */ /* 0x0001e8000c101506 */
[----:B0-----:R-:W2:Y:S01]  /*60c90*/  LDL.LU R20, [R1+0x266c] ;  /* 0x00266c0001147983 */ /* 0x001ea20000300800 */
[----:B------:R-:W-:Y:S01]  /*60ca0*/  ISETP.GE.AND P0, PT, R23, c[0x0][0x17c], PT ;  /* 0x00005f0017007a0c */ /* 0x000fe20003f06270 */
[----:B------:R-:W-:-:S02]  /*60cb0*/  IMAD.WIDE R22, R0, 0x2, R12 ;  /* 0x0000000200167825 */ /* 0x000fc400078e020c */
[----:B------:R-:W3:Y:S02]  /*60cc0*/  LDL.LU R24, [R1+0x3e4] ;  /* 0x0003e40001187983 */ /* 0x000ee40000300800 */
[----:B------:R-:W-:Y:S02]  /*60cd0*/  IMAD.WIDE R4, R0, 0x2, R10 ;  /* 0x0000000200047825 */ /* 0x000fe400078e020a */
[----:B------:R-:W4:Y:S01]  /*60ce0*/  LDL.LU R25, [R1+0x3d4] ;  /* 0x0003d40001197983 */ /* 0x000f220000300800 */
[----:B------:R-:W-:-:S03]  /*60cf0*/  ISETP.LT.AND P3, PT, R6, c[0x0][0x178], !P1 ;  /* 0x00005e0006007a0c */ /* 0x000fc60004f61270 */
[----:B--2---:R0:W-:Y:S04]  /*60d00*/  @P5 STG.E.U16 [R22.64], R20 ;  /* 0x0000001416005986 */ /* 0x0041e8000c101506 */
[----:B------:R1:W-:Y:S04]  /*60d10*/  @P6 STG.E.U16 [R4.64], R21 ;  /* 0x0000001504006986 */ /* 0x0003e8000c101506 */
[----:B0-----:R-:W2:Y:S04]  /*60d20*/  LDL.LU R20, [R1+0x2668] ;  /* 0x0026680001147983 */ /* 0x001ea80000300800 */
[----:B------:R-:W5:Y:S04]  /*60d30*/  LDL.LU R22, [R1+0x3c4] ;  /* 0x0003c40001167983 */ /* 0x000f680000300800 */
[----:B------:R-:W2:Y:S04]  /*60d40*/  LDL R23, [R1+0x1f9c] ;  /* 0x001f9c0001177983 */ /* 0x000ea80000100800 */
[----:B-1----:R-:W2:Y:S04]  /*60d50*/  LDL.LU R21, [R1+0x2664] ;  /* 0x0026640001157983 */ /* 0x002ea80000300800 */
[----:B------:R-:W2:Y:S04]  /*60d60*/  LDL R4, [R1+0x54] ;  /* 0x0000540001047983 */ /* 0x000ea80000100800 */
[----:B------:R-:W3:Y:S04]  /*60d70*/  LDL R5, [R1+0x1dcc] ;  /* 0x001dcc0001057983 */ /* 0x000ee80000100800 */
[----:B------:R-:W5:Y:S01]  /*60d80*/  LDL.LU R6, [R1+0x2660] ;  /* 0x0026600001067983 */ /* 0x000f620000300800 */
[C---:B------:R-:W-:Y:S01]  /*60d90*/  IMAD.WIDE R26, R0.reuse, 0x2, R8 ;  /* 0x00000002001a7825 */ /* 0x040fe200078e0208 */
[----:B------:R-:W-:-:S02]  /*60da0*/  IADD3 R0, R0, c[0x0][0x198], RZ ;  /* 0x0000660000007a10 */ /* 0x000fc40007ffe0ff */
[----:B----4-:R-:W-:Y:S01]  /*60db0*/  PRMT R28, R25, 0x7632, R28 ;  /* 0x00007632191c7816 */ /* 0x010fe2000000001c */
[----:B------:R-:W-:Y:S04]  /*60dc0*/  STL [R1+0x2654], R3 ;  /* 0x0026540301007387 */ /* 0x000fe80000100800 */
[----:B--2---:R0:W-:Y:S01]  /*60dd0*/  @P2 STG.E.U16 [R26.64], R4 ;  /* 0x000000041a002986 */ /* 0x0041e2000c101506 */
[----:B---3--:R-:W-:Y:S02]  /*60de0*/  ISETP.LT.AND P5, PT, R5, c[0x0][0x178], !P1 ;  /* 0x00005e0005007a0c */ /* 0x008fe40004fa1270 */
[----:B0-----:R-:W-:Y:S01]  /*60df0*/  PRMT R26, R24, 0x7632, R26 ;  /* 0x00007632181a7816 */ /* 0x001fe2000000001a */
[----:B------:R-:W-:-:S04]  /*60e00*/  IMAD.WIDE R24, R0, 0x2, R20 ;  /* 0x0000000200187825 */ /* 0x000fc800078e0214 */
[----:B------:R-:W-:Y:S01]  /*60e10*/  IMAD.WIDE R4, R0, 0x2, R2 ;  /* 0x0000000200047825 */ /* 0x000fe200078e0202 */
[----:B------:R0:W-:Y:S04]  /*60e20*/  @P3 STG.E.U16 [R24.64], R26 ;  /* 0x0000001a18003986 */ /* 0x0001e8000c101506 */
[----:B------:R-:W2:Y:S01]  /*60e30*/  LDL R3, [R1+0xff8] ;  /* 0x000ff80001037983 */ /* 0x000ea20000100800 */
[----:B0-----:R-:W-:-:S03]  /*60e40*/  PRMT R26, R29, 0x7632, R26 ;  /* 0x000076321d1a7816 */ /* 0x001fc6000000001a */
[----:B------:R-:W3:Y:S01]  /*60e50*/  LDL.LU R29, [R1+0x265c] ;  /* 0x00265c00011d7983 */ /* 0x000ee20000300800 */
[----:B-----5:R-:W-:Y:S02]  /*60e60*/  ISETP.LT.AND P2, PT, R6, c[0x0][0x178], !P1 ;  /* 0x00005e0006007a0c */ /* 0x020fe40004f41270 */
[----:B------:R-:W-:Y:S02]  /*60e70*/  ISETP.LT.AND P6, PT, R7, c[0x0][0x178], !P1 ;  /* 0x00005e0007007a0c */ /* 0x000fe40004fc1270 */
[----:B------:R-:W-:Y:S02]  /*60e80*/  PRMT R27, R22, 0x7632, R27 ;  /* 0x00007632161b7816 */ /* 0x000fe4000000001b */
[----:B------:R-:W-:Y:S01]  /*60e90*/  ISETP.LT.AND P4, PT, R23, c[0x0][0x178], !P1 ;  /* 0x00005e0017007a0c */ /* 0x000fe20004f81270 */
[----:B------:R-:W-:-:S04]  /*60ea0*/  IMAD.WIDE R22, R0, 0x2, R18 ;  /* 0x0000000200167825 */ /* 0x000fc800078e0212 */
[----:B------:R-:W-:Y:S02]  /*60eb0*/  IMAD.WIDE R24, R0, 0x2, R16 ;  /* 0x0000000200187825 */ /* 0x000fe400078e0210 */
[----:B------:R0:W-:Y:S04]  /*60ec0*/  @P2 STG.E.U16 [R22.64], R28 ;  /* 0x0000001c16002986 */ /* 0x0001e8000c101506 */
[----:B------:R1:W-:Y:S04]  /*60ed0*/  @P5 STG.E.U16 [R4.64], R27 ;  /* 0x0000001b04005986 */ /* 0x0003e8000c101506 */
[----:B0-----:R-:W4:Y:S04]  /*60ee0*/  LDL.LU R23, [R1+0x54] ;  /* 0x0000540001177983 */ /* 0x001f280000300800 */
[----:B-1----:R-:W5:Y:S04]  /*60ef0*/  LDL.LU R5, [R1+0x74] ;  /* 0x0000740001057983 */ /* 0x002f680000300800 */
[----:B------:R-:W2:Y:S04]  /*60f00*/  LDL.LU R27, [R1+0x64] ;  /* 0x00006400011b7983 */ /* 0x000ea80000300800 */
[----:B------:R0:W-:Y:S04]  /*60f10*/  @P6 STG.E.U16 [R24.64], R26 ;  /* 0x0000001a18006986 */ /* 0x0001e8000c101506 */
[----:B0-----:R-:W4:Y:S04]  /*60f20*/  LDL R26, [R1+0x21d0] ;  /* 0x0021d000011a7983 */ /* 0x001f280000100800 */
[----:B------:R-:W4:Y:S04]  /*60f30*/  LDL R24, [R1+0x21d4] ;  /* 0x0021d40001187983 */ /* 0x000f280000100800 */
[----:B------:R-:W4:Y:S01]  /*60f40*/  LDL.LU R25, [R1+0x84] ;  /* 0x0000840001197983 */ /* 0x000f220000300800 */
[----:B---3--:R-:W-:-:S03]  /*60f50*/  ISETP.LT.AND P3, PT, R29, c[0x0][0x178], !P1 ;  /* 0x00005e001d007a0c */ /* 0x008fc60004f61270 */
[----:B------:R-:W3:Y:S01]  /*60f60*/  LDL.LU R29, [R1+0x2658] ;  /* 0x00265800011d7983 */ /* 0x000ee20000300800 */
[----:B-----5:R-:W-:Y:S01]  /*60f70*/  PRMT R22, R5, 0x7632, R22 ;  /* 0x0000763205167816 */ /* 0x020fe20000000016 */
[----:B------:R-:W-:-:S05]  /*60f80*/  IMAD.WIDE R4, R0, 0x2, R14 ;  /* 0x0000000200047825 */ /* 0x000fca00078e020e */
[----:B------:R4:W-:Y:S01]  /*60f90*/  @P4 STG.E.U16 [R4.64], R22 ;  /* 0x0000001604004986 */ /* 0x0009e2000c101506 */
[----:B--2---:R-:W-:-:S03]  /*60fa0*/  ISETP.LT.AND P4, PT, R3, c[0x0][0x178], !P0 ;  /* 0x00005e0003007a0c */ /* 0x004fc60004781270 */
[----:B------:R-:W2:Y:S01]  /*60fb0*/  LDL.LU R3, [R1+0x2230] ;  /* 0x0022300001037983 */ /* 0x000ea20000300800 */
[----:B------:R-:W-:-:S03]  /*60fc0*/  PRMT R28, R27, 0x7632, R28 ;  /* 0x000076321b1c7816 */ /* 0x000fc6000000001c */
[----:B------:R0:W-:Y:S01]  /*60fd0*/  STL [R1+0x2650], R13 ;  /* 0x0026500d01007387 */ /* 0x0001e20000100800 */
[----:B----4-:R-:W-:Y:S01]  /*60fe0*/  PRMT R4, R23, 0x7632, R4 ;  /* 0x0000763217047816 */ /* 0x010fe20000000004 */
[----:B------:R-:W-:Y:S01]  /*60ff0*/  IMAD.WIDE R22, R0, 0x2, R12 ;  /* 0x0000000200167825 */ /* 0x000fe200078e020c */
[----:B------:R-:W-:Y:S02]  /*61000*/  ISETP.LT.AND P5, PT, R26, c[0x0][0x178], !P1 ;  /* 0x00005e001a007a0c */ /* 0x000fe40004fa1270 */
[----:B------:R-:W-:Y:S01]  /*61010*/  ISETP.LT.AND P2, PT, R24, c[0x0][0x178], !P1 ;  /* 0x00005e0018007a0c */ /* 0x000fe20004f41270 */
[----:B0-----:R-:W4:Y:S01]  /*61020*/  LDL R13, [R1+0x404] ;  /* 0x00040400010d7983 */ /* 0x001f220000100800 */
[C---:B------:R-:W-:Y:S01]  /*61030*/  IMAD.WIDE R26, R0.reuse, 0x2, R8 ;  /* 0x00000002001a7825 */ /* 0x040fe200078e0208 */
[C---:B------:R-:W-:Y:S02]  /*61040*/  IADD3 R5, R0.reuse, c[0x0][0x198], RZ ;  /* 0x0000660000057a10 */ /* 0x040fe40007ffe0ff */
[----:B------:R0:W-:Y:S01]  /*61050*/  STL [R1+0x264c], R10 ;  /* 0x00264c0a01007387 */ /* 0x0001e20000100800 */
[----:B---3--:R-:W-:Y:S01]  /*61060*/  PRMT R29, R25, 0x7632, R29 ;  /* 0x00007632191d7816 */ /* 0x008fe2000000001d */
[----:B------:R-:W-:-:S02]  /*61070*/  IMAD.WIDE R24, R0, 0x2, R10 ;  /* 0x0000000200187825 */ /* 0x000fc400078e020a */
[----:B0-----:R-:W3:Y:S04]  /*61080*/  LDL R10, [R1+0x3f4] ;  /* 0x0003f400010a7983 */ /* 0x001ee80000100800 */
[----:B------:R0:W-:Y:S04]  /*61090*/  STL [R1+0x2648], R11 ;  /* 0x0026480b01007387 */ /* 0x0001e80000100800 */
[----:B------:R1:W-:Y:S04]  /*610a0*/  @P3 STG.E.U16 [R22.64], R29 ;  /* 0x0000001d16003986 */ /* 0x0003e8000c101506 */
[----:B------:R-:W5:Y:S04]  /*610b0*/  LDL R0, [R1+0xc4] ;  /* 0x0000c40001007983 */ /* 0x000f680000100800 */
[----:B0-----:R-:W3:Y:S04]  /*610c0*/  LDL R11, [R1+0xd4] ;  /* 0x0000d400010b7983 */ /* 0x001ee80000100800 */
[----:B-1----:R-:W3:Y:S04]  /*610d0*/  LDL R23, [R1+0x1f9c] ;  /* 0x001f9c0001177983 */ /* 0x002ee80000100800 */
[----:B------:R0:W-:Y:S04]  /*610e0*/  STL [R1+0x2638], R29 ;  /* 0x0026381d01007387 */ /* 0x0001e80000100800 */
[----:B0-----:R-:W3:Y:S04]  /*610f0*/  LDL R29, [R1+0x1dcc] ;  /* 0x001dcc00011d7983 */ /* 0x001ee80000100800 */
[----:B------:R-:W-:Y:S04]  /*61100*/  @P5 STG.E.U16 [R24.64], R28 ;  /* 0x0000001c18005986 */ /* 0x000fe8000c101506 */
[----:B------:R-:W-:Y:S04]  /*61110*/  STL [R1+0x263c], R28 ;  /* 0x00263c1c01007387 */ /* 0x000fe80000100800 */
[----:B------:R0:W-:Y:S04]  /*61120*/  @P2 STG.E.U16 [R26.64], R4 ;  /* 0x000000041a002986 */ /* 0x0001e8000c101506 */
[----:B0-----:R-:W4:Y:S01]  /*61130*/  LDL R26, [R1+0x424] ;  /* 0x00042400011a7983 */ /* 0x001f220000100800 */
[----:B------:R-:W-:-:S03]  /*61140*/  ISETP.LT.AND P3, PT, R7, c[0x0][0x178], !P0 ;  /* 0x00005e0007007a0c */ /* 0x000fc60004761270 */
[----:B------:R-:W4:Y:S01]  /*61150*/  LDL R27, [R1+0x2198] ;  /* 0x00219800011b7983 */ /* 0x000f220000100800 */
[----:B------:R-:W-:Y:S01]  /*61160*/  IMAD.WIDE R24, R5, 0x2, R20 ;  /* 0x0000000205187825 */ /* 0x000fe200078e0214 */
[----:B--2---:R-:W-:Y:S02]  /*61170*/  ISETP.GE.AND P2, PT, R3, c[0x0][0x17c], PT ;  /* 0x00005f0003007a0c */ /* 0x004fe40003f46270 */
[----:B---3--:R-:W-:Y:S01]  /*61180*/  ISETP.LT.AND P5, PT, R29, c[0x0][0x178], !P0 ;  /* 0x00005e001d007a0c */ /* 0x008fe200047a1270 */
[----:B------:R0:W-:Y:S04]  /*61190*/  STL [R1+0x2644], R29 ;  /* 0x0026441d01007387 */ /* 0x0001e80000100800 */
[----:B0-----:R-:W2:Y:S04]  /*611a0*/  LDL R29, [R1+0xb4] ;  /* 0x0000b400011d7983 */ /* 0x001ea80000100800 */
[----:B------:R0:W-:Y:S04]  /*611b0*/  STL [R1+0x2640], R7 ;  /* 0x0026400701007387 */ /* 0x0001e80000100800 */
[----:B0-----:R-:W3:Y:S04]  /*611c0*/  LDL.LU R7, [R1+0x414] ;  /* 0x0004140001077983 */ /* 0x001ee80000300800 */
[----:B------:R-:W2:Y:S04]  /*611d0*/  LDL R28, [R1+0xa4] ;  /* 0x0000a400011c7983 */ /* 0x000ea80000100800 */
[----:B------:R-:W2:Y:S04]  /*611e0*/  LDL.LU R3, [R1+0x2654] ;  /* 0x0026540001037983 */ /* 0x000ea80000300800 */
[----:B----4-:R0:W-:Y:S04]  /*611f0*/  @P4 STG.E.U16 [R24.64], R26 ;  /* 0x0000001a18004986 */ /* 0x0101e8000c101506 */
[----:B0-----:R-:W4:Y:S01]  /*61200*/  LDL.LU R25, [R1+0x2234] ;  /* 0x0022340001197983 */ /* 0x001f220000300800 */
[----:B------:R-:W-:-:S02]  /*61210*/  ISETP.LT.AND P1, PT, R6, c[0x0][0x178], !P0 ;  /* 0x00005e0006007a0c */ /* 0x000fc40004721270 */
[----:B------:R-:W-:Y:S01]  /*61220*/  ISETP.LT.AND P6, PT, R23, c[0x0][0x178], !P0 ;  /* 0x00005e0017007a0c */ /* 0x000fe200047c1270 */
[----:B------:R-:W-:Y:S01]  /*61230*/  IMAD.WIDE R22, R5, 0x2, R18 ;  /* 0x0000000205167825 */ /* 0x000fe200078e0212 */
[----:B------:R-:W-:-:S09]  /*61240*/  ISETP.LT.AND P4, PT, R27, c[0x0][0x178], !P0 ;  /* 0x00005e001b007a0c */ /* 0x000fd20004781270 */
[----:B---3--:R0:W-:Y:S01]  /*61250*/  @P1 STG.E.U16 [R22.64], R7 ;  /* 0x0000000716001986 */ /* 0x0081e2000c101506 */
[----:B--2---:R-:W-:-:S05]  /*61260*/  IMAD.WIDE R26, R5, 0x2, R2 ;  /* 0x00000002051a7825 */ /* 0x004fca00078e0202 */
[----:B------:R1:W-:Y:S01]  /*61270*/  @P5 STG.E.U16 [R26.64], R13 ;  /* 0x0000000d1a005986 */ /* 0x0003e2000c101506 */
[----:B0-----:R-:W-:Y:S01]  /*61280*/  IMAD.WIDE R22, R5, 0x2, R14 ;  /* 0x0000000205167825 */ /* 0x001fe200078e020e */
[----:B----4-:R-:W-:-:S03]  /*61290*/  ISETP.GE.AND P1, PT, R25, c[0x0][0x17c], PT ;  /* 0x00005f0019007a0c */ /* 0x010fc60003f26270 */
[----:B------:R-:W-:Y:S01]  /*612a0*/  IMAD.WIDE R24, R5, 0x2, R16 ;  /* 0x0000000205187825 */ /* 0x000fe200078e0210 */
[----:B-1----:R-:W2:Y:S04]  /*612b0*/  LDL.LU R13, [R1+0x2650] ;  /* 0x00265000010d7983 */ /* 0x002ea80000300800 */
[----:B------:R-:W3:Y:S04]  /*612c0*/  LDL R27, [R1+0x21d0] ;  /* 0x0021d000011b7983 */ /* 0x000ee80000100800 */
[----:B------:R0:W-:Y:S04]  /*612d0*/  @P3 STG.E.U16 [R24.64], R10 ;  /* 0x0000000a18003986 */ /* 0x0001e8000c101506 */
[----:B------:R1:W-:Y:S04]  /*612e0*/  @P6 STG.E.U16 [R22.64], R11 ;  /* 0x0000000b16006986 */ /* 0x0003e8000c101506 */
[----:B0-----:R-:W4:Y:S04]  /*612f0*/  LDL.LU R10, [R1+0x264c] ;  /* 0x00264c00010a7983 */ /* 0x001f280000300800 */
[----:B------:R-:W4:Y:S04]  /*61300*/  LDL.LU R24, [R1+0x2238] ;  /* 0x0022380001187983 */ /* 0x000f280000300800 */
[----:B------:R-:W4:Y:S04]  /*61310*/  LDL.LU R25, [R1+0x424] ;  /* 0x0004240001197983 */ /* 0x000f280000300800 */
[----:B-1----:R-:W4:Y:S04]  /*61320*/  LDL.LU R11, [R1+0x2648] ;  /* 0x00264800010b7983 */ /* 0x002f280000300800 */
[----:B------:R-:W4:Y:S04]  /*61330*/  LDL R22, [R1+0x21d4] ;  /* 0x0021d40001167983 */ /* 0x000f280000100800 */
[----:B------:R-:W4:Y:S04]  /*61340*/  LDL R23, [R1+0xff8] ;  /* 0x000ff80001177983 */ /* 0x000f280000100800 */
[----:B------:R-:W-:Y:S01]  /*61350*/  STL [R1+0x2630], R6 ;  /* 0x0026300601007387 */ /* 0x000fe20000100800 */
[----:B---3--:R-:W-:Y:S01]  /*61360*/  ISETP.LT.AND P5, PT, R27, c[0x0][0x178], !P0 ;  /* 0x00005e001b007a0c */ /* 0x008fe200047a1270 */
[----:B--2---:R-:W-:-:S05]  /*61370*/  IMAD.WIDE R26, R5, 0x2, R12 ;  /* 0x00000002051a7825 */ /* 0x004fca00078e020c */
[----:B-----5:R4:W-:Y:S01]  /*61380*/  @P4 STG.E.U16 [R26.64], R0 ;  /* 0x000000001a004986 */ /* 0x0209e2000c101506 */
[----:B------:R-:W-:Y:S01]  /*61390*/  ISETP.LT.AND P4, PT, R6, c[0x0][0x178], !P2 ;  /* 0x00005e0006007a0c */ /* 0x000fe20005781270 */
[----:B----4-:R-:W-:Y:S02]  /*613a0*/  IMAD.WIDE R26, R5, 0x2, R10 ;  /* 0x00000002051a7825 */ /* 0x010fe400078e020a */
[----:B------:R-:W-:Y:S04]  /*613b0*/  STL [R1+0x2634], R11 ;  /* 0x0026340b01007387 */ /* 0x000fe80000100800 */
[----:B------:R-:W2:Y:S04]  /*613c0*/  LDL R6, [R1+0x21d0] ;  /* 0x0021d00001067983 */ /* 0x000ea80000100800 */
[----:B------:R0:W-:Y:S04]  /*613d0*/  @P5 STG.E.U16 [R26.64], R29 ;  /* 0x0000001d1a005986 */ /* 0x0001e8000c101506 */
[----:B0-----:R-:W3:Y:S01]  /*613e0*/  LDL.LU R29, [R1+0x2644] ;  /* 0x00264400011d7983 */ /* 0x001ee20000300800 */
[----:B------:R-:W-:-:S02]  /*613f0*/  ISETP.LT.AND P3, PT, R22, c[0x0][0x178], !P0 ;  /* 0x00005e0016007a0c */ /* 0x000fc40004761270 */
[----:B------:R-:W-:Y:S02]  /*61400*/  ISETP.LT.AND P6, PT, R23, c[0x0][0x178], !P2 ;  /* 0x00005e0017007a0c */ /* 0x000fe400057c1270 */
[----:B------:R-:W-:Y:S02]  /*61410*/  IADD3 R0, R5, c[0x0][0x198], RZ ;  /* 0x0000660005007a10 */ /* 0x000fe40007ffe0ff */
[----:B------:R-:W-:Y:S02]  /*61420*/  ISETP.GE.AND P0, PT, R24, c[0x0][0x17c], PT ;  /* 0x00005f0018007a0c */ /* 0x000fe40003f06270 */
[----:B------:R-:W-:Y:S01]  /*61430*/  PRMT R4, R25, 0x7632, R4 ;  /* 0x0000763219047816 */ /* 0x000fe20000000004 */
[----:B------:R-:W-:Y:S01]  /*61440*/  IMAD.WIDE R24, R5, 0x2, R8 ;  /* 0x0000000205187825 */ /* 0x000fe200078e0208 */
[----:B------:R-:W-:Y:S02]  /*61450*/  PRMT R5, R7, 0x7632, R5 ;  /* 0x0000763207057816 */ /* 0x000fe40000000005 */
[----:B------:R-:W4:Y:S01]  /*61460*/  LDL.LU R7, [R1+0x2640] ;  /* 0x0026400001077983 */ /* 0x000f220000300800 */
[----:B------:R-:W-:-:S03]  /*61470*/  IMAD.WIDE R22, R0, 0x2, R20 ;  /* 0x0000000200167825 */ /* 0x000fc600078e0214 */
[----:B------:R0:W-:Y:S04]  /*61480*/  @P3 STG.E.U16 [R24.64], R28 ;  /* 0x0000001c18003986 */ /* 0x0001e8000c101506 */
[----:B------:R1:W-:Y:S04]  /*61490*/  @P6 STG.E.U16 [R22.64], R4 ;  /* 0x0000000416006986 */ /* 0x0003e8000c101506 */
[----:B0-----:R-:W5:Y:S04]  /*614a0*/  LDL.LU R28, [R1+0x263c] ;  /* 0x00263c00011c7983 */ /* 0x001f680000300800 */
[----:B------:R-:W2:Y:S04]  /*614b0*/  LDL.LU R25, [R1+0xc4] ;  /* 0x0000c40001197983 */ /* 0x000ea80000300800 */
[----:B-1----:R-:W2:Y:S04]  /*614c0*/  LDL.LU R4, [R1+0x404] ;  /* 0x0004040001047983 */ /* 0x002ea80000300800 */
[----:B------:R-:W5:Y:S04]  /*614d0*/  LDL.LU R22, [R1+0x3f4] ;  /* 0x0003f40001167983 */ /* 0x000f680000300800 */
[----:B------:R-:W5:Y:S01]  /*614e0*/  LDL.LU R23, [R1+0xd4] ;  /* 0x0000d40001177983 */ /* 0x000f620000300800 */
[----:B---3--:R-:W-:-:S03]  /*614f0*/  ISETP.LT.AND P3, PT, R29, c[0x0][0x178], !P2 ;  /* 0x00005e001d007a0c */ /* 0x008fc60005761270 */
[----:B------:R-:W3:Y:S01]  /*61500*/  LDL.LU R29, [R1+0x2638] ;  /* 0x00263800011d7983 */ /* 0x000ee20000300800 */
[----:B------:R-:W-:-:S05]  /*61510*/  IMAD.WIDE R26, R0, 0x2, R18 ;  /* 0x00000002001a7825 */ /* 0x000fca00078e0212 */
[----:B------:R0:W-:Y:S01]  /*61520*/  @P4 STG.E.U16 [R26.64], R5 ;  /* 0x000000051a004986 */ /* 0x0001e2000c101506 */
[----:B----4-:R-:W-:-:S03]  /*61530*/  ISETP.LT.AND P6, PT, R7, c[0x0][0x178], !P2 ;  /* 0x00005e0007007a0c */ /* 0x010fc600057c1270 */
[----:B0-----:R-:W4:Y:S04]  /*61540*/  LDL R26, [R1+0x1f9c] ;  /* 0x001f9c00011a7983 */ /* 0x001f280000100800 */
[----:B------:R-:W4:Y:S04]  /*61550*/  LDL R27, [R1+0x2198] ;  /* 0x00219800011b7983 */ /* 0x000f280000100800 */
[----:B------:R0:W-:Y:S01]  /*61560*/  STL [R1+0x262c], R17 ;  /* 0x00262c1101007387 */ /* 0x0001e20000100800 */
[----:B--2---:R-:W-:Y:S01]  /*61570*/  PRMT R24, R4, 0x7632, R24 ;  /* 0x0000763204187816 */ /* 0x004fe20000000018 */
[----:B------:R-:W-:Y:S01]  /*61580*/  IMAD.WIDE R4, R0, 0x2, R2 ;  /* 0x0000000200047825 */ /* 0x000fe200078e0202 */
[----:B-----5:R-:W-:-:S02]  /*61590*/  PRMT R11, R22, 0x7632, R11 ;  /* 0x00007632160b7816 */ /* 0x020fc4000000000b */
[----:B------:R-:W-:Y:S01]  /*615a0*/  PRMT R28, R23, 0x7632, R28 ;  /* 0x00007632171c7816 */ /* 0x000fe2000000001c */
[----:B------:R-:W-:Y:S01]  /*615b0*/  IMAD.WIDE R22, R0, 0x2, R16 ;  /* 0x0000000200167825 */ /* 0x000fe200078e0210 */
[----:B0-----:R-:W-:Y:S01]  /*615c0*/  PRMT R17, R24, 0x7610, R17 ;  /* 0x0000761018117816 */ /* 0x001fe20000000011 */
[----:B------:R-:W-:Y:S04]  /*615d0*/  STL [R1+0x2628], R15 ;  /* 0x0026280f01007387 */ /* 0x000fe80000100800 */
[----:B------:R0:W-:Y:S01]  /*615e0*/  @P3 STG.E.U16 [R4.64], R17 ;  /* 0x0000001104003986 */ /* 0x0001e2000c101506 */
[----:B------:R-:W-:-:S03]  /*615f0*/  ISETP.LT.AND P3, PT, R6, c[0x0][0x178], !P2 ;  /* 0x00005e0006007a0c */ /* 0x000fc60005761270 */
[----:B------:R1:W-:Y:S04]  /*61600*/  @P6 STG.E.U16 [R22.64], R11 ;  /* 0x0000000b16006986 */ /* 0x0003e8000c101506 */
[----:B0-----:R-:W2:Y:S04]  /*61610*/  LDL.LU R4, [R1+0xb4] ;  /* 0x0000b40001047983 */ /* 0x001ea80000300800 */
[----:B-1----:R-:W5:Y:S04]  /*61620*/  LDL.LU R11, [R1+0x2634] ;  /* 0x00263400010b7983 */ /* 0x002f680000300800 */
[----:B------:R-:W2:Y:S04]  /*61630*/  LDL R22, [R1+0x21d4] ;  /* 0x0021d40001167983 */ /* 0x000ea80000100800 */
[----:B------:R-:W2:Y:S04]  /*61640*/  LDL R23, [R1+0xff8] ;  /* 0x000ff80001177983 */ /* 0x000ea80000100800 */
[----:B------:R-:W2:Y:S01]  /*61650*/  LDL R17, [R1+0x464] ;  /* 0x0004640001117983 */ /* 0x000ea20000100800 */
[----:B---3--:R-:W-:Y:S01]  /*61660*/  PRMT R29, R25, 0x7632, R29 ;  /* 0x00007632191d7816 */ /* 0x008fe2000000001d */
[----:B------:R-:W-:-:S02]  /*61670*/  IMAD.WIDE R24, R0, 0x2, R14 ;  /* 0x0000000200187825 */ /* 0x000fc400078e020e */
[----:B------:R-:W3:Y:S04]  /*61680*/  LDL R15, [R1+0x454] ;  /* 0x00045400010f7983 */ /* 0x000ee80000100800 */
[----:B------:R-:W2:Y:S01]  /*61690*/  LDL.LU R6, [R1+0x2630] ;  /* 0x0026300001067983 */ /* 0x000ea20000300800 */
[----:B----4-:R-:W-:Y:S02]  /*616a0*/  ISETP.LT.AND P4, PT, R26, c[0x0][0x178], !P2 ;  /* 0x00005e001a007a0c */ /* 0x010fe40005781270 */
[----:B------:R-:W-:Y:S01]  /*616b0*/  ISETP.LT.AND P5, PT, R27, c[0x0][0x178], !P2 ;  /* 0x00005e001b007a0c */ /* 0x000fe200057a1270 */
[----:B------:R-:W-:-:S10]  /*616c0*/  IMAD.WIDE R26, R0, 0x2, R12 ;  /* 0x00000002001a7825 */ /* 0x000fd400078e020c */
[----:B------:R0:W-:Y:S04]  /*616d0*/  @P4 STG.E.U16 [R24.64], R28 ;  /* 0x0000001c18004986 */ /* 0x0001e8000c101506 */
[----:B------:R-:W-:Y:S04]  /*616e0*/  @P5 STG.E.U16 [R26.64], R29 ;  /* 0x0000001d1a005986 */ /* 0x000fe8000c101506 */
[----:B0-----:R-:W4:Y:S04]  /*616f0*/  LDL.LU R25, [R1+0xa4] ;  /* 0x0000a40001197983 */ /* 0x001f280000300800 */
[----:B------:R0:W-:Y:S04]  /*61700*/  STL [R1+0x261c], R29 ;  /* 0x00261c1d01007387 */ /* 0x0001e80000100800 */
[----:B0-----:R-:W3:Y:S01]  /*61710*/  LDL R29, [R1+0x1dcc] ;  /* 0x001dcc00011d7983 */ /* 0x001ee20000100800 */
[----:B--2---:R-:W-:-:S03]  /*61720*/  ISETP.LT.AND P5, PT, R6, c[0x0][0x178], !P1 ;  /* 0x00005e0006007a0c */ /* 0x004fc60004fa1270 */
[----:B------:R0:W-:Y:S04]  /*61730*/  STL [R1+0x2620], R6 ;  /* 0x0026200601007387 */ /* 0x0001e80000100800 */
[----:B0-----:R-:W2:Y:S01]  /*61740*/  LDL R6, [R1+0xe4] ;  /* 0x0000e40001067983 */ /* 0x001ea20000100800 */
[----:B------:R-:W-:Y:S02]  /*61750*/  ISETP.LT.AND P2, PT, R22, c[0x0][0x178], !P2 ;  /* 0x00005e0016007a0c */ /* 0x000fe40005741270 */
[----:B------:R-:W-:Y:S01]  /*61760*/  ISETP.LT.AND P6, PT, R23, c[0x0][0x178], !P1 ;  /* 0x00005e0017007a0c */ /* 0x000fe20004fc1270 */
[----:B-----5:R-:W-:Y:S01]  /*61770*/  IMAD.WIDE R22, R0, 0x2, R10 ;  /* 0x0000000200167825 */ /* 0x020fe200078e020a */
[----:B------:R-:W-:-:S05]  /*61780*/  PRMT R28, R4, 0x7632, R28 ;  /* 0x00007632041c7816 */ /* 0x000fca000000001c */
[----:B------:R-:W-:Y:S01]  /*61790*/  @P3 STG.E.U16 [R22.64], R28 ;  /* 0x0000001c16003986 */ /* 0x000fe2000c101506 */
[----:B----4-:R-:W-:Y:S01]  /*617a0*/  PRMT R5, R25, 0x7632, R5 ;  /* 0x0000763219057816 */ /* 0x010fe20000000005 */
[----:B------:R-:W-:-:S05]  /*617b0*/  IMAD.WIDE R24, R0, 0x2, R8 ;  /* 0x0000000200187825 */ /* 0x000fca00078e0208 */
[----:B------:R0:W-:Y:S04]  /*617c0*/  @P2 STG.E.U16 [R24.64], R5 ;  /* 0x0000000518002986 */ /* 0x0001e8000c101506 */
[----:B--2---:R1:W-:Y:S04]  /*617d0*/  STL [R1+0x2624], R6 ;  /* 0x0026240601007387 */ /* 0x0043e80000100800 */
[----:B0-----:R-:W2:Y:S04]  /*617e0*/  LDL R24, [R1+0x474] ;  /* 0x0004740001187983 */ /* 0x001ea80000100800 */
[----:B------:R-:W4:Y:S01]  /*617f0*/  LDL R25, [R1+0x1f9c] ;  /* 0x001f9c0001197983 */ /* 0x000f220000100800 */
[----:B------:R-:W-:-:S02]  /*61800*/  IADD3 R4, R0, c[0x0][0x198], RZ ;  /* 0x0000660000047a10 */ /* 0x000fc40007ffe0ff */
[----:B---3--:R-:W-:Y:S01]  /*61810*/  ISETP.LT.AND P4, PT, R29, c[0x0][0x178], !P1 ;  /* 0x00005e001d007a0c */ /* 0x008fe20004f81270 */
[----:B-1----:R-:W3:Y:S02]  /*61820*/  LDL R6, [R1+0x104] ;  /* 0x0001040001067983 */ /* 0x002ee40000100800 */
[C---:B------:R-:W-:Y:S02]  /*61830*/  IMAD.WIDE R26, R4.reuse, 0x2, R20 ;  /* 0x00000002041a7825 */ /* 0x040fe400078e0214 */
[----:B------:R-:W5:Y:S02]  /*61840*/  LDL R0, [R1+0x434] ;  /* 0x0004340001007983 */ /* 0x000f640000100800 */
[----:B------:R-:W-:Y:S02]  /*61850*/  IMAD.WIDE R22, R4, 0x2, R18 ;  /* 0x0000000204167825 */ /* 0x000fe400078e0212 */
[----:B------:R-:W3:Y:S04]  /*61860*/  LDL R5, [R1+0xff8] ;  /* 0x000ff80001057983 */ /* 0x000ee80000100800 */
[----:B--2---:R0:W-:Y:S01]  /*61870*/  @P6 STG.E.U16 [R26.64], R24 ;  /* 0x000000181a006986 */ /* 0x0041e2000c101506 */
[----:B----4-:R-:W-:-:S03]  /*61880*/  ISETP.LT.AND P2, PT, R25, c[0x0][0x178], !P1 ;  /* 0x00005e0019007a0c */ /* 0x010fc60004f41270 */
[----:B------:R1:W-:Y:S04]  /*61890*/  @P5 STG.E.U16 [R22.64], R17 ;  /* 0x0000001116005986 */ /* 0x0003e8000c101506 */
[----:B0-----:R-:W2:Y:S01]  /*618a0*/  LDL.LU R26, [R1+0x223c] ;  /* 0x00223c00011a7983 */ /* 0x001ea20000300800 */
[----:B------:R-:W-:-:S03]  /*618b0*/  IMAD.WIDE R24, R4, 0x2, R2 ;  /* 0x0000000204187825 */ /* 0x000fc600078e0202 */
[----:B------:R-:W4:Y:S04]  /*618c0*/  LDL R27, [R1+0x21d4] ;  /* 0x0021d400011b7983 */ /* 0x000f280000100800 */
[----:B-1----:R-:W2:Y:S04]  /*618d0*/  LDL.LU R17, [R1+0x262c] ;  /* 0x00262c0001117983 */ /* 0x002ea80000300800 */
[----:B------:R-:W2:Y:S04]  /*618e0*/  LDL R22, [R1+0x2198] ;  /* 0x0021980001167983 */ /* 0x000ea80000100800 */
[----:B------:R-:W3:Y:S04]  /*618f0*/  LDL R23, [R1+0x21d0] ;  /* 0x0021d00001177983 */ /* 0x000ee80000100800 */
[----:B------:R0:W-:Y:S04]  /*61900*/  @P4 STG.E.U16 [R24.64], R15 ;  /* 0x0000000f18004986 */ /* 0x0001e8000c101506 */
[----:B0-----:R-:W4:Y:S04]  /*61910*/  LDL.LU R15, [R1+0x2628] ;  /* 0x00262800010f7983 */ /* 0x001f280000300800 */
[----:B------:R-:W4:Y:S01]  /*61920*/  LDL R25, [R1+0x444] ;  /* 0x0004440001197983 */ /* 0x000f220000100800 */
[----:B------:R-:W-:-:S03]  /*61930*/  ISETP.LT.AND P3, PT, R7, c[0x0][0x178], !P1 ;  /* 0x00005e0007007a0c */ /* 0x000fc60004f61270 */
[----:B------:R-:W-:Y:S04]  /*61940*/  STL [R1+0x2614], R12 ;  /* 0x0026140c01007387 */ /* 0x000fe80000100800 */
[----:B------:R-:W-:Y:S01]  /*61950*/  STL [R1+0x2610], R13 ;  /* 0x0026100d01007387 */ /* 0x000fe20000100800 */
[----:B--2---:R-:W-:Y:S02]  /*61960*/  ISETP.LT.AND P6, PT, R22, c[0x0][0x178], !P1 ;  /* 0x00005e0016007a0c */ /* 0x004fe40004fc1270 */
[----:B---3--:R-:W-:Y:S01]  /*61970*/  ISETP.LT.AND P5, PT, R23, c[0x0][0x178], !P1 ;  /* 0x00005e0017007a0c */ /* 0x008fe20004fa1270 */
[----:B------:R-:W-:-:S05]  /*61980*/  IMAD.WIDE R22, R4, 0x2, R16 ;  /* 0x0000000204167825 */ /* 0x000fca00078e0210 */
[----:B----4-:R0:W-:Y:S02]  /*61990*/  @P3 STG.E.U16 [R22.64], R25 ;  /* 0x0000001916003986 */ /* 0x0101e4000c101506 */
[----:B0-----:R-:W-:Y:S02]  /*619a0*/  IMAD.WIDE R22, R4, 0x2, R12 ;  /* 0x0000000204167825 */ /* 0x001fe400078e020c */
[----:B------:R-:W2:Y:S01]  /*619b0*/  LDL R13, [R1+0x2198] ;  /* 0x00219800010d7983 */ /* 0x000ea20000100800 */
[----:B------:R-:W-:Y:S02]  /*619c0*/  ISETP.GE.AND P4, PT, R26, c[0x0][0x17c], PT ;  /* 0x00005f001a007a0c */ /* 0x000fe40003f86270 */
[----:B------:R-:W-:Y:S01]  /*619d0*/  ISETP.LT.AND P1, PT, R27, c[0x0][0x178], !P1 ;  /* 0x00005e001b007a0c */ /* 0x000fe20004f21270 */
[----:B------:R-:W-:-:S05]  /*619e0*/  IMAD.WIDE R26, R4, 0x2, R14 ;  /* 0x00000002041a7825 */ /* 0x000fca00078e020e */
[----:B-----5:R0:W-:Y:S04]  /*619f0*/  @P2 STG.E.U16 [R26.64], R0 ;  /* 0x000000001a002986 */ /* 0x0201e8000c101506 */
[----:B------:R1:W-:Y:S04]  /*61a00*/  @P6 STG.E.U16 [R22.64], R6 ;  /* 0x0000000616006986 */ /* 0x0003e8000c101506 */
[----:B--2---:R-:W-:Y:S04]  /*61a10*/  STL [R1+0x2618], R13 ;  /* 0x0026180d01007387 */ /* 0x004fe80000100800 */
[----:B0-----:R-:W2:Y:S04]  /*61a20*/  LDL.LU R26, [R1+0x444] ;  /* 0x00044400011a7983 */ /* 0x001ea80000300800 */
[----:B------:R-:W3:Y:S04]  /*61a30*/  LDL.LU R27, [R1+0x434] ;  /* 0x00043400011b7983 */ /* 0x000ee80000300800 */
[----:B-1----:R-:W4:Y:S04]  /*61a40*/  LDL.LU R6, [R1+0x2624] ;  /* 0x0026240001067983 */ /* 0x002f280000300800 */
[----:B------:R-:W5:Y:S01]  /*61a50*/  LDL R22, [R1+0xf4] ;  /* 0x0000f40001167983 */ /* 0x000f620000100800 */
[----:B------:R-:W-:Y:S01]  /*61a60*/  ISETP.LT.AND P3, PT, R5, c[0x0][0x178], !P0 ;  /* 0x00005e0005007a0c */ /* 0x000fe20004761270 */
[C---:B------:R-:W-:Y:S01]  /*61a70*/  IMAD.WIDE R24, R4.reuse, 0x2, R10 ;  /* 0x0000000204187825 */ /* 0x040fe200078e020a */
[C---:B------:R-:W-:Y:S01]  /*61a80*/  IADD3 R0, R4.reuse, c[0x0][0x198], RZ ;  /* 0x0000660004007a10 */ /* 0x040fe20007ffe0ff */
[----:B------:R-:W2:Y:S02]  /*61a90*/  LDL.LU R23, [R1+0x474] ;  /* 0x0004740001177983 */ /* 0x000ea40000300800 */
[----:B------:R-:W-:Y:S01]  /*61aa0*/  IMAD.WIDE R4, R4, 0x2, R8 ;  /* 0x0000000204047825 */ /* 0x000fe200078e0208 */
[----:B------:R-:W-:Y:S01]  /*61ab0*/  ISETP.LT.AND P2, PT, R29, c[0x0][0x178], !P0 ;  /* 0x00005e001d007a0c */ /* 0x000fe20004741270 */
[----:B-----5:R0:W-:Y:S04]  /*61ac0*/  @P5 STG.E.U16 [R24.64], R22 ;  /* 0x0000001618005986 */ /* 0x0201e8000c101506 */
[----:B----4-:R1:W-:Y:S04]  /*61ad0*/  @P1 STG.E.U16 [R4.64], R6 ;  /* 0x0000000604001986 */ /* 0x0103e8000c101506 */
[----:B0-----:R-:W4:Y:S04]  /*61ae0*/  LDL.LU R25, [R1+0x454] ;  /* 0x0004540001197983 */ /* 0x001f280000300800 */
[----:B-1----:R-:W5:Y:S04]  /*61af0*/  LDL.LU R6, [R1+0x2620] ;  /* 0x0026200001067983 */ /* 0x002f680000300800 */
[----:B------:R-:W3:Y:S04]  /*61b00*/  LDL R4, [R1+0x1f9c] ;  /* 0x001f9c0001047983 */ /* 0x000ee80000100800 */
[----:B------:R-:W3:Y:S04]  /*61b10*/  LDL.LU R5, [R1+0x464] ;  /* 0x0004640001057983 */ /* 0x000ee80000300800 */
[----:B------:R-:W3:Y:S01]  /*61b20*/  LDL.LU R29, [R1+0x261c] ;  /* 0x00261c00011d7983 */ /* 0x000ee20000300800 */
[----:B--2---:R-:W-:Y:S01]  /*61b30*/  PRMT R24, R23, 0x7632, R24 ;  /* 0x0000763217187816 */ /* 0x004fe20000000018 */
[----:B------:R-:W-:-:S05]  /*61b40*/  IMAD.WIDE R22, R0, 0x2, R20 ;  /* 0x0000000200167825 */ /* 0x000fca00078e0214 */
[----:B------:R0:W-:Y:S01]  /*61b50*/  @P3 STG.E.U16 [R22.64], R24 ;  /* 0x0000001816003986 */ /* 0x0001e2000c101506 */
[----:B------:R-:W-:-:S03]  /*61b60*/  PRMT R28, R26, 0x7632, R28 ;  /* 0x000076321a1c7816 */ /* 0x000fc6000000001c */
[----:B------:R1:W-:Y:S01]  /*61b70*/  STL [R1+0x260c], R17 ;  /* 0x00260c1101007387 */ /* 0x0003e20000100800 */
[----:B-----5:R-:W-:Y:S02]  /*61b80*/  ISETP.LT.AND P1, PT, R6, c[0x0][0x178], !P0 ;  /* 0x00005e0006007a0c */ /* 0x020fe40004721270 */
[----:B----4-:R-:W-:Y:S02]  /*61b90*/  PRMT R12, R25, 0x7632, R12 ;  /* 0x00007632190c7816 */ /* 0x010fe4000000000c */
[----:B---3--:R-:W-:Y:S01]  /*61ba0*/  ISETP.LT.AND P3, PT, R4, c[0x0][0x178], !P0 ;  /* 0x00005e0004007a0c */ /* 0x008fe20004761270 */
[C---:B0-----:R-:W-:Y:S02]  /*61bb0*/  IMAD.WIDE R24, R0.reuse, 0x2, R16 ;  /* 0x0000000200187825 */ /* 0x041fe400078e0210 */
[----:B-1----:R-:W2:Y:S01]  /*61bc0*/  LDL R17, [R1+0xff8] ;  /* 0x000ff80001117983 */ /* 0x002ea20000100800 */
[----:B------:R-:W-:Y:S01]  /*61bd0*/  PRMT R13, R5, 0x7632, R13 ;  /* 0x00007632050d7816 */ /* 0x000fe2000000000d */
[----:B------:R-:W-:-:S02]  /*61be0*/  IMAD.WIDE R4, R0, 0x2, R18 ;  /* 0x0000000200047825 */ /* 0x000fc400078e0212 */
[----:B------:R0:W-:Y:S01]  /*61bf0*/  STL [R1+0x2608], R15 ;  /* 0x0026080f01007387 */ /* 0x0001e20000100800 */
[----:B------:R-:W-:Y:S01]  /*61c00*/  PRMT R29, R27, 0x7632, R29 ;  /* 0x000076321b1d7816 */ /* 0x000fe2000000001d */
[C---:B------:R-:W-:Y:S02]  /*61c10*/  IMAD.WIDE R26, R0.reuse, 0x2, R14 ;  /* 0x00000002001a7825 */ /* 0x040fe400078e020e */
[----:B------:R1:W-:Y:S04]  /*61c20*/  @P1 STG.E.U16 [R4.64], R13 ;  /* 0x0000000d04001986 */ /* 0x0003e8000c101506 */
[----:B0-----:R-:W3:Y:S04]  /*61c30*/  LDL.LU R15, [R1+0x104] ;  /* 0x00010400010f7983 */ /* 0x001ee80000300800 */
[----:B-1----:R-:W4:Y:S01]  /*61c40*/  LDL.LU R13, [R1+0x2618] ;  /* 0x00261800010d7983 */ /* 0x002f220000300800 */
[----:B------:R-:W-:Y:S01]  /*61c50*/  ISETP.LT.AND P5, PT, R7, c[0x0][0x178], !P0 ;  /* 0x00005e0007007a0c */ /* 0x000fe200047a1270 */
[----:B------:R-:W-:-:S05]  /*61c60*/  IMAD.WIDE R22, R0, 0x2, R2 ;  /* 0x0000000200167825 */ /* 0x000fca00078e0202 */
[----:B------:R0:W-:Y:S07]  /*61c70*/  @P2 STG.E.U16 [R22.64], R12 ;  /* 0x0000000c16002986 */ /* 0x0001ee000c101506 */
[----:B------:R1:W-:Y:S04]  /*61c80*/  @P5 STG.E.U16 [R24.64], R28 ;  /* 0x0000001c18005986 */ /* 0x0003e8000c101506 */
[----:B0-----:R-:W5:Y:S04]  /*61c90*/  LDL.LU R12, [R1+0x2614] ;  /* 0x00261400010c7983 */ /* 0x001f680000300800 */
[----:B------:R-:W5:Y:S04]  /*61ca0*/  LDL.LU R22, [R1+0xf4] ;  /* 0x0000f40001167983 */ /* 0x000f680000300800 */
[----:B------:R-:W5:Y:S04]  /*61cb0*/  LDL.LU R23, [R1+0xe4] ;  /* 0x0000e40001177983 */ /* 0x000f680000300800 */
[----:B-1----:R-:W5:Y:S04]  /*61cc0*/  LDL R24, [R1+0x21d0] ;  /* 0x0021d00001187983 */ /* 0x002f680000100800 */
[----:B------:R-:W5:Y:S04]  /*61cd0*/  LDL R25, [R1+0x21d4] ;  /* 0x0021d40001197983 */ /* 0x000f680000100800 */
[----:B------:R0:W-:Y:S01]  /*61ce0*/  @P3 STG.E.U16 [R26.64], R29 ;  /* 0x0000001d1a003986 */ /* 0x0001e2000c101506 */
[----:B------:R-:W-:-:S02]  /*61cf0*/  ISETP.LT.AND P5, PT, R6, c[0x0][0x178], !P4 ;  /* 0x00005e0006007a0c */ /* 0x000fc400067a1270 */
[----:B--2---:R-:W-:Y:S02]  /*61d00*/  ISETP.LT.AND P3, PT, R17, c[0x0][0x178], !P4 ;  /* 0x00005e0011007a0c */ /* 0x004fe40006761270 */
[----:B---3--:R-:W-:Y:S02]  /*61d10*/  PRMT R4, R15, 0x7632, R4 ;  /* 0x000076320f047816 */ /* 0x008fe40000000004 */
[----:B----4-:R-:W-:Y:S02]  /*61d20*/  ISETP.LT.AND P2, PT, R13, c[0x0][0x178], !P0 ;  /* 0x00005e000d007a0c */ /* 0x010fe40004741270 */
[----:B------:R-:W2:Y:S04]  /*61d30*/  LDL.LU R13, [R1+0x2610] ;  /* 0x00261000010d7983 */ /* 0x000ea80000300800 */
[----:B0-----:R-:W3:Y:S04]  /*61d40*/  LDL.LU R29, [R1+0x3b8] ;  /* 0x0003b800011d7983 */ /* 0x001ee80000300800 */
[----:B------:R-:W4:Y:S04]  /*61d50*/  LDL R15, [R1+0x48] ;  /* 0x00004800010f7983 */ /* 0x000f280000100800 */
[----:B------:R-:W2:Y:S04]  /*61d60*/  LDL.LU R17, [R1+0x2240] ;  /* 0x0022400001117983 */ /* 0x000ea80000300800 */
[----:B------:R0:W-:Y:S04]  /*61d70*/  STL [R1+0x2600], R6 ;  /* 0x0026000601007387 */ /* 0x0001e80000100800 */
[----:B0-----:R-:W2:Y:S01]  /*61d80*/  LDL R6, [R1+0x1dcc] ;  /* 0x001dcc0001067983 */ /* 0x001ea20000100800 */
[----:B-----5:R-:W-:-:S02]  /*61d90*/  ISETP.LT.AND P1, PT, R24, c[0x0][0x178], !P0 ;  /* 0x00005e0018007a0c */ /* 0x020fc40004721270 */
[----:B------:R-:W-:Y:S02]  /*61da0*/  ISETP.LT.AND P0, PT, R25, c[0x0][0x178], !P0 ;  /* 0x00005e0019007a0c */ /* 0x000fe40004701270 */
[----:B--2---:R-:W-:Y:S02]  /*61db0*/  ISETP.LT.AND P6, PT, R6, c[0x0][0x178], !P4 ;  /* 0x00005e0006007a0c */ /* 0x004fe400067c1270 */
[----:B------:R-:W2:Y:S01]  /*61dc0*/  LDL R6, [R1+0x8] ;  /* 0x0000080001067983 */ /* 0x000ea20000100800 */
[----:B------:R-:W-:Y:S02]  /*61dd0*/  PRMT R5, R22, 0x7632, R5 ;  /* 0x0000763216057816 */ /* 0x000fe40000000005 */
[----:B------:R-:W-:Y:S01]  /*61de0*/  PRMT R28, R23, 0x7632, R28 ;  /* 0x00007632171c7816 */ /* 0x000fe2000000001c */
[----:B------:R-:W-:-:S04]  /*61df0*/  IMAD.WIDE R22, R0, 0x2, R12 ;  /* 0x0000000200167825 */ /* 0x000fc800078e020c */
[----:B------:R-:W-:-:S04]  /*61e00*/  IMAD.WIDE R24, R0, 0x2, R10 ;  /* 0x0000000200187825 */ /* 0x000fc800078e020a */
[C---:B------:R-:W-:Y:S01]  /*61e10*/  IMAD.WIDE R26, R0.reuse, 0x2, R8 ;  /* 0x00000002001a7825 */ /* 0x040fe200078e0208 */
[----:B------:R-:W-:Y:S01]  /*61e20*/  IADD3 R0, R0, c[0x0][0x198], RZ ;  /* 0x0000660000007a10 */ /* 0x000fe20007ffe0ff */
[----:B------:R-:W-:Y:S04]  /*61e30*/  @P2 STG.E.U16 [R22.64], R4 ;  /* 0x0000000416002986 */ /* 0x000fe8000c101506 */
[----:B------:R0:W-:Y:S04]  /*61e40*/  @P1 STG.E.U16 [R24.64], R5 ;  /* 0x0000000518001986 */ /* 0x0001e8000c101506 */
[----:B------:R1:W-:Y:S01]  /*61e50*/  @P0 STG.E.U16 [R26.64], R28 ;  /* 0x0000001c1a000986 */ /* 0x0003e2000c101506 */
[----:B------:R-:W-:Y:S01]  /*61e60*/  ISETP.GE.AND P0, PT, R17, c[0x0][0x17c], PT ;  /* 0x00005f0011007a0c */ /* 0x000fe20003f06270 */
[----:B0-----:R-:W-:-:S05]  /*61e70*/  IMAD.WIDE R4, R0, 0x2, R20 ;  /* 0x0000000200047825 */ /* 0x001fca00078e0214 */
[----:B---3--:R-:W-:Y:S04]  /*61e80*/  @P3 STG.E.U16 [R4.64], R29 ;  /* 0x0000001d04003986 */ /* 0x008fe8000c101506 */
[----:B--2---:R0:W-:Y:S04]  /*61e90*/  STL [R1+0x2604], R6 ;  /* 0x0026040601007387 */ /* 0x0041e80000100800 */
[----:B------:R-:W2:Y:S04]  /*61ea0*/  LDL R25, [R1+0x1f9c] ;  /* 0x001f9c0001197983 */ /* 0x000ea80000100800 */
[----:B-1----:R-:W3:Y:S04]  /*61eb0*/  LDL R28, [R1+0xff8] ;  /* 0x000ff800011c7983 */ /* 0x002ee80000100800 */
[----:B0-----:R-:W5:Y:S04]  /*61ec0*/  LDL R6, [R1+0x18] ;  /* 0x0000180001067983 */ /* 0x001f680000100800 */
[----:B------:R-:W3:Y:S04]  /*61ed0*/  LDL.LU R26, [R1+0x2244] ;  /* 0x00224400011a7983 */ /* 0x000ee80000300800 */
[----:B------:R-:W3:Y:S04]  /*61ee0*/  LDL R27, [R1+0x38] ;  /* 0x00003800011b7983 */ /* 0x000ee80000100800 */
[----:B------:R-:W3:Y:S04]  /*61ef0*/  LDL.LU R17, [R1+0x260c] ;  /* 0x00260c0001117983 */ /* 0x000ee80000300800 */
[----:B------:R-:W3:Y:S01]  /*61f00*/  LDL R5, [R1+0x388] ;  /* 0x0003880001057983 */ /* 0x000ee20000100800 */
[----:B------:R-:W-:Y:S01]  /*61f10*/  IMAD.WIDE R22, R0, 0x2, R18 ;  /* 0x0000000200167825 */ /* 0x000fe200078e0212 */
[----:B--2---:R-:W-:-:S03]  /*61f20*/  ISETP.LT.AND P2, PT, R25, c[0x0][0x178], !P4 ;  /* 0x00005e0019007a0c */ /* 0x004fc60006741270 */
[C---:B------:R-:W-:Y:S01]  /*61f30*/  IMAD.WIDE R24, R0.reuse, 0x2, R2 ;  /* 0x0000000200187825 */ /* 0x040fe200078e0202 */
[----:B---3--:R0:W-:Y:S04]  /*61f40*/  @P5 STG.E.U16 [R22.64], R5 ;  /* 0x0000000516005986 */ /* 0x0081e8000c101506 */
[----:B----4-:R1:W-:Y:S04]  /*61f50*/  @P6 STG.E.U16 [R24.64], R15 ;  /* 0x0000000f18006986 */ /* 0x0103e8000c101506 */
[----:B0-----:R-:W2:Y:S04]  /*61f60*/  LDL R22, [R1+0x2198] ;  /* 0x0021980001167983 */ /* 0x001ea80000100800 */
[----:B------:R-:W3:Y:S04]  /*61f70*/  LDL R23, [R1+0x21d0] ;  /* 0x0021d00001177983 */ /* 0x000ee80000100800 */
[----:B-1----:R-:W4:Y:S04]  /*61f80*/  LDL.LU R15, [R1+0x2608] ;  /* 0x00260800010f7983 */ /* 0x002f280000300800 */
[----:B------:R-:W5:Y:S04]  /*61f90*/  LDL R24, [R1+0x28] ;  /* 0x0000280001187983 */ /* 0x000f680000100800 */
[----:B------:R-:W5:Y:S01]  /*61fa0*/  LDL R25, [R1+0x21d4] ;  /* 0x0021d40001197983 */ /* 0x000f620000100800 */
[----:B------:R-:W-:Y:S01]  /*61fb0*/  ISETP.LT.AND P1, PT, R7, c[0x0][0x178], !P4 ;  /* 0x00005e0007007a0c */ /* 0x000fe20006721270 */
[----:B------:R-:W-:Y:S01]  /*61fc0*/  IMAD.WIDE R4, R0, 0x2, R16 ;  /* 0x0000000200047825 */ /* 0x000fe200078e0210 */
[----:B--2---:R-:W-:-:S02]  /*61fd0*/  ISETP.LT.AND P3, PT, R22, c[0x0][0x178], !P4 ;  /* 0x00005e0016007a0c */ /* 0x004fc40006761270 */
[----:B---3--:R-:W-:Y:S01]  /*61fe0*/  ISETP.LT.AND P5, PT, R23, c[0x0][0x178], !P4 ;  /* 0x00005e0017007a0c */ /* 0x008fe200067a1270 */
[----:B----4-:R-:W-:-:S08]  /*61ff0*/  IMAD.WIDE R22, R0, 0x2, R14 ;  /* 0x0000000200167825 */ /* 0x010fd000078e020e */
[----:B-----5:R0:W-:Y:S01]  /*62000*/  @P1 STG.E.U16 [R4.64], R24 ;  /* 0x0000001804001986 */ /* 0x0201e2000c101506 */
[----:B------:R-:W-:-:S03]  /*62010*/  ISETP.LT.AND P4, PT, R25, c[0x0][0x178], !P4 ;  /* 0x00005e0019007a0c */ /* 0x000fc60006781270 */
[----:B------:R-:W-:Y:S01]  /*62020*/  @P2 STG.E.U16 [R22.64], R27 ;  /* 0x0000001b16002986 */ /* 0x000fe2000c101506 */
[----:B0-----:R-:W-:-:S05]  /*62030*/  IMAD.WIDE R24, R0, 0x2, R12 ;  /* 0x0000000200187825 */ /* 0x001fca00078e020c */
[----:B------:R0:W-:Y:S04]  /*62040*/  @P3 STG.E.U16 [R24.64], R6 ;  /* 0x0000000618003986 */ /* 0x0001e8000c101506 */
[----:B0-----:R-:W2:Y:S01]  /*62050*/  LDL.LU R6, [R1+0x2604] ;  /* 0x0026040001067983 */ /* 0x001ea20000300800 */
[----:B------:R-:W-:-:S03]  /*62060*/  IMAD.WIDE R22, R0, 0x2, R10 ;  /* 0x0000000200167825 */ /* 0x000fc600078e020a */
[----:B------:R-:W3:Y:S04]  /*62070*/  LDL.LU R24, [R1+0x28] ;  /* 0x0000280001187983 */ /* 0x000ee80000300800 */
[----:B------:R-:W4:Y:S04]  /*62080*/  LDL R25, [R1+0x2198] ;  /* 0x0021980001197983 */ /* 0x000f280000100800 */
[----:B--2---:R0:W-:Y:S04]  /*62090*/  @P5 STG.E.U16 [R22.64], R6 ;  /* 0x0000000616005986 */ /* 0x0041e8000c101506 */
[----:B0-----:R-:W2:Y:S04]  /*620a0*/  LDL.LU R6, [R1+0x2600] ;  /* 0x0026000001067983 */ /* 0x001ea80000300800 */
[----:B------:R-:W5:Y:S04]  /*620b0*/  LDL.LU R22, [R1+0x48] ;  /* 0x0000480001167983 */ /* 0x000f680000300800 */
[----:B------:R-:W3:Y:S01]  /*620c0*/  LDL R23, [R1+0x1f9c] ;  /* 0x001f9c0001177983 */ /* 0x000ee20000100800 */
[----:B------:R-:W-:-:S02]  /*620d0*/  ISETP.LT.AND P6, PT, R28, c[0x0][0x178], !P0 ;  /* 0x00005e001c007a0c */ /* 0x000fc400047c1270 */
[----:B--2---:R-:W-:Y:S02]  /*620e0*/  ISETP.LT.AND P2, PT, R6, c[0x0][0x178], !P0 ;  /* 0x00005e0006007a0c */ /* 0x004fe40004741270 */
[----:B------:R-:W2:Y:S01]  /*620f0*/  LDL.LU R6, [R1+0x25fc] ;  /* 0x0025fc0001067983 */ /* 0x000ea20000300800 */
[----:B------:R-:W-:Y:S02]  /*62100*/  IADD3 R4, R0, c[0x0][0x198], RZ ;  /* 0x0000660000047a10 */ /* 0x000fe40007ffe0ff */
[----:B------:R-:W-:Y:S01]  /*62110*/  ISETP.GE.AND P1, PT, R26, c[0x0][0x17c], PT ;  /* 0x00005f001a007a0c */ /* 0x000fe20003f26270 */
[----:B------:R-:W-:Y:S01]  /*62120*/  IMAD.WIDE R26, R0, 0x2, R8 ;  /* 0x00000002001a7825 */ /* 0x000fe200078e0208 */
[----:B------:R-:W-:-:S03]  /*62130*/  PRMT R5, R29, 0x7632, R5 ;  /* 0x000076321d057816 */ /* 0x000fc60000000005 */
[----:B------:R-:W-:Y:S01]  /*62140*/  IMAD.WIDE R28, R4, 0x2, R20 ;  /* 0x00000002041c7825 */ /* 0x000fe200078e0214 */
[----:B--2---:R0:W-:Y:S04]  /*62150*/  @P4 STG.E.U16 [R26.64], R6 ;  /* 0x000000061a004986 */ /* 0x0041e8000c101506 */
[----:B------:R-:W-:Y:S04]  /*62160*/  @P6 STG.E.U16 [R28.64], R5 ;  /* 0x000000051c006986 */ /* 0x000fe8000c101506 */
[----:B0-----:R-:W2:Y:S04]  /*62170*/  LDL.LU R27, [R1+0x388] ;  /* 0x00038800011b7983 */ /* 0x001ea80000300800 */
[----:B------:R0:W-:Y:S04]  /*62180*/  STL [R1+0x25b8], R29 ;  /* 0x0025b81d01007387 */ /* 0x0001e80000100800 */
[----:B0-----:R-:W2:Y:S01]  /*62190*/  LDL R29, [R1+0x1dcc] ;  /* 0x001dcc00011d7983 */ /* 0x001ea20000100800 */
[----:B------:R-:W-:-:S02]  /*621a0*/  ISETP.LT.AND P5, PT, R7, c[0x0][0x178], !P0 ;  /* 0x00005e0007007a0c */ /* 0x000fc400047a1270 */
[----:B---3--:R-:W-:Y:S02]  /*621b0*/  PRMT R0, R24, 0x7632, R0 ;  /* 0x0000763218007816 */ /* 0x008fe40000000000 */
[----:B----4-:R-:W-:Y:S01]  /*621c0*/  ISETP.LT.AND P3, PT, R25, c[0x0][0x178], !P0 ;  /* 0x00005e0019007a0c */ /* 0x010fe20004761270 */
[----:B------:R-:W-:Y:S01]  /*621d0*/  IMAD.WIDE R24, R4, 0x2, R2 ;  /* 0x0000000204187825 */ /* 0x000fe200078e0202 */
[----:B-----5:R-:W-:Y:S02]  /*621e0*/  PRMT R5, R22, 0x7632, R5 ;  /* 0x0000763216057816 */ /* 0x020fe40000000005 */
[----:B------:R-:W-:Y:S01]  /*621f0*/  ISETP.LT.AND P6, PT, R23, c[0x0][0x178], !P0 ;  /* 0x00005e0017007a0c */ /* 0x000fe200047c1270 */
[C---:B------:R-:W-:Y:S01]  /*62200*/  IMAD.WIDE R22, R4.reuse, 0x2, R16 ;  /* 0x0000000204167825 */ /* 0x040fe200078e0210 */
[----:B------:R0:W-:Y:S04]  /*62210*/  STL [R1+0x25f8], R7 ;  /* 0x0025f80701007387 */ /* 0x0001e80000100800 */
[----:B0-----:R-:W3:Y:S01]  /*62220*/  LDL R7, [R1+0x21d0] ;  /* 0x0021d00001077983 */ /* 0x001ee20000100800 */
[----:B--2---:R-:W-:Y:S01]  /*62230*/  PRMT R6, R27, 0x7632, R6 ;  /* 0x000076321b067816 */ /* 0x004fe20000000006 */
[----:B------:R-:W-:Y:S01]  /*62240*/  IMAD.WIDE R26, R4, 0x2, R18 ;  /* 0x00000002041a7825 */ /* 0x000fe200078e0212 */
[----:B------:R-:W-:-:S04]  /*62250*/  ISETP.LT.AND P4, PT, R29, c[0x0][0x178], !P0 ;  /* 0x00005e001d007a0c */ /* 0x000fc80004781270 */
[----:B------:R0:W-:Y:S04]  /*62260*/  @P2 STG.E.U16 [R26.64], R6 ;  /* 0x000000061a002986 */ /* 0x0001e8000c101506 */
[----:B0-----:R-:W2:Y:S05]  /*62270*/  LDL.LU R27, [R1+0x38] ;  /* 0x00003800011b7983 */ /* 0x001eaa0000300800 */
[----:B------:R0:W-:Y:S04]  /*62280*/  @P4 STG.E.U16 [R24.64], R5 ;  /* 0x0000000518004986 */ /* 0x0001e8000c101506 */
[----:B------:R1:W-:Y:S04]  /*62290*/  @P5 STG.E.U16 [R22.64], R0 ;  /* 0x0000000016005986 */ /* 0x0003e8000c101506 */
[----:B0-----:R-:W4:Y:S04]  /*622a0*/  LDL R5, [R1+0xff8] ;  /* 0x000ff80001057983 */ /* 0x001f280000100800 */
[----:B------:R-:W5:Y:S04]  /*622b0*/  LDL R24, [R1+0x1d70] ;  /* 0x001d700001187983 */ /* 0x000f680000100800 */
[----:B------:R-:W5:Y:S04]  /*622c0*/  LDL.LU R25, [R1+0x8] ;  /* 0x0000080001197983 */ /* 0x000f680000300800 */
[----:B-1----:R-:W5:Y:S01]  /*622d0*/  LDL.LU R23, [R1+0x18] ;  /* 0x0000180001177983 */ /* 0x002f620000300800 */
[----:B---3--:R-:W-:-:S03]  /*622e0*/  ISETP.LT.AND P4, PT, R7, c[0x0][0x178], !P0 ;  /* 0x00005e0007007a0c */ /* 0x008fc60004781270 */
[----:B------:R-:W3:Y:S01]  /*622f0*/  LDL R7, [R1+0x3e8] ;  /* 0x0003e80001077983 */ /* 0x000ee20000100800 */
[----:B--2---:R-:W-:Y:S01]  /*62300*/  PRMT R6, R27, 0x7632, R6 ;  /* 0x000076321b067816 */ /* 0x004fe20000000006 */
[----:B------:R-:W-:-:S05]  /*62310*/  IMAD.WIDE R26, R4, 0x2, R14 ;  /* 0x00000002041a7825 */ /* 0x000fca00078e020e */
[----:B------:R0:W-:Y:S01]  /*62320*/  @P6 STG.E.U16 [R26.64], R6 ;  /* 0x000000061a006986 */ /* 0x0001e2000c101506 */
[----:B----4-:R-:W-:-:S03]  /*62330*/  ISETP.LT.AND P5, PT, R5, c[0x0][0x178], !P1 ;  /* 0x00005e0005007a0c */ /* 0x010fc60004fa1270 */
[----:B0-----:R-:W2:Y:S01]  /*62340*/  LDL R27, [R1+0x21d4] ;  /* 0x0021d400011b7983 */ /* 0x001ea20000100800 */
[----:B-----5:R-:W-:Y:S01]  /*62350*/  PRMT R0, R23, 0x7632, R0 ;  /* 0x0000763217007816 */ /* 0x020fe20000000000 */
[----:B------:R-:W-:Y:S02]  /*62360*/  IMAD.WIDE R22, R4, 0x2, R12 ;  /* 0x0000000204167825 */ /* 0x000fe400078e020c */
[----:B------:R-:W-:Y:S04]  /*62370*/  STL [R1+0x25f4], R9 ;  /* 0x0025f40901007387 */ /* 0x000fe80000100800 */
[----:B------:R0:W-:Y:S01]  /*62380*/  @P3 STG.E.U16 [R22.64], R0 ;  /* 0x0000000016003986 */ /* 0x0001e2000c101506 */
[----:B------:R-:W-:Y:S02]  /*62390*/  ISETP.LT.AND P6, PT, R24, c[0x0][0x178], !P1 ;  /* 0x00005e0018007a0c */ /* 0x000fe40004fc1270 */
[----:B------:R-:W-:-:S02]  /*623a0*/  PRMT R6, R25, 0x7632, R6 ;  /* 0x0000763219067816 */ /* 0x000fc40000000006 */
[C---:B0-----:R-:W-:Y:S01]  /*623b0*/  IADD3 R0, R4.reuse, c[0x0][0x198], RZ ;  /* 0x0000660004007a10 */ /* 0x041fe20007ffe0ff */
[----:B------:R-:W-:-:S04]  /*623c0*/  IMAD.WIDE R22, R4, 0x2, R10 ;  /* 0x0000000204167825 */ /* 0x000fc800078e020a */
[----:B------:R-:W-:Y:S02]  /*623d0*/  IMAD.WIDE R4, R4, 0x2, R8 ;  /* 0x0000000204047825 */ /* 0x000fe400078e0208 */
[----:B------:R-:W4:Y:S02]  /*623e0*/  LDL R9, [R1+0x98] ;  /* 0x0000980001097983 */ /* 0x000f240000100800 */
[----:B------:R-:W-:Y:S02]  /*623f0*/  IMAD.WIDE R24, R0, 0x2, R20 ;  /* 0x0000000200187825 */ /* 0x000fe400078e0214 */
[----:B------:R0:W-:Y:S04]  /*62400*/  STL [R1+0x25e8], R20 ;  /* 0x0025e81401007387 */ /* 0x0001e80000100800 */
[----:B0-----:R-:W5:Y:S04]  /*62410*/  LDL R20, [R1+0x68] ;  /* 0x0000680001147983 */ /* 0x001f680000100800 */
[----:B-----5:R0:W-:Y:S04]  /*62420*/  STL [R1+0x25ec], R20 ;  /* 0x0025ec1401007387 */ /* 0x0201e80000100800 */
[----:B0-----:R-:W5:Y:S01]  /*62430*/  LDL R20, [R1+0x88] ;  /* 0x0000880001147983 */ /* 0x001f620000100800 */
[----:B--2---:R-:W-:-:S02]  /*62440*/  ISETP.LT.AND P0, PT, R27, c[0x0][0x178], !P0 ;  /* 0x00005e001b007a0c */ /* 0x004fc40004701270 */
[----:B------:R-:W-:Y:S01]  /*62450*/  PRMT R28, R6, 0x7632, R28 ;  /* 0x00007632061c7816 */ /* 0x000fe2000000001c */
[----:B------:R-:W-:Y:S10]  /*62460*/  @P4 STG.E.U16 [R22.64], R6 ;  /* 0x0000000616004986 */ /* 0x000ff4000c101506 */
[----:B------:R-:W-:Y:S04]  /*62470*/  @P0 STG.E.U16 [R4.64], R28 ;  /* 0x0000001c04000986 */ /* 0x000fe8000c101506 */
[----:B-----5:R0:W-:Y:S04]  /*62480*/  STL [R1+0x25f0], R20 ;  /* 0x0025f01401007387 */ /* 0x0201e80000100800 */
[----:B0-----:R-:W2:Y:S04]  /*62490*/  LDL R20, [R1+0x78] ;  /* 0x0000780001147983 */ /* 0x001ea80000100800 */
[----:B------:R0:W-:Y:S04]  /*624a0*/  STL [R1+0x25e4], R21 ;  /* 0x0025e41501007387 */ /* 0x0001e80000100800 */
[----:B------:R-:W5:Y:S04]  /*624b0*/  LDL R22, [R1+0x3c8] ;  /* 0x0003c80001167983 */ /* 0x000f680000100800 */
[----:B0-----:R-:W2:Y:S04]  /*624c0*/  LDL R21, [R1+0xff8] ;  /* 0x000ff80001157983 */ /* 0x001ea80000100800 */
[----:B------:R-:W2:Y:S04]  /*624d0*/  LDL.LU R23, [R1+0x224c] ;  /* 0x00224c0001177983 */ /* 0x000ea80000300800 */
[----:B------:R-:W2:Y:S01]  /*624e0*/  LDL R4, [R1+0x3d8] ;  /* 0x0003d80001047983 */ /* 0x000ea20000100800 */
[----:B------:R-:W-:-:S03]  /*624f0*/  IMAD.WIDE R26, R0, 0x2, R18 ;  /* 0x00000002001a7825 */ /* 0x000fc600078e0212 */
[----:B------:R-:W4:Y:S04]  /*62500*/  LDL R5, [R1+0x1f9c] ;  /* 0x001f9c0001057983 */ /* 0x000f280000100800 */
[----:B------:R0:W-:Y:S04]  /*62510*/  STL [R1+0x25d8], R28 ;  /* 0x0025d81c01007387 */ /* 0x0001e80000100800 */
[----:B---3--:R1:W-:Y:S04]  /*62520*/  @P5 STG.E.U16 [R24.64], R7 ;  /* 0x0000000718005986 */ /* 0x0083e8000c101506 */
[----:B0-----:R-:W3:Y:S04]  /*62530*/  LDL R28, [R1+0x21d4] ;  /* 0x0021d400011c7983 */ /* 0x001ee80000100800 */
[----:B-1----:R-:W5:Y:S04]  /*62540*/  LDL.LU R7, [R1+0x25f8] ;  /* 0x0025f80001077983 */ /* 0x002f680000300800 */
[----:B------:R-:W5:Y:S04]  /*62550*/  LDL R24, [R1+0x21d0] ;  /* 0x0021d00001187983 */ /* 0x000f680000100800 */
[----:B------:R-:W5:Y:S04]  /*62560*/  LDL.LU R25, [R1+0x2248] ;  /* 0x0022480001197983 */ /* 0x000f680000300800 */
[----:B--2---:R0:W-:Y:S04]  /*62570*/  @P6 STG.E.U16 [R26.64], R4 ;  /* 0x000000041a006986 */ /* 0x0041e8000c101506 */
[----:B0-----:R-:W2:Y:S01]  /*62580*/  LDL R27, [R1+0x2198] ;  /* 0x00219800011b7983 */ /* 0x001ea20000100800 */
[----:B------:R-:W-:-:S02]  /*62590*/  ISETP.LT.AND P2, PT, R29, c[0x0][0x178], !P1 ;  /* 0x00005e001d007a0c */ /* 0x000fc40004f41270 */
[----:B----4-:R-:W-:Y:S01]  /*625a0*/  ISETP.LT.AND P4, PT, R5, c[0x0][0x178], !P1 ;  /* 0x00005e0005007a0c */ /* 0x010fe20004f81270 */
[----:B---3--:R0:W-:Y:S01]  /*625b0*/  STL [R1+0x25dc], R28 ;  /* 0x0025dc1c01007387 */ /* 0x0081e20000100800 */
[----:B-----5:R-:W-:Y:S02]  /*625c0*/  ISETP.LT.AND P3, PT, R7, c[0x0][0x178], !P1 ;  /* 0x00005e0007007a0c */ /* 0x020fe40004f61270 */
[----:B------:R-:W-:Y:S02]  /*625d0*/  ISETP.LT.AND P6, PT, R24, c[0x0][0x178], !P1 ;  /* 0x00005e0018007a0c */ /* 0x000fe40004fc1270 */
[----:B--2---:R-:W-:Y:S02]  /*625e0*/  ISETP.LT.AND P5, PT, R27, c[0x0][0x178], !P1 ;  /* 0x00005e001b007a0c */ /* 0x004fe40004fa1270 */
[----:B------:R-:W-:Y:S02]  /*625f0*/  ISETP.LT.AND P1, PT, R28, c[0x0][0x178], !P1 ;  /* 0x00005e001c007a0c */ /* 0x000fe40004f21270 */
[----:B0-----:R-:W2:Y:S01]  /*62600*/  LDL R28, [R1+0x21d0] ;  /* 0x0021d000011c7983 */ /* 0x001ea20000100800 */
[----:B------:R-:W-:Y:S01]  /*62610*/  IMAD.WIDE R4, R0, 0x2, R2 ;  /* 0x0000000200047825 */ /* 0x000fe200078e0202 */
[----:B------:R-:W-:-:S03]  /*62620*/  ISETP.GE.AND P0, PT, R25, c[0x0][0x17c], PT ;  /* 0x00005f0019007a0c */ /* 0x000fc60003f06270 */
[C---:B------:R-:W-:Y:S01]  /*62630*/  IMAD.WIDE R26, R0.reuse, 0x2, R16 ;  /* 0x00000002001a7825 */ /* 0x040fe200078e0210 */
[----:B------:R-:W-:Y:S03]  /*62640*/  @P2 STG.E.U16 [R4.64], R22 ;  /* 0x0000001604002986 */ /* 0x000fe6000c101506 */
[C---:B------:R-:W-:Y:S01]  /*62650*/  IMAD.WIDE R24, R0.reuse, 0x2, R14 ;  /* 0x0000000200187825 */ /* 0x040fe200078e020e */
[----:B------:R-:W-:Y:S04]  /*62660*/  @P3 STG.E.U16 [R26.64], R9 ;  /* 0x000000091a003986 */ /* 0x000fe8000c101506 */
[----:B------:R-:W-:Y:S04]  /*62670*/  @P4 STG.E.U16 [R24.64], R20 ;  /* 0x0000001418004986 */ /* 0x000fe8000c101506 */
[----:B--2---:R0:W-:Y:S04]  /*62680*/  STL [R1+0x25e0], R28 ;  /* 0x0025e01c01007387 */ /* 0x0041e80000100800 */
[----:B0-----:R-:W2:Y:S04]  /*62690*/  LDL R28, [R1+0x2198] ;  /* 0x00219800011c7983 */ /* 0x001ea80000100800 */
[----:B------:R-:W3:Y:S04]  /*626a0*/  LDL.LU R9, [R1+0x25f4] ;  /* 0x0025f40001097983 */ /* 0x000ee80000300800 */
[----:B------:R-:W4:Y:S01]  /*626b0*/  LDL.LU R20, [R1+0x25f0] ;  /* 0x0025f00001147983 */ /* 0x000f220000300800 */
[----:B------:R-:W-:Y:S01]  /*626c0*/  ISETP.GE.AND P2, PT, R23, c[0x0][0x17c], PT ;  /* 0x00005f0017007a0c */ /* 0x000fe20003f46270 */
[----:B------:R-:W-:-:S02]  /*626d0*/  IMAD.WIDE R22, R0, 0x2, R12 ;  /* 0x0000000200167825 */ /* 0x000fc400078e020c */
[----:B------:R-:W5:Y:S04]  /*626e0*/  LDL.LU R24, [R1+0x3e8] ;  /* 0x0003e80001187983 */ /* 0x000f680000300800 */
[----:B------:R-:W2:Y:S04]  /*626f0*/  LDL.LU R25, [R1+0x3d8] ;  /* 0x0003d80001197983 */ /* 0x000ea80000300800 */
[----:B----4-:R0:W-:Y:S04]  /*62700*/  @P5 STG.E.U16 [R22.64], R20 ;  /* 0x0000001416005986 */ /* 0x0101e8000c101506 */
[----:B0-----:R-:W4:Y:S01]  /*62710*/  LDL.LU R20, [R1+0x25ec] ;  /* 0x0025ec0001147983 */ /* 0x001f220000300800 */
[----:B------:R-:W-:-:S03]  /*62720*/  IMAD.WIDE R4, R0, 0x2, R10 ;  /* 0x0000000200047825 */ /* 0x000fc600078e020a */
[----:B------:R-:W2:Y:S01]  /*62730*/  LDL.LU R22, [R1+0x3c8] ;  /* 0x0003c80001167983 */ /* 0x000ea20000300800 */
[----:B------:R-:W-:-:S03]  /*62740*/  ISETP.LT.AND P3, PT, R21, c[0x0][0x178], !P0 ;  /* 0x00005e0015007a0c */ /* 0x000fc60004761270 */
[----:B------:R-:W2:Y:S04]  /*62750*/  LDL R23, [R1+0x1f9c] ;  /* 0x001f9c0001177983 */ /* 0x000ea80000100800 */
[----:B----4-:R0:W-:Y:S04]  /*62760*/  @P6 STG.E.U16 [R4.64], R20 ;  /* 0x0000001404006986 */ /* 0x0101e8000c101506 */
[----:B0-----:R-:W4:Y:S04]  /*62770*/  LDL.LU R20, [R1+0x25e8] ;  /* 0x0025e80001147983 */ /* 0x001f280000300800 */
[----:B------:R-:W2:Y:S04]  /*62780*/  LDL R4, [R1+0x58] ;  /* 0x0000580001047983 */ /* 0x000ea80000100800 */
[----:B------:R-:W4:Y:S04]  /*62790*/  LDL R5, [R1+0x1d70] ;  /* 0x001d700001057983 */ /* 0x000f280000100800 */
[----:B------:R-:W4:Y:S01]  /*627a0*/  LDL.LU R21, [R1+0x25e4] ;  /* 0x0025e40001157983 */ /* 0x000f220000300800 */
[C---:B---3--:R-:W-:Y:S01]  /*627b0*/  IMAD.WIDE R26, R0.reuse, 0x2, R8 ;  /* 0x00000002001a7825 */ /* 0x048fe200078e0208 */
[----:B------:R-:W-:-:S04]  /*627c0*/  IADD3 R0, R0, c[0x0][0x198], RZ ;  /* 0x0000660000007a10 */ /* 0x000fc80007ffe0ff */
[----:B--2---:R5:W-:Y:S02]  /*627d0*/  @P1 STG.E.U16 [R26.64], R4 ;  /* 0x000000041a001986 */ /* 0x004be4000c101506 */
[----:B-----5:R-:W-:Y:S02]  /*627e0*/  PRMT R27, R24, 0x7632, R27 ;  /* 0x00007632181b7816 */ /* 0x020fe4000000001b */
[----:B------:R-:W-:Y:S01]  /*627f0*/  PRMT R26, R25, 0x7632, R26 ;  /* 0x00007632191a7816 */ /* 0x000fe2000000001a */
[----:B----4-:R-:W-:-:S05]  /*62800*/  IMAD.WIDE R24, R0, 0x2, R20 ;  /* 0x0000000200187825 */ /* 0x010fca00078e0214 */
[----:B------:R0:W-:Y:S04]  /*62810*/  @P3 STG.E.U16 [R24.64], R27 ;  /* 0x0000001b18003986 */ /* 0x0001e8000c101506 */
[----:B0-----:R-:W2:Y:S01]  /*62820*/  LDL.LU R25, [R1+0x98] ;  /* 0x0000980001197983 */ /* 0x001ea20000300800 */
[----:B------:R-:W-:Y:S02]  /*62830*/  ISETP.LT.AND P4, PT, R5, c[0x0][0x178], !P0 ;  /* 0x00005e0005007a0c */ /* 0x000fe40004781270 */
[----:B------:R-:W-:Y:S02]  /*62840*/  ISETP.LT.AND P5, PT, R29, c[0x0][0x178], !P0 ;  /* 0x00005e001d007a0c */ /* 0x000fe400047a1270 */
[----:B------:R-:W-:Y:S02]  /*62850*/  ISETP.LT.AND P6, PT, R7, c[0x0][0x178], !P0 ;  /* 0x00005e0007007a0c */ /* 0x000fe400047c1270 */
[----:B------:R-:W-:-:S02]  /*62860*/  PRMT R6, R22, 0x7632, R6 ;  /* 0x0000763216067816 */ /* 0x000fc40000000006 */
[----:B------:R-:W-:Y:S01]  /*62870*/  ISETP.LT.AND P1, PT, R23, c[0x0][0x178], !P0 ;  /* 0x00005e0017007a0c */ /* 0x000fe20004721270 */
[----:B------:R-:W-:-:S04]  /*62880*/  IMAD.WIDE R22, R0, 0x2, R18 ;  /* 0x0000000200167825 */ /* 0x000fc800078e0212 */
[----:B------:R-:W-:Y:S01]  /*62890*/  IMAD.WIDE R4, R0, 0x2, R2 ;  /* 0x0000000200047825 */ /* 0x000fe200078e0202 */
[----:B------:R0:W-:Y:S01]  /*628a0*/  @P4 STG.E.U16 [R22.64], R26 ;  /* 0x0000001a16004986 */ /* 0x0001e2000c101506 */
[----:B------:R-:W-:-:S03]  /*628b0*/  ISETP.LT.AND P4, PT, R28, c[0x0][0x178], !P0 ;  /* 0x00005e001c007a0c */ /* 0x000fc60004781270 */
[----:B------:R1:W-:Y:S04]  /*628c0*/  @P5 STG.E.U16 [R4.64], R6 ;  /* 0x0000000604005986 */ /* 0x0003e8000c101506 */
[----:B0-----:R-:W3:Y:S04]  /*628d0*/  LDL.LU R22, [R1+0x58] ;  /* 0x0000580001167983 */ /* 0x001ee80000300800 */
[----:B------:R-:W4:Y:S04]  /*628e0*/  LDL R23, [R1+0xff8] ;  /* 0x000ff80001177983 */ /* 0x000f280000100800 */
[----:B-1----:R-:W5:Y:S01]  /*628f0*/  LDL.LU R5, [R1+0x78] ;  /* 0x0000780001057983 */ /* 0x002f620000300800 */
[----:B--2---:R-:W-:Y:S01]  /*62900*/  PRMT R27, R25, 0x7632, R27 ;  /* 0x00007632191b7816 */ /* 0x004fe2000000001b */
[----:B------:R-:W-:-:S05]  /*62910*/  IMAD.WIDE R24, R0, 0x2, R16 ;  /* 0x0000000200187825 */ /* 0x000fca00078e0210 */
[----:B------:R0:W-:Y:S04]  /*62920*/  @P6 STG.E.U16 [R24.64], R27 ;  /* 0x0000001b18006986 */ /* 0x0001e8000c101506 */
[----:B0-----:R-:W2:Y:S04]  /*62930*/  LDL.LU R24, [R1+0x88] ;  /* 0x0000880001187983 */ /* 0x001ea80000300800 */
[----:B------:R-:W2:Y:S04]  /*62940*/  LDL.LU R25, [R1+0x68] ;  /* 0x0000680001197983 */ /* 0x000ea80000300800 */
[----:B------:R-:W2:Y:S02]  /*62950*/  LDL.LU R28, [R1+0x25e0] ;  /* 0x0025e000011c7983 */ /* 0x000ea40000300800 */
[----:B--2---:R-:W-:-:S02]  /*62960*/  ISETP.LT.AND P5, PT, R28, c[0x0][0x178], !P0 ;  /* 0x00005e001c007a0c */ /* 0x004fc400047a1270 */
[----:B------:R-:W2:Y:S01]  /*62970*/  LDL.LU R28, [R1+0x25dc] ;  /* 0x0025dc00011c7983 */ /* 0x000ea20000300800 */
[----:B-----5:R-:W-:Y:S01]  /*62980*/  PRMT R6, R5, 0x7632, R6 ;  /* 0x0000763205067816 */ /* 0x020fe20000000006 */
[----:B------:R-:W-:-:S05]  /*62990*/  IMAD.WIDE R4, R0, 0x2, R14 ;  /* 0x0000000200047825 */ /* 0x000fca00078e020e */
[----:B------:R0:W-:Y:S01]  /*629a0*/  @P1 STG.E.U16 [R4.64], R6 ;  /* 0x0000000604001986 */ /* 0x0001e2000c101506 */
[----:B--2---:R-:W-:-:S03]  /*629b0*/  ISETP.LT.AND P3, PT, R28, c[0x0][0x178], !P0 ;  /* 0x00005e001c007a0c */ /* 0x004fc60004761270 */
[----:B------:R-:W3:Y:S04]  /*629c0*/  LDL.LU R28, [R1+0x25d8] ;  /* 0x0025d800011c7983 */ /* 0x000ee80000300800 */
[----:B0-----:R-:W2:Y:S01]  /*629d0*/  LDL R6, [R1+0x1d70] ;  /* 0x001d700001067983 */ /* 0x001ea20000100800 */
[----:B------:R-:W-:Y:S02]  /*629e0*/  PRMT R26, R24, 0x7632, R26 ;  /* 0x00007632181a7816 */ /* 0x000fe4000000001a */
[----:B------:R-:W-:Y:S01]  /*629f0*/  PRMT R27, R25, 0x7632, R27 ;  /* 0x00007632191b7816 */ /* 0x000fe2000000001b */
[C---:B------:R-:W-:Y:S01]  /*62a00*/  IMAD.WIDE R24, R0.reuse, 0x2, R12 ;  /* 0x0000000200187825 */ /* 0x040fe200078e020c */
[----:B----4-:R-:W-:Y:S01]  /*62a10*/  ISETP.LT.AND P1, PT, R23, c[0x0][0x178], !P2 ;  /* 0x00005e0017007a0c */ /* 0x010fe20005721270 */
[----:B------:R0:W-:Y:S02]  /*62a20*/  STL [R1+0x25d4], R13 ;  /* 0x0025d40d01007387 */ /* 0x0001e40000100800 */
[----:B------:R-:W-:-:S02]  /*62a30*/  IMAD.WIDE R4, R0, 0x2, R8 ;  /* 0x0000000200047825 */ /* 0x000fc400078e0208 */
[----:B------:R-:W-:Y:S04]  /*62a40*/  @P4 STG.E.U16 [R24.64], R26 ;  /* 0x0000001a18004986 */ /* 0x000fe8000c101506 */
[----:B0-----:R-:W4:Y:S04]  /*62a50*/  LDL R13, [R1+0x408] ;  /* 0x00040800010d7983 */ /* 0x001f280000100800 */
[----:B------:R0:W-:Y:S04]  /*62a60*/  STL [R1+0x25d0], R10 ;  /* 0x0025d00a01007387 */ /* 0x0001e80000100800 */
[----:B------:R1:W-:Y:S01]  /*62a70*/  STL [R1+0x25cc], R11 ;  /* 0x0025cc0b01007387 */ /* 0x0003e20000100800 */
[----:B---3--:R-:W-:Y:S01]  /*62a80*/  PRMT R28, R22, 0x7632, R28 ;  /* 0x00007632161c7816 */ /* 0x008fe2000000001c */
[----:B------:R-:W-:-:S02]  /*62a90*/  IMAD.WIDE R22, R0, 0x2, R10 ;  /* 0x0000000200167825 */ /* 0x000fc400078e020a */
[----:B0-----:R-:W3:Y:S01]  /*62aa0*/  LDL R10, [R1+0x3f8] ;  /* 0x0003f800010a7983 */ /* 0x001ee20000100800 */
[----:B--2---:R-:W-:Y:S02]  /*62ab0*/  ISETP.LT.AND P0, PT, R6, c[0x0][0x178], !P2 ;  /* 0x00005e0006007a0c */ /* 0x004fe40005701270 */
[----:B------:R-:W-:Y:S01]  /*62ac0*/  IADD3 R6, R0, c[0x0][0x198], RZ ;  /* 0x0000660000067a10 */ /* 0x000fe20007ffe0ff */
[----:B-1----:R-:W2:Y:S04]  /*62ad0*/  LDL R11, [R1+0xd8] ;  /* 0x0000d800010b7983 */ /* 0x002ea80000100800 */
[----:B------:R-:W5:Y:S04]  /*62ae0*/  LDL R0, [R1+0x1d70] ;  /* 0x001d700001007983 */ /* 0x000f680000100800 */
[----:B------:R-:W2:Y:S04]  /*62af0*/  LDL.LU R24, [R1+0x2250] ;  /* 0x0022500001187983 */ /* 0x000ea80000300800 */
[----:B------:R-:W2:Y:S04]  /*62b00*/  LDL R25, [R1+0x2198] ;  /* 0x0021980001197983 */ /* 0x000ea80000100800 */
[----:B------:R0:W-:Y:S04]  /*62b10*/  @P5 STG.E.U16 [R22.64], R27 ;  /* 0x0000001b16005986 */ /* 0x0001e8000c101506 */
[----:B------:R1:W-:Y:S04]  /*62b20*/  @P3 STG.E.U16 [R4.64], R28 ;  /* 0x0000001c04003986 */ /* 0x0003e8000c101506 */
[----:B0-----:R-:W2:Y:S04]  /*62b30*/  LDL.LU R27, [R1+0xc8] ;  /* 0x0000c800011b7983 */ /* 0x001ea80000300800 */
[----:B-1----:R-:W2:Y:S04]  /*62b40*/  LDL R5, [R1+0x1f9c] ;  /* 0x001f9c0001057983 */ /* 0x002ea80000100800 */
[----:B------:R0:W-:Y:S04]  /*62b50*/  STL [R1+0x25bc], R28 ;  /* 0x0025bc1c01007387 */ /* 0x0001e80000100800 */
[----:B0-----:R-:W2:Y:S01]  /*62b60*/  LDL R28, [R1+0xa8] ;  /* 0x0000a800011c7983 */ /* 0x001ea20000100800 */
[----:B------:R-:W-:Y:S01]  /*62b70*/  ISETP.LT.AND P4, PT, R29, c[0x0][0x178], !P2 ;  /* 0x00005e001d007a0c */ /* 0x000fe20005781270 */
[----:B------:R-:W-:-:S02]  /*62b80*/  IMAD.WIDE R22, R6, 0x2, R20 ;  /* 0x0000000206167825 */ /* 0x000fc400078e0214 */
[----:B--2---:R0:W-:Y:S04]  /*62b90*/  STL [R1+0x25c4], R28 ;  /* 0x0025c41c01007387 */ /* 0x0041e80000100800 */
[----:B0-----:R-:W2:Y:S04]  /*62ba0*/  LDL R28, [R1+0xb8] ;  /* 0x0000b800011c7983 */ /* 0x001ea80000100800 */
[----:B------:R0:W-:Y:S04]  /*62bb0*/  STL [R1+0x25c8], R29 ;  /* 0x0025c81d01007387 */ /* 0x0001e80000100800 */
[----:B0-----:R-:W2:Y:S01]  /*62bc0*/  LDL.LU R29, [R1+0x428] ;  /* 0x00042800011d7983 */ /* 0x001ea20000300800 */
[----:B------:R-:W-:-:S03]  /*62bd0*/  ISETP.LT.AND P5, PT, R7, c[0x0][0x178], !P2 ;  /* 0x00005e0007007a0c */ /* 0x000fc600057a1270 */
[----:B------:R0:W-:Y:S04]  /*62be0*/  STL [R1+0x25c0], R7 ;  /* 0x0025c00701007387 */ /* 0x0001e80000100800 */
[----:B0-----:R-:W3:Y:S04]  /*62bf0*/  LDL.LU R7, [R1+0x418] ;  /* 0x0004180001077983 */ /* 0x001ee80000300800 */
[----:B--2---:R0:W-:Y:S04]  /*62c00*/  @P1 STG.E.U16 [R22.64], R29 ;  /* 0x0000001d16001986 */ /* 0x0041e8000c101506 */
[----:B0-----:R-:W2:Y:S01]  /*62c10*/  LDL.LU R23, [R1+0x2254] ;  /* 0x0022540001177983 */ /* 0x001ea20000300800 */
[----:B------:R-:W-:Y:S01]  /*62c20*/  ISETP.LT.AND P6, PT, R5, c[0x0][0x178], !P2 ;  /* 0x00005e0005007a0c */ /* 0x000fe200057c1270 */
[----:B------:R-:W-:Y:S01]  /*62c30*/  IMAD.WIDE R4, R6, 0x2, R18 ;  /* 0x0000000206047825 */ /* 0x000fe200078e0212 */
[----:B------:R-:W-:-:S02]  /*62c40*/  ISETP.GE.AND P3, PT, R24, c[0x0][0x17c], PT ;  /* 0x00005f0018007a0c */ /* 0x000fc40003f66270 */
[----:B------:R-:W-:Y:S01]  /*62c50*/  ISETP.LT.AND P1, PT, R25, c[0x0][0x178], !P2 ;  /* 0x00005e0019007a0c */ /* 0x000fe20005721270 */
[C---:B------:R-:W-:Y:S01]  /*62c60*/  IMAD.WIDE R24, R6.reuse, 0x2, R2 ;  /* 0x0000000206187825 */ /* 0x040fe200078e0202 */
[----:B---3--:R0:W-:Y:S04]  /*62c70*/  @P0 STG.E.U16 [R4.64], R7 ;  /* 0x0000000704000986 */ /* 0x0081e8000c101506 */
[----:B----4-:R1:W-:Y:S01]  /*62c80*/  @P4 STG.E.U16 [R24.64], R13 ;  /* 0x0000000d18004986 */ /* 0x0103e2000c101506 */
[----:B0-----:R-:W-:-:S03]  /*62c90*/  IMAD.WIDE R4, R6, 0x2, R14 ;  /* 0x0000000206047825 */ /* 0x001fc600078e020e */
[----:B-1----:R-:W3:Y:S04]  /*62ca0*/  LDL.LU R13, [R1+0x25d4] ;  /* 0x0025d400010d7983 */ /* 0x002ee80000300800 */
[----:B------:R-:W4:Y:S01]  /*62cb0*/  LDL R25, [R1+0x21d0] ;  /* 0x0021d00001197983 */ /* 0x000f220000100800 */
[----:B--2---:R-:W-:Y:S01]  /*62cc0*/  ISETP.GE.AND P0, PT, R23, c[0x0][0x17c], PT ;  /* 0x00005f0017007a0c */ /* 0x004fe20003f06270 */
[----:B------:R-:W-:-:S05]  /*62cd0*/  IMAD.WIDE R22, R6, 0x2, R16 ;  /* 0x0000000206167825 */ /* 0x000fca00078e0210 */
[----:B------:R0:W-:Y:S04]  /*62ce0*/  @P5 STG.E.U16 [R22.64], R10 ;  /* 0x0000000a16005986 */ /* 0x0001e8000c101506 */
[----:B------:R1:W-:Y:S04]  /*62cf0*/  @P6 STG.E.U16 [R4.64], R11 ;  /* 0x0000000b04006986 */ /* 0x0003e8000c101506 */
[----:B0-----:R-:W2:Y:S04]  /*62d00*/  LDL.LU R10, [R1+0x25d0] ;  /* 0x0025d000010a7983 */ /* 0x001ea80000300800 */
[----:B------:R-:W2:Y:S04]  /*62d10*/  LDL R22, [R1+0xff8] ;  /* 0x000ff80001167983 */ /* 0x000ea80000100800 */
[----:B------:R-:W2:Y:S04]  /*62d20*/  LDL.LU R23, [R1+0x2258] ;  /* 0x0022580001177983 */ /* 0x000ea80000300800 */
[----:B-1----:R-:W2:Y:S04]  /*62d30*/  LDL.LU R11, [R1+0x25cc] ;  /* 0x0025cc00010b7983 */ /* 0x002ea80000300800 */
[----:B------:R-:W2:Y:S01]  /*62d40*/  LDL R5, [R1+0x21d4] ;  /* 0x0021d40001057983 */ /* 0x000ea20000100800 */
[----:B----4-:R-:W-:Y:S01]  /*62d50*/  ISETP.LT.AND P4, PT, R25, c[0x0][0x178], !P2 ;  /* 0x00005e0019007a0c */ /* 0x010fe20005781270 */
[----:B---3--:R-:W-:Y:S01]  /*62d60*/  IMAD.WIDE R24, R6, 0x2, R12 ;  /* 0x0000000206187825 */ /* 0x008fe200078e020c */
[----:B------:R-:W-:-:S04]  /*62d70*/  PRMT R26, R29, 0x7632, R26 ;  /* 0x000076321d1a7816 */ /* 0x000fc8000000001a */
[----:B------:R-:W-:Y:S01]  /*62d80*/  @P1 STG.E.U16 [R24.64], R27 ;  /* 0x0000001b18001986 */ /* 0x000fe2000c101506 */
[----:B--2---:R-:W-:Y:S01]  /*62d90*/  ISETP.LT.AND P2, PT, R5, c[0x0][0x178], !P2 ;  /* 0x00005e0005007a0c */ /* 0x004fe20005741270 */
[----:B------:R-:W-:Y:S02]  /*62da0*/  IMAD.WIDE R4, R6, 0x2, R10 ;  /* 0x0000000206047825 */ /* 0x000fe400078e020a */
[----:B------:R-:W-:Y:S04]  /*62db0*/  STL [R1+0x25b4], R11 ;  /* 0x0025b40b01007387 */ /* 0x000fe80000100800 */
[----:B------:R-:W2:Y:S04]  /*62dc0*/  LDL.LU R29, [R1+0x25c8] ;  /* 0x0025c800011d7983 */ /* 0x000ea80000300800 */
[----:B------:R0:W-:Y:S04]  /*62dd0*/  @P4 STG.E.U16 [R4.64], R28 ;  /* 0x0000001c04004986 */ /* 0x0001e8000c101506 */
[----:B0-----:R-:W3:Y:S01]  /*62de0*/  LDL.LU R28, [R1+0x25c4] ;  /* 0x0025c400011c7983 */ /* 0x001ee20000300800 */
[----:B------:R-:W-:-:S02]  /*62df0*/  ISETP.LT.AND P6, PT, R22, c[0x0][0x178], !P3 ;  /* 0x00005e0016007a0c */ /* 0x000fc40005fc1270 */
[----:B-----5:R-:W-:Y:S02]  /*62e00*/  ISETP.LT.AND P5, PT, R0, c[0x0][0x178], !P3 ;  /* 0x00005e0000007a0c */ /* 0x020fe40005fa1270 */
[C---:B------:R-:W-:Y:S01]  /*62e10*/  IADD3 R0, R6.reuse, c[0x0][0x198], RZ ;  /* 0x0000660006007a10 */ /* 0x040fe20007ffe0ff */
[----:B------:R-:W-:Y:S01]  /*62e20*/  IMAD.WIDE R24, R6, 0x2, R8 ;  /* 0x0000000206187825 */ /* 0x000fe200078e0208 */
[----:B------:R-:W-:Y:S02]  /*62e30*/  ISETP.GE.AND P1, PT, R23, c[0x0][0x17c], PT ;  /* 0x00005f0017007a0c */ /* 0x000fe40003f26270 */
[----:B------:R-:W-:Y:S01]  /*62e40*/  PRMT R6, R7, 0x7632, R6 ;  /* 0x0000763207067816 */ /* 0x000fe20000000006 */
[----:B------:R-:W-:Y:S01]  /*62e50*/  IMAD.WIDE R22, R0, 0x2, R20 ;  /* 0x0000000200167825 */ /* 0x000fe200078e0214 */
[----:B------:R-:W4:Y:S01]  /*62e60*/  LDL.LU R7, [R1+0x25c0] ;  /* 0x0025c00001077983 */ /* 0x000f220000300800 */
[----:B--2---:R-:W-:-:S03]  /*62e70*/  ISETP.LT.AND P4, PT, R29, c[0x0][0x178], !P3 ;  /* 0x00005e001d007a0c */ /* 0x004fc60005f81270 */
[----:B---3--:R0:W-:Y:S04]  /*62e80*/  @P2 STG.E.U16 [R24.64], R28 ;  /* 0x0000001c18002986 */ /* 0x0081e8000c101506 */
[----:B------:R1:W-:Y:S04]  /*62e90*/  @P6 STG.E.U16 [R22.64], R26 ;  /* 0x0000001a16006986 */ /* 0x0003e8000c101506 */
[----:B0-----:R-:W2:Y:S04]  /*62ea0*/  LDL.LU R28, [R1+0x25bc] ;  /* 0x0025bc00011c7983 */ /* 0x001ea80000300800 */
[----:B------:R-:W3:Y:S04]  /*62eb0*/  LDL.LU R24, [R1+0x3f8] ;  /* 0x0003f80001187983 */ /* 0x000ee80000300800 */
[----:B------:R-:W2:Y:S04]  /*62ec0*/  LDL.LU R25, [R1+0xd8] ;  /* 0x0000d80001197983 */ /* 0x000ea80000300800 */
[----:B-1----:R-:W5:Y:S04]  /*62ed0*/  LDL R26, [R1+0x1f9c] ;  /* 0x001f9c00011a7983 */ /* 0x002f680000100800 */
[----:B------:R-:W4:Y:S04]  /*62ee0*/  LDL R22, [R1+0x2198] ;  /* 0x0021980001167983 */ /* 0x000f280000100800 */
[----:B------:R-:W4:Y:S04]  /*62ef0*/  LDL.LU R23, [R1+0x408] ;  /* 0x0004080001177983 */ /* 0x000f280000300800 */
[----:B------:R-:W4:Y:S01]  /*62f00*/  LDL.LU R29, [R1+0x25b8] ;  /* 0x0025b800011d7983 */ /* 0x000f220000300800 */
[----:B------:R-:W-:-:S03]  /*62f10*/  IMAD.WIDE R4, R0, 0x2, R18 ;  /* 0x0000000200047825 */ /* 0x000fc600078e0212 */
[----:B------:R-:W-:Y:S04]  /*62f20*/  STL [R1+0x25b0], R17 ;  /* 0x0025b01101007387 */ /* 0x000fe80000100800 */
[----:B------:R3:W-:Y:S02]  /*62f30*/  @P5 STG.E.U16 [R4.64], R6 ;  /* 0x0000000604005986 */ /* 0x0007e4000c101506 */
[----:B---3--:R-:W-:Y:S02]  /*62f40*/  PRMT R6, R24, 0x7632, R6 ;  /* 0x0000763218067816 */ /* 0x008fe40000000006 */
[----:B--2---:R-:W-:Y:S01]  /*62f50*/  PRMT R28, R25, 0x7632, R28 ;  /* 0x00007632191c7816 */ /* 0x004fe2000000001c */
[----:B------:R-:W-:Y:S01]  /*62f60*/  IMAD.WIDE R24, R0, 0x2, R14 ;  /* 0x0000000200187825 */ /* 0x000fe200078e020e */
[----:B-----5:R-:W-:-:S02]  /*62f70*/  ISETP.LT.AND P2, PT, R26, c[0x0][0x178], !P3 ;  /* 0x00005e001a007a0c */ /* 0x020fc40005f41270 */
[----:B----4-:R-:W-:Y:S02]  /*62f80*/  ISETP.LT.AND P5, PT, R22, c[0x0][0x178], !P3 ;  /* 0x00005e0016007a0c */ /* 0x010fe40005fa1270 */
[----:B------:R-:W-:Y:S01]  /*62f90*/  PRMT R11, R23, 0x7632, R11 ;  /* 0x00007632170b7816 */ /* 0x000fe2000000000b */
[C---:B------:R-:W-:Y:S02]  /*62fa0*/  IMAD.WIDE R22, R0.reuse, 0x2, R16 ;  /* 0x0000000200167825 */ /* 0x040fe400078e0210 */
[----:B------:R-:W2:Y:S01]  /*62fb0*/  LDL R17, [R1+0x21d0] ;  /* 0x0021d00001117983 */ /* 0x000ea20000100800 */
[----:B------:R-:W-:Y:S01]  /*62fc0*/  PRMT R29, R27, 0x7632, R29 ;  /* 0x000076321b1d7816 */ /* 0x000fe2000000001d */
[C---:B------:R-:W-:Y:S02]  /*62fd0*/  IMAD.WIDE R26, R0.reuse, 0x2, R12 ;  /* 0x00000002001a7825 */ /* 0x040fe400078e020c */
[----:B------:R0:W-:Y:S04]  /*62fe0*/  STL [R1+0x25ac], R15 ;  /* 0x0025ac0f01007387 */ /* 0x0001e80000100800 */
[----:B0-----:R-:W3:Y:S04]  /*62ff0*/  LDL.LU R15, [R1+0xa8] ;  /* 0x0000a800010f7983 */ /* 0x001ee80000300800 */
[----:B------:R0:W-:Y:S04]  /*63000*/  STL [R1+0x25a8], R13 ;  /* 0x0025a80d01007387 */ /* 0x0001e80000100800 */
[----:B0-----:R-:W4:Y:S01]  /*63010*/  LDL R13, [R1+0x21d4] ;  /* 0x0021d400010d7983 */ /* 0x001f220000100800 */
[----:B------:R-:W-:Y:S01]  /*63020*/  ISETP.LT.AND P6, PT, R7, c[0x0][0x178], !P3 ;  /* 0x00005e0007007a0c */ /* 0x000fe20005fc1270 */
[----:B------:R-:W-:-:S05]  /*63030*/  IMAD.WIDE R4, R0, 0x2, R2 ;  /* 0x0000000200047825 */ /* 0x000fca00078e0202 */
[----:B------:R0:W-:Y:S07]  /*63040*/  @P4 STG.E.U16 [R4.64], R11 ;  /* 0x0000000b04004986 */ /* 0x0001ee000c101506 */
[----:B------:R1:W-:Y:S04]  /*63050*/  @P6 STG.E.U16 [R22.64], R6 ;  /* 0x0000000616006986 */ /* 0x0003e8000c101506 */
[----:B0-----:R-:W5:Y:S04]  /*63060*/  LDL.LU R11, [R1+0x25b4] ;  /* 0x0025b400010b7983 */ /* 0x001f680000300800 */
[----:B------:R-:W5:Y:S04]  /*63070*/  LDL R4, [R1+0x1d70] ;  /* 0x001d700001047983 */ /* 0x000f680000100800 */
[----:B-1----:R-:W5:Y:S04]  /*63080*/  LDL R22, [R1+0xff8] ;  /* 0x000ff80001167983 */ /* 0x002f680000100800 */
[----:B------:R-:W5:Y:S04]  /*63090*/  LDL.LU R23, [R1+0xb8] ;  /* 0x0000b80001177983 */ /* 0x000f680000300800 */
[----:B------:R-:W-:Y:S04]  /*630a0*/  @P2 STG.E.U16 [R24.64], R28 ;  /* 0x0000001c18002986 */ /* 0x000fe8000c101506 */
[----:B------:R-:W-:Y:S01]  /*630b0*/  @P5 STG.E.U16 [R26.64], R29 ;  /* 0x0000001d1a005986 */ /* 0x000fe2000c101506 */
[----:B--2---:R-:W-:-:S03]  /*630c0*/  ISETP.LT.AND P4, PT, R17, c[0x0][0x178], !P3 ;  /* 0x00005e0011007a0c */ /* 0x004fc60005f81270 */
[----:B------:R-:W2:Y:S04]  /*630d0*/  LDL R17, [R1+0x468] ;  /* 0x0004680001117983 */ /* 0x000ea80000100800 */
[----:B------:R0:W-:Y:S01]  /*630e0*/  STL [R1+0x259c], R28 ;  /* 0x00259c1c01007387 */ /* 0x0001e20000100800 */
[----:B---3--:R-:W-:-:S03]  /*630f0*/  PRMT R5, R15, 0x7632, R5 ;  /* 0x000076320f057816 */ /* 0x008fc60000000005 */
[----:B0-----:R-:W3:Y:S04]  /*63100*/  LDL R28, [R1+0x1dcc] ;  /* 0x001dcc00011c7983 */ /* 0x001ee80000100800 */
[----:B------:R0:W-:Y:S01]  /*63110*/  STL [R1+0x25a0], R29 ;  /* 0x0025a01d01007387 */ /* 0x0001e20000100800 */
[----:B----4-:R-:W-:-:S03]  /*63120*/  ISETP.LT.AND P2, PT, R13, c[0x0][0x178], !P3 ;  /* 0x00005e000d007a0c */ /* 0x010fc60005f41270 */
[----:B------:R-:W4:Y:S04]  /*63130*/  LDL R13, [R1+0x448] ;  /* 0x00044800010d7983 */ /* 0x000f280000100800 */
[----:B------:R-:W2:Y:S04]  /*63140*/  LDL.LU R15, [R1+0x225c] ;  /* 0x00225c00010f7983 */ /* 0x000ea80000300800 */
[----:B0-----:R-:W2:Y:S01]  /*63150*/  LDL R29, [R1+0xe8] ;  /* 0x0000e800011d7983 */ /* 0x001ea20000100800 */
[----:B------:R-:W-:Y:S01]  /*63160*/  IMAD.WIDE R26, R0, 0x2, R8 ;  /* 0x00000002001a7825 */ /* 0x000fe200078e0208 */
[----:B-----5:R-:W-:-:S02]  /*63170*/  ISETP.LT.AND P5, PT, R22, c[0x0][0x178], !P0 ;  /* 0x00005e0016007a0c */ /* 0x020fc400047a1270 */
[----:B------:R-:W-:Y:S01]  /*63180*/  PRMT R6, R23, 0x7632, R6 ;  /* 0x0000763217067816 */ /* 0x000fe20000000006 */
[----:B------:R-:W-:Y:S01]  /*63190*/  IMAD.WIDE R22, R0, 0x2, R10 ;  /* 0x0000000200167825 */ /* 0x000fe200078e020a */
[----:B------:R-:W-:Y:S02]  /*631a0*/  ISETP.LT.AND P6, PT, R4, c[0x0][0x178], !P0 ;  /* 0x00005e0004007a0c */ /* 0x000fe400047c1270 */
[----:B------:R-:W-:Y:S02]  /*631b0*/  IADD3 R4, R0, c[0x0][0x198], RZ ;  /* 0x0000660000047a10 */ /* 0x000fe40007ffe0ff */
[----:B------:R-:W-:Y:S04]  /*631c0*/  @P4 STG.E.U16 [R22.64], R6 ;  /* 0x0000000616004986 */ /* 0x000fe8000c101506 */
[----:B------:R0:W-:Y:S04]  /*631d0*/  @P2 STG.E.U16 [R26.64], R5 ;  /* 0x000000051a002986 */ /* 0x0001e8000c101506 */
[----:B--2---:R1:W-:Y:S04]  /*631e0*/  STL [R1+0x25a4], R29 ;  /* 0x0025a41d01007387 */ /* 0x0043e80000100800 */
[----:B------:R-:W2:Y:S04]  /*631f0*/  LDL R0, [R1+0x1d70] ;  /* 0x001d700001007983 */ /* 0x000ea80000100800 */
[----:B0-----:R-:W5:Y:S04]  /*63200*/  LDL R26, [R1+0x458] ;  /* 0x00045800011a7983 */ /* 0x001f680000100800 */
[----:B-1----:R-:W2:Y:S04]  /*63210*/  LDL R29, [R1+0xf8] ;  /* 0x0000f800011d7983 */ /* 0x002ea80000100800 */
[----:B------:R-:W2:Y:S04]  /*63220*/  LDL R27, [R1+0x21d0] ;  /* 0x0021d000011b7983 */ /* 0x000ea80000100800 */
[----:B------:R-:W2:Y:S01]  /*63230*/  LDL.LU R5, [R1+0x478] ;  /* 0x0004780001057983 */ /* 0x000ea20000300800 */
[----:B------:R-:W-:-:S04]  /*63240*/  IMAD.WIDE R24, R4, 0x2, R20 ;  /* 0x0000000204187825 */ /* 0x000fc800078e0214 */
[----:B------:R-:W-:Y:S01]  /*63250*/  IMAD.WIDE R22, R4, 0x2, R18 ;  /* 0x0000000204167825 */ /* 0x000fe200078e0212 */
[----:B--2---:R0:W-:Y:S04]  /*63260*/  @P5 STG.E.U16 [R24.64], R5 ;  /* 0x0000000518005986 */ /* 0x0041e8000c101506 */
[----:B------:R1:W-:Y:S04]  /*63270*/  @P6 STG.E.U16 [R22.64], R17 ;  /* 0x0000001116006986 */ /* 0x0003e8000c101506 */
[----:B0-----:R-:W2:Y:S04]  /*63280*/  LDL R25, [R1+0x1f9c] ;  /* 0x001f9c0001197983 */ /* 0x001ea80000100800 */
[----:B-1----:R-:W4:Y:S04]  /*63290*/  LDL.LU R17, [R1+0x25b0] ;  /* 0x0025b00001117983 */ /* 0x002f280000300800 */
[----:B------:R-:W4:Y:S01]  /*632a0*/  LDL R23, [R1+0x2198] ;  /* 0x0021980001177983 */ /* 0x000f220000100800 */
[----:B---3--:R-:W-:-:S02]  /*632b0*/  ISETP.LT.AND P3, PT, R28, c[0x0][0x178], !P0 ;  /* 0x00005e001c007a0c */ /* 0x008fc40004761270 */
[----:B------:R-:W-:Y:S02]  /*632c0*/  ISETP.LT.AND P4, PT, R7, c[0x0][0x178], !P0 ;  /* 0x00005e0007007a0c */ /* 0x000fe40004781270 */
[----:B------:R-:W-:Y:S02]  /*632d0*/  ISETP.GE.AND P2, PT, R15, c[0x0][0x17c], PT ;  /* 0x00005f000f007a0c */ /* 0x000fe40003f46270 */
[----:B------:R-:W3:Y:S01]  /*632e0*/  LDL.LU R15, [R1+0x25ac] ;  /* 0x0025ac00010f7983 */ /* 0x000ee20000300800 */
[----:B--2---:R-:W-:Y:S01]  /*632f0*/  ISETP.LT.AND P5, PT, R25, c[0x0][0x178], !P0 ;  /* 0x00005e0019007a0c */ /* 0x004fe200047a1270 */
[----:B------:R-:W-:Y:S01]  /*63300*/  IMAD.WIDE R24, R4, 0x2, R2 ;  /* 0x0000000204187825 */ /* 0x000fe200078e0202 */
[----:B----4-:R-:W-:-:S03]  /*63310*/  ISETP.LT.AND P6, PT, R23, c[0x0][0x178], !P0 ;  /* 0x00005e0017007a0c */ /* 0x010fc600047c1270 */
[C---:B------:R-:W-:Y:S01]  /*63320*/  IMAD.WIDE R22, R4.reuse, 0x2, R16 ;  /* 0x0000000204167825 */ /* 0x040fe200078e0210 */
[----:B-----5:R0:W-:Y:S04]  /*63330*/  @P3 STG.E.U16 [R24.64], R26 ;  /* 0x0000001a18003986 */ /* 0x0201e8000c101506 */
[----:B------:R1:W-:Y:S04]  /*63340*/  @P4 STG.E.U16 [R22.64], R13 ;  /* 0x0000000d16004986 */ /* 0x0003e8000c101506 */
[----:B0-----:R-:W2:Y:S04]  /*63350*/  LDL R24, [R1+0x21d4] ;  /* 0x0021d40001187983 */ /* 0x001ea80000100800 */
[----:B------:R-:W4:Y:S04]  /*63360*/  LDL R25, [R1+0xff8] ;  /* 0x000ff80001197983 */ /* 0x000f280000100800 */
[----:B-1----:R-:W5:Y:S04]  /*63370*/  LDL.LU R13, [R1+0x25a8] ;  /* 0x0025a800010d7983 */ /* 0x002f680000300800 */
[----:B------:R-:W2:Y:S01]  /*63380*/  LDL R23, [R1+0x438] ;  /* 0x0004380001177983 */ /* 0x000ea20000100800 */
[----:B------:R-:W-:Y:S01]  /*63390*/  ISETP.LT.AND P3, PT, R27, c[0x0][0x178], !P0 ;  /* 0x00005e001b007a0c */ /* 0x000fe20004761270 */
[----:B---3--:R-:W-:-:S05]  /*633a0*/  IMAD.WIDE R26, R4, 0x2, R14 ;  /* 0x00000002041a7825 */ /* 0x008fca00078e020e */
[----:B--2---:R0:W-:Y:S04]  /*633b0*/  @P5 STG.E.U16 [R26.64], R23 ;  /* 0x000000171a005986 */ /* 0x0041e8000c101506 */
[----:B0-----:R-:W2:Y:S01]  /*633c0*/  LDL.LU R27, [R1+0x108] ;  /* 0x00010800011b7983 */ /* 0x001ea20000300800 */
[----:B------:R-:W-:Y:S02]  /*633d0*/  ISETP.LT.AND P0, PT, R24, c[0x0][0x178], !P0 ;  /* 0x00005e0018007a0c */ /* 0x000fe40004701270 */
[----:B----4-:R-:W-:Y:S01]  /*633e0*/  ISETP.LT.AND P4, PT, R25, c[0x0][0x178], !P1 ;  /* 0x00005e0019007a0c */ /* 0x010fe20004f81270 */
[----:B-----5:R-:W-:-:S04]  /*633f0*/  IMAD.WIDE R24, R4, 0x2, R12 ;  /* 0x0000000204187825 */ /* 0x020fc800078e020c */
[----:B------:R-:W-:Y:S01]  /*63400*/  IMAD.WIDE R22, R4, 0x2, R10 ;  /* 0x0000000204167825 */ /* 0x000fe200078e020a */
[----:B------:R0:W-:Y:S04]  /*63410*/  STL [R1+0x2594], R11 ;  /* 0x0025940b01007387 */ /* 0x0001e80000100800 */
[----:B0-----:R-:W3:Y:S04]  /*63420*/  LDL R11, [R1+0x21d0] ;  /* 0x0021d000010b7983 */ /* 0x001ee80000100800 */
[----:B--2---:R-:W-:Y:S04]  /*63430*/  @P6 STG.E.U16 [R24.64], R27 ;  /* 0x0000001b18006986 */ /* 0x004fe8000c101506 */
[----:B------:R0:W-:Y:S04]  /*63440*/  @P3 STG.E.U16 [R22.64], R29 ;  /* 0x0000001d16003986 */ /* 0x0001e8000c101506 */
[----:B0-----:R-:W2:Y:S04]  /*63450*/  LDL.LU R29, [R1+0x25a4] ;  /* 0x0025a400011d7983 */ /* 0x001ea80000300800 */
[----:B------:R-:W4:Y:S01]  /*63460*/  LDL.LU R23, [R1+0x468] ;  /* 0x0004680001177983 */ /* 0x000f220000300800 */
[----:B------:R-:W-:-:S02]  /*63470*/  ISETP.LT.AND P5, PT, R0, c[0x0][0x178], !P1 ;  /* 0x00005e0000007a0c */ /* 0x000fc40004fa1270 */
[C---:B------:R-:W-:Y:S01]  /*63480*/  IADD3 R0, R4.reuse, c[0x0][0x198], RZ ;  /* 0x0000660004007a10 */ /* 0x040fe20007ffe0ff */
[----:B------:R-:W-:Y:S01]  /*63490*/  IMAD.WIDE R24, R4, 0x2, R8 ;  /* 0x0000000204187825 */ /* 0x000fe200078e0208 */
[----:B------:R-:W-:-:S03]  /*634a0*/  PRMT R6, R5, 0x7632, R6 ;  /* 0x0000763205067816 */ /* 0x000fc60000000006 */
[C---:B------:R-:W-:Y:S01]  /*634b0*/  IMAD.WIDE R4, R0.reuse, 0x2, R20 ;  /* 0x0000000200047825 */ /* 0x040fe200078e0214 */
[----:B------:R-:W-:Y:S01]  /*634c0*/  ISETP.LT.AND P3, PT, R7, c[0x0][0x178], !P1 ;  /* 0x00005e0007007a0c */ /* 0x000fe20004f61270 */
[----:B--2---:R0:W-:Y:S01]  /*634d0*/  @P0 STG.E.U16 [R24.64], R29 ;  /* 0x0000001d18000986 */ /* 0x0041e2000c101506 */
[----:B----4-:R-:W-:Y:S01]  /*634e0*/  PRMT R26, R23, 0x7632, R26 ;  /* 0x00007632171a7816 */ /* 0x010fe2000000001a */
[----:B------:R-:W-:Y:S02]  /*634f0*/  IMAD.WIDE R22, R0, 0x2, R18 ;  /* 0x0000000200167825 */ /* 0x000fe400078e0212 */
[----:B------:R1:W-:Y:S01]  /*63500*/  @P4 STG.E.U16 [R4.64], R6 ;  /* 0x0000000604004986 */ /* 0x0003e2000c101506 */
[----:B------:R-:W-:-:S03]  /*63510*/  ISETP.LT.AND P0, PT, R28, c[0x0][0x178], !P1 ;  /* 0x00005e001c007a0c */ /* 0x000fc60004f01270 */
[----:B0-----:R-:W2:Y:S04]  /*63520*/  LDL.LU R29, [R1+0x25a0] ;  /* 0x0025a000011d7983 */ /* 0x001ea80000300800 */
[----:B------:R-:W4:Y:S04]  /*63530*/  LDL.LU R24, [R1+0x448] ;  /* 0x0004480001187983 */ /* 0x000f280000300800 */
[----:B------:R-:W5:Y:S04]  /*63540*/  LDL.LU R25, [R1+0x438] ;  /* 0x0004380001197983 */ /* 0x000f680000300800 */
[----:B-1----:R-:W2:Y:S04]  /*63550*/  LDL R4, [R1+0x2198] ;  /* 0x0021980001047983 */ /* 0x002ea80000100800 */
[----:B------:R-:W5:Y:S04]  /*63560*/  LDL.LU R5, [R1+0x458] ;  /* 0x0004580001057983 */ /* 0x000f680000300800 */
[----:B------:R-:W5:Y:S04]  /*63570*/  LDL.LU R28, [R1+0x259c] ;  /* 0x00259c00011c7983 */ /* 0x000f680000300800 */
[----:B------:R-:W5:Y:S04]  /*63580*/  LDL.LU R7, [R1+0x2598] ;  /* 0x0025980001077983 */ /* 0x000f680000300800 */
[----:B------:R0:W-:Y:S04]  /*63590*/  @P5 STG.E.U16 [R22.64], R26 ;  /* 0x0000001a16005986 */ /* 0x0001e8000c101506 */
[----:B0-----:R-:W5:Y:S01]  /*635a0*/  LDL R23, [R1+0x1f9c] ;  /* 0x001f9c0001177983 */ /* 0x001f620000100800 */
[----:B---3--:R-:W-:-:S03]  /*635b0*/  ISETP.LT.AND P6, PT, R11, c[0x0][0x178], !P1 ;  /* 0x00005e000b007a0c */ /* 0x008fc60004fc1270 */
[----:B------:R0:W-:Y:S01]  /*635c0*/  STL [R1+0x2590], R15 ;  /* 0x0025900f01007387 */ /* 0x0001e20000100800 */
[----:B----4-:R-:W-:Y:S02]  /*635d0*/  PRMT R6, R24, 0x7632, R6 ;  /* 0x0000763218067816 */ /* 0x010fe40000000006 */
[----:B--2---:R-:W-:Y:S02]  /*635e0*/  ISETP.LT.AND P5, PT, R4, c[0x0][0x178], !P1 ;  /* 0x00005e0004007a0c */ /* 0x004fe40004fa1270 */
[----:B-----5:R-:W-:Y:S02]  /*635f0*/  PRMT R28, R25, 0x7632, R28 ;  /* 0x00007632191c7816 */ /* 0x020fe4000000001c */
[----:B------:R-:W-:Y:S01]  /*63600*/  PRMT R7, R5, 0x7632, R7 ;  /* 0x0000763205077816 */ /* 0x000fe20000000007 */
[----:B------:R-:W-:-:S04]  /*63610*/  IMAD.WIDE R4, R0, 0x2, R2 ;  /* 0x0000000200047825 */ /* 0x000fc800078e0202 */
[C---:B------:R-:W-:Y:S01]  /*63620*/  IMAD.WIDE R24, R0.reuse, 0x2, R14 ;  /* 0x0000000200187825 */ /* 0x040fe200078e020e */
[----:B------:R1:W-:Y:S04]  /*63630*/  @P0 STG.E.U16 [R4.64], R7 ;  /* 0x0000000704000986 */ /* 0x0003e8000c101506 */
[----:B0-----:R-:W2:Y:S01]  /*63640*/  LDL R15, [R1+0x21d4] ;  /* 0x0021d400010f7983 */ /* 0x001ea20000100800 */
[----:B------:R-:W-:Y:S01]  /*63650*/  ISETP.LT.AND P4, PT, R23, c[0x0][0x178], !P1 ;  /* 0x00005e0017007a0c */ /* 0x000fe20004f81270 */
[C---:B------:R-:W-:Y:S02]  /*63660*/  IMAD.WIDE R22, R0.reuse, 0x2, R16 ;  /* 0x0000000200167825 */ /* 0x040fe400078e0210 */
[----:B-1----:R-:W3:Y:S04]  /*63670*/  LDL R4, [R1+0x1dcc] ;  /* 0x001dcc0001047983 */ /* 0x002ee80000100800 */
[----:B------:R-:W4:Y:S04]  /*63680*/  LDL.LU R7, [R1+0x2c] ;  /* 0x00002c0001077983 */ /* 0x000f280000300800 */
[----:B------:R0:W-:Y:S04]  /*63690*/  @P3 STG.E.U16 [R22.64], R6 ;  /* 0x0000000616003986 */ /* 0x0001e8000c101506 */
[----:B------:R1:W-:Y:S04]  /*636a0*/  @P4 STG.E.U16 [R24.64], R28 ;  /* 0x0000001c18004986 */ /* 0x0003e8000c101506 */
[----:B0-----:R-:W5:Y:S04]  /*636b0*/  LDL R22, [R1+0xff8] ;  /* 0x000ff80001167983 */ /* 0x001f680000100800 */
[----:B------:R-:W4:Y:S04]  /*636c0*/  LDL R23, [R1+0x1d70] ;  /* 0x001d700001177983 */ /* 0x000f280000100800 */
[----:B------:R-:W4:Y:S04]  /*636d0*/  LDL.LU R11, [R1+0x2594] ;  /* 0x00259400010b7983 */ /* 0x000f280000300800 */
[----:B-1----:R-:W4:Y:S04]  /*636e0*/  LDL.LU R24, [R1+0xf8] ;  /* 0x0000f80001187983 */ /* 0x002f280000300800 */
[----:B------:R-:W4:Y:S01]  /*636f0*/  LDL.LU R25, [R1+0xe8] ;  /* 0x0000e80001197983 */ /* 0x000f220000300800 */
[----:B------:R-:W-:Y:S01]  /*63700*/  PRMT R29, R27, 0x7632, R29 ;  /* 0x000076321b1d7816 */ /* 0x000fe2000000001d */
[----:B------:R-:W-:-:S02]  /*63710*/  IMAD.WIDE R26, R0, 0x2, R12 ;  /* 0x00000002001a7825 */ /* 0x000fc400078e020c */
[----:B------:R0:W-:Y:S04]  /*63720*/  STL [R1+0x2584], R28 ;  /* 0x0025841c01007387 */ /* 0x0001e80000100800 */
[----:B------:R1:W-:Y:S04]  /*63730*/  @P5 STG.E.U16 [R26.64], R29 ;  /* 0x0000001d1a005986 */ /* 0x0003e8000c101506 */
[----:B0-----:R-:W4:Y:S04]  /*63740*/  LDL.LU R28, [R1+0x4c] ;  /* 0x00004c00011c7983 */ /* 0x001f280000300800 */
[----:B-1----:R-:W4:Y:S01]  /*63750*/  LDL R27, [R1+0x1e84] ;  /* 0x001e8400011b7983 */ /* 0x002f220000100800 */
[----:B--2---:R-:W-:-:S03]  /*63760*/  ISETP.LT.AND P1, PT, R15, c[0x0][0x178], !P1 ;  /* 0x00005e000f007a0c */ /* 0x004fc60004f21270 */
[----:B------:R-:W2:Y:S04]  /*63770*/  LDL R15, [R1+0x2198] ;  /* 0x00219800010f7983 */ /* 0x000ea80000100800 */
[----:B------:R-:W2:Y:S01]  /*63780*/  LDL.LU R26, [R1+0x2264] ;  /* 0x00226400011a7983 */ /* 0x000ea20000300800 */
[----:B---3--:R-:W-:-:S03]  /*63790*/  ISETP.LT.AND P5, PT, R4, c[0x0][0x178], !P2 ;  /* 0x00005e0004007a0c */ /* 0x008fc600057a1270 */
[----:B------:R0:W-:Y:S01]  /*637a0*/  STL [R1+0x258c], R10 ;  /* 0x00258c0a01007387 */ /* 0x0001e20000100800 */
[----:B------:R-:W-:Y:S02]  /*637b0*/  IADD3 R4, R0, c[0x0][0x198], RZ ;  /* 0x0000660000047a10 */ /* 0x000fe40007ffe0ff */
[----:B-----5:R-:W-:Y:S02]  /*637c0*/  ISETP.LT.AND P3, PT, R22, c[0x0][0x178], !P2 ;  /* 0x00005e0016007a0c */ /* 0x020fe40005761270 */
[----:B----4-:R-:W-:Y:S01]  /*637d0*/  ISETP.LT.AND P4, PT, R23, c[0x0][0x178], !P2 ;  /* 0x00005e0017007a0c */ /* 0x010fe20005781270 */
[----:B------:R-:W-:Y:S02]  /*637e0*/  IMAD.WIDE R22, R0, 0x2, R10 ;  /* 0x0000000200167825 */ /* 0x000fe400078e020a */
[----:B0-----:R-:W3:Y:S01]  /*637f0*/  LDL.LU R10, [R1+0x3bc] ;  /* 0x0003bc00010a7983 */ /* 0x001ee20000300800 */
[----:B------:R-:W-:-:S03]  /*63800*/  PRMT R6, R24, 0x7632, R6 ;  /* 0x0000763218067816 */ /* 0x000fc60000000006 */
[----:B------:R0:W-:Y:S01]  /*63810*/  STL [R1+0x2588], R11 ;  /* 0x0025880b01007387 */ /* 0x0001e20000100800 */
[----:B------:R-:W-:Y:S01]  /*63820*/  PRMT R5, R25, 0x7632, R5 ;  /* 0x0000763219057816 */ /* 0x000fe20000000005 */
[----:B------:R-:W-:Y:S02]  /*63830*/  IMAD.WIDE R24, R0, 0x2, R8 ;  /* 0x0000000200187825 */ /* 0x000fe400078e0208 */
[----:B0-----:R-:W4:Y:S04]  /*63840*/  LDL.LU R11, [R1+0x38c] ;  /* 0x00038c00010b7983 */ /* 0x001f280000300800 */
[----:B------:R-:W5:Y:S04]  /*63850*/  LDL.LU R0, [R1+0x2260] ;  /* 0x0022600001007983 */ /* 0x000f680000300800 */
[----:B------:R0:W-:Y:S04]  /*63860*/  @P6 STG.E.U16 [R22.64], R6 ;  /* 0x0000000616006986 */ /* 0x0001e8000c101506 */
[----:B------:R1:W-:Y:S01]  /*63870*/  @P1 STG.E.U16 [R24.64], R5 ;  /* 0x0000000518001986 */ /* 0x0003e2000c101506 */
[----:B------:R-:W-:Y:S01]  /*63880*/  ISETP.LT.AND P6, PT, R27, c[0x0][0x178], !P2 ;  /* 0x00005e001b007a0c */ /* 0x000fe200057c1270 */
[----:B0-----:R-:W-:-:S04]  /*63890*/  IMAD.WIDE R22, R4, 0x2, R20 ;  /* 0x0000000204167825 */ /* 0x001fc800078e0214 */
[----:B-1----:R-:W-:Y:S01]  /*638a0*/  IMAD.WIDE R24, R4, 0x2, R2 ;  /* 0x0000000204187825 */ /* 0x002fe200078e0202 */
[----:B--2---:R-:W-:-:S03]  /*638b0*/  ISETP.GE.AND P1, PT, R26, c[0x0][0x17c], PT ;  /* 0x00005f001a007a0c */ /* 0x004fc60003f26270 */
[----:B------:R-:W-:Y:S01]  /*638c0*/  IMAD.WIDE R26, R4, 0x2, R18 ;  /* 0x00000002041a7825 */ /* 0x000fe200078e0212 */
[----:B---3--:R0:W-:Y:S04]  /*638d0*/  @P3 STG.E.U16 [R22.64], R10 ;  /* 0x0000000a16003986 */ /* 0x0081e8000c101506 */
[----:B0-----:R-:W2:Y:S04]  /*638e0*/  LDL R23, [R1+0x1f9c] ;  /* 0x001f9c0001177983 */ /* 0x001ea80000100800 */
[----:B----4-:R0:W-:Y:S01]  /*638f0*/  @P4 STG.E.U16 [R26.64], R11 ;  /* 0x0000000b1a004986 */ /* 0x0101e2000c101506 */
[----:B-----5:R-:W-:-:S03]  /*63900*/  ISETP.GE.AND P0, PT, R0, c[0x0][0x17c], PT ;  /* 0x00005f0000007a0c */ /* 0x020fc60003f06270 */
[----:B------:R-:W3:Y:S04]  /*63910*/  LDL R0, [R1+0x1d70] ;  /* 0x001d700001007983 */ /* 0x000ee80000100800 */
[----:B------:R1:W-:Y:S01]  /*63920*/  @P5 STG.E.U16 [R24.64], R28 ;  /* 0x0000001c18005986 */ /* 0x0003e2000c101506 */
[----:B------:R-:W-:-:S03]  /*63930*/  ISETP.LT.AND P5, PT, R15, c[0x0][0x178], !P2 ;  /* 0x00005e000f007a0c */ /* 0x000fc600057a1270 */
[----:B0-----:R-:W4:Y:S04]  /*63940*/  LDL.LU R26, [R1+0x3c] ;  /* 0x00003c00011a7983 */ /* 0x001f280000300800 */
[----:B------:R-:W5:Y:S04]  /*63950*/  LDL.LU R27, [R1+0x1c] ;  /* 0x00001c00011b7983 */ /* 0x000f680000300800 */
[----:B-1----:R-:W3:Y:S04]  /*63960*/  LDL.LU R24, [R1+0x2268] ;  /* 0x0022680001187983 */ /* 0x002ee80000300800 */
[----:B------:R-:W4:Y:S04]  /*63970*/  LDL R25, [R1+0x21d0] ;  /* 0x0021d00001197983 */ /* 0x000f280000100800 */
[----:B------:R-:W5:Y:S01]  /*63980*/  LDL.LU R15, [R1+0x2590] ;  /* 0x00259000010f7983 */ /* 0x000f620000300800 */
[----:B------:R-:W-:-:S02]  /*63990*/  PRMT R29, R10, 0x7632, R29 ;  /* 0x000076320a1d7816 */ /* 0x000fc4000000001d */
[----:B------:R-:W-:Y:S01]  /*639a0*/  PRMT R6, R11, 0x7632, R6 ;  /* 0x000076320b067816 */ /* 0x000fe20000000006 */
[----:B------:R-:W5:Y:S01]  /*639b0*/  LDL.LU R10, [R1+0x258c] ;  /* 0x00258c00010a7983 */ /* 0x000f620000300800 */
[----:B------:R-:W-:-:S03]  /*639c0*/  PRMT R5, R28, 0x7632, R5 ;  /* 0x000076321c057816 */ /* 0x000fc60000000005 */
[----:B------:R-:W5:Y:S04]  /*639d0*/  LDL.LU R11, [R1+0x2588] ;  /* 0x00258800010b7983 */ /* 0x000f680000300800 */
[----:B------:R-:W5:Y:S04]  /*639e0*/  LDL.LU R28, [R1+0x2584] ;  /* 0x00258400011c7983 */ /* 0x000f680000300800 */
[----:B------:R-:W-:Y:S01]  /*639f0*/  STL [R1+0x257c], R13 ;  /* 0x00257c0d01007387 */ /* 0x000fe20000100800 */
[----:B--2---:R-:W-:Y:S01]  /*63a00*/  ISETP.LT.AND P3, PT, R23, c[0x0][0x178], !P2 ;  /* 0x00005e0017007a0c */ /* 0x004fe20005761270 */
[----:B------:R-:W-:-:S05]  /*63a10*/  IMAD.WIDE R22, R4, 0x2, R16 ;  /* 0x0000000204167825 */ /* 0x000fca00078e0210 */
[----:B------:R5:W-:Y:S01]  /*63a20*/  @P6 STG.E.U16 [R22.64], R7 ;  /* 0x0000000716006986 */ /* 0x000be2000c101506 */
[----:B---3--:R-:W-:Y:S02]  /*63a30*/  ISETP.GE.AND P4, PT, R24, c[0x0][0x17c], PT ;  /* 0x00005f0018007a0c */ /* 0x008fe40003f86270 */
[----:B----4-:R-:W-:Y:S01]  /*63a40*/  ISETP.LT.AND P6, PT, R25, c[0x0][0x178], !P2 ;  /* 0x00005e0019007a0c */ /* 0x010fe200057c1270 */
[----:B-----5:R-:W-:-:S04]  /*63a50*/  IMAD.WIDE R22, R4, 0x2, R14 ;  /* 0x0000000204167825 */ /* 0x020fc800078e020e */
[----:B------:R-:W-:Y:S01]  /*63a60*/  IMAD.WIDE R24, R4, 0x2, R12 ;  /* 0x0000000204187825 */ /* 0x000fe200078e020c */
[----:B------:R0:W-:Y:S04]  /*63a70*/  @P3 STG.E.U16 [R22.64], R26 ;  /* 0x0000001a16003986 */ /* 0x0001e8000c101506 */
[----:B------:R-:W2:Y:S04]  /*63a80*/  LDL.LU R13, [R1+0xc] ;  /* 0x00000c00010d7983 */ /* 0x000ea80000300800 */
[----:B0-----:R-:W3:Y:S04]  /*63a90*/  LDL R22, [R1+0x21d4] ;  /* 0x0021d40001167983 */ /* 0x001ee80000100800 */
[----:B------:R-:W4:Y:S04]  /*63aa0*/  LDL R23, [R1+0xff8] ;  /* 0x000ff80001177983 */ /* 0x000f280000100800 */
[----:B------:R0:W-:Y:S04]  /*63ab0*/  @P5 STG.E.U16 [R24.64], R27 ;  /* 0x0000001b18005986 */ /* 0x0001e8000c101506 */
[----:B0-----:R-:W5:Y:S01]  /*63ac0*/  LDL R25, [R1+0x1dcc] ;  /* 0x001dcc0001197983 */ /* 0x001f620000100800 */
[----:B------:R-:W-:-:S03]  /*63ad0*/  PRMT R24, R7, 0x7632, R24 ;  /* 0x0000763207187816 */ /* 0x000fc60000000018 */
[----:B------:R-:W5:Y:S01]  /*63ae0*/  LDL.LU R7, [R1+0x2580] ;  /* 0x0025800001077983 */ /* 0x000f620000300800 */
[----:B------:R-:W-:Y:S02]  /*63af0*/  ISETP.LT.AND P5, PT, R0, c[0x0][0x178], !P0 ;  /* 0x00005e0000007a0c */ /* 0x000fe400047a1270 */
[----:B------:R-:W-:Y:S01]  /*63b00*/  IADD3 R0, R4, c[0x0][0x198], RZ ;  /* 0x0000660004007a10 */ /* 0x000fe20007ffe0ff */
[----:B------:R0:W-:Y:S01]  /*63b10*/  STL.S16 [R1], R24 ;  /* 0x0000001801007387 */ /* 0x0001e20000100600 */
[----:B------:R-:W-:Y:S02]  /*63b20*/  PRMT R28, R26, 0x7632, R28 ;  /* 0x000076321a1c7816 */ /* 0x000fe4000000001c */
[----:B---3--:R-:W-:Y:S02]  /*63b30*/  ISETP.LT.AND P2, PT, R22, c[0x0][0x178], !P2 ;  /* 0x00005e0016007a0c */ /* 0x008fe40005741270 */
[----:B----4-:R-:W-:Y:S01]  /*63b40*/  ISETP.LT.AND P3, PT, R23, c[0x0][0x178], !P0 ;  /* 0x00005e0017007a0c */ /* 0x010fe20004761270 */
[----:B------:R-:W-:-:S05]  /*63b50*/  IMAD.WIDE R22, R4, 0x2, R10 ;  /* 0x0000000204167825 */ /* 0x000fca00078e020a */
[----:B--2---:R1:W-:Y:S01]  /*63b60*/  @P6 STG.E.U16 [R22.64], R13 ;  /* 0x0000000d16006986 */ /* 0x0043e2000c101506 */
[----:B-----5:R-:W-:Y:S01]  /*63b70*/  ISETP.LT.AND P6, PT, R25, c[0x0][0x178], !P0 ;  /* 0x00005e0019007a0c */ /* 0x020fe200047c1270 */
[----:B0-----:R-:W-:-:S04]  /*63b80*/  IMAD.WIDE R24, R0, 0x2, R20 ;  /* 0x0000000200187825 */ /* 0x001fc800078e0214 */
[----:B-1----:R-:W-:Y:S01]  /*63b90*/  IMAD.WIDE R22, R4, 0x2, R8 ;  /* 0x0000000204167825 */ /* 0x002fe200078e0208 */
[----:B------:R-:W-:-:S03]  /*63ba0*/  PRMT R4, R27, 0x7632, R4 ;  /* 0x000076321b047816 */ /* 0x000fc60000000004 */
[----:B------:R-:W-:Y:S01]  /*63bb0*/  IMAD.WIDE R26, R0, 0x2, R18 ;  /* 0x00000002001a7825 */ /* 0x000fe200078e0212 */
[----:B------:R0:W-:Y:S04]  /*63bc0*/  @P2 STG.E.U16 [R22.64], R7 ;  /* 0x0000000716002986 */ /* 0x0001e8000c101506 */
[----:B------:R1:W-:Y:S04]  /*63bd0*/  @P3 STG.E.U16 [R24.64], R29 ;  /* 0x0000001d18003986 */ /* 0x0003e8000c101506 */
[----:B------:R2:W-:Y:S04]  /*63be0*/  @P5 STG.E.U16 [R26.64], R6 ;  /* 0x000000061a005986 */ /* 0x0005e8000c101506 */
[----:B0-----:R-:W3:Y:S04]  /*63bf0*/  LDL R23, [R1+0x1e84] ;  /* 0x001e840001177983 */ /* 0x001ee80000100800 */
[----:B-1----:R-:W4:Y:S04]  /*63c00*/  LDL R24, [R1+0x21d0] ;  /* 0x0021d00001187983 */ /* 0x002f280000100800 */
[----:B------:R-:W5:Y:S04]  /*63c10*/  LDL R25, [R1+0x21d4] ;  /* 0x0021d40001197983 */ /* 0x000f680000100800 */
[----:B------:R0:W-:Y:S04]  /*63c20*/  STL [R1+0x2560], R29 ;  /* 0x0025601d01007387 */ /* 0x0001e80000100800 */
[----:B--2---:R-:W2:Y:S04]  /*63c30*/  LDL R27, [R1+0x1f9c] ;  /* 0x001f9c00011b7983 */ /* 0x004ea80000100800 */
[----:B0-----:R-:W3:Y:S01]  /*63c40*/  LDL R29, [R1+0x2198] ;  /* 0x00219800011d7983 */ /* 0x001ee20000100800 */
[----:B------:R-:W-:-:S03]  /*63c50*/  PRMT R6, R13, 0x7632, R6 ;  /* 0x000076320d067816 */ /* 0x000fc60000000006 */
[----:B------:R-:W4:Y:S01]  /*63c60*/  LDL.LU R13, [R1+0x257c] ;  /* 0x00257c00010d7983 */ /* 0x000f220000300800 */
[----:B--2---:R-:W-:Y:S01]  /*63c70*/  ISETP.LT.AND P2, PT, R27, c[0x0][0x178], !P0 ;  /* 0x00005e001b007a0c */ /* 0x004fe20004741270 */
[C---:B------:R-:W-:Y:S01]  /*63c80*/  IMAD.WIDE R26, R0.reuse, 0x2, R14 ;  /* 0x00000002001a7825 */ /* 0x040fe200078e020e */
[----:B---3--:R-:W-:Y:S02]  /*63c90*/  ISETP.LT.AND P5, PT, R29, c[0x0][0x178], !P0 ;  /* 0x00005e001d007a0c */ /* 0x008fe400047a1270 */
[----:B------:R-:W2:Y:S04]  /*63ca0*/  LDL.LU R29, [R1+0x3ec] ;  /* 0x0003ec00011d7983 */ /* 0x000ea80000300800 */
[----:B------:R-:W-:Y:S04]  /*63cb0*/  STL [R1+0x256c], R14 ;  /* 0x00256c0e01007387 */ /* 0x000fe80000100800 */
[----:B------:R0:W-:Y:S04]  /*63cc0*/  STL [R1+0x2570], R14 ;  /* 0x0025700e01007387 */ /* 0x0001e80000100800 */
[----:B0-----:R-:W3:Y:S04]  /*63cd0*/  LDL.LU.S16 R14, [R1] ;  /* 0x00000000010e7983 */ /* 0x001ee80000300600 */
[----:B------:R0:W-:Y:S04]  /*63ce0*/  STL [R1+0x2568], R15 ;  /* 0x0025680f01007387 */ /* 0x0001e80000100800 */
[----:B0-----:R-:W2:Y:S01]  /*63cf0*/  LDL R15, [R1+0xff8] ;  /* 0x000ff800010f7983 */ /* 0x001ea20000100800 */
[----:B------:R-:W-:Y:S01]  /*63d00*/  ISETP.LT.AND P3, PT, R23, c[0x0][0x178], !P0 ;  /* 0x00005e0017007a0c */ /* 0x000fe20004761270 */
[----:B------:R-:W-:-:S05]  /*63d10*/  IMAD.WIDE R22, R0, 0x2, R2 ;  /* 0x0000000200167825 */ /* 0x000fca00078e0202 */
[----:B------:R0:W-:Y:S01]  /*63d20*/  @P6 STG.E.U16 [R22.64], R5 ;  /* 0x0000000516006986 */ /* 0x0001e2000c101506 */
[----:B----4-:R-:W-:Y:S02]  /*63d30*/  ISETP.LT.AND P6, PT, R24, c[0x0][0x178], !P0 ;  /* 0x00005e0018007a0c */ /* 0x010fe400047c1270 */
[----:B-----5:R-:W-:Y:S01]  /*63d40*/  ISETP.LT.AND P0, PT, R25, c[0x0][0x178], !P0 ;  /* 0x00005e0019007a0c */ /* 0x020fe20004701270 */
[C---:B------:R-:W-:Y:S01]  /*63d50*/  IMAD.WIDE R24, R0.reuse, 0x2, R12 ;  /* 0x0000000200187825 */ /* 0x040fe200078e020c */
[----:B------:R1:W-:Y:S03]  /*63d60*/  STL [R1+0x2578], R12 ;  /* 0x0025780c01007387 */ /* 0x0003e60000100800 */
[----:B0-----:R-:W-:Y:S01]  /*63d70*/  IMAD.WIDE R22, R0, 0x2, R16 ;  /* 0x0000000200167825 */ /* 0x001fe200078e0210 */
[----:B-1----:R-:W4:Y:S04]  /*63d80*/  LDL.LU R12, [R1+0x3dc] ;  /* 0x0003dc00010c7983 */ /* 0x002f280000300800 */
[----:B------:R-:W-:Y:S01]  /*63d90*/  STL [R1+0x2574], R13 ;  /* 0x0025740d01007387 */ /* 0x000fe20000100800 */
[----:B------:R-:W-:-:S03]  /*63da0*/  PRMT R7, R7, 0x7632, R7 ;  /* 0x0000763207077816 */ /* 0x000fc60000000007 */
[----:B---3--:R0:W-:Y:S04]  /*63db0*/  @P3 STG.E.U16 [R22.64], R14 ;  /* 0x0000000e16003986 */ /* 0x0081e8000c101506 */
[----:B------:R1:W-:Y:S04]  /*63dc0*/  @P2 STG.E.U16 [R26.64], R28 ;  /* 0x0000001c1a002986 */ /* 0x0003e8000c101506 */
[----:B------:R3:W-:Y:S04]  /*63dd0*/  @P5 STG.E.U16 [R24.64], R4 ;  /* 0x0000000418005986 */ /* 0x0007e8000c101506 */
[----:B0-----:R-:W5:Y:S01]  /*63de0*/  LDL.LU R14, [R1+0x3cc] ;  /* 0x0003cc00010e7983 */ /* 0x001f620000300800 */
[----:B------:R-:W-:Y:S01]  /*63df0*/  IMAD.WIDE R22, R0, 0x2, R10 ;  /* 0x0000000200167825 */ /* 0x000fe200078e020a */
[----:B--2---:R-:W-:-:S02]  /*63e00*/  ISETP.LT.AND P3, PT, R15, c[0x0][0x178], !P1 ;  /* 0x00005e000f007a0c */ /* 0x004fc40004f61270 */
[----:B------:R-:W2:Y:S04]  /*63e10*/  LDL.LU R15, [R1+0x9c] ;  /* 0x00009c00010f7983 */ /* 0x000ea80000300800 */
[----:B-1----:R-:W2:Y:S01]  /*63e20*/  LDL.LU R26, [R1+0x7c] ;  /* 0x00007c00011a7983 */ /* 0x002ea20000300800 */
[----:B---3--:R-:W-:-:S03]  /*63e30*/  IMAD.WIDE R24, R0, 0x2, R8 ;  /* 0x0000000200187825 */ /* 0x008fc600078e0208 */
[----:B------:R-:W3:Y:S01]  /*63e40*/  LDL R27, [R1+0x1d70] ;  /* 0x001d7000011b7983 */ /* 0x000ee20000100800 */
[----:B------:R-:W-:-:S03]  /*63e50*/  IADD3 R4, R0, c[0x0][0x198], RZ ;  /* 0x0000660000047a10 */ /* 0x000fc60007ffe0ff */
[----:B------:R0:W-:Y:S04]  /*63e60*/  @P6 STG.E.U16 [R22.64], R6 ;  /* 0x0000000616006986 */ /* 0x0001e8000c101506 */
[----:B------:R1:W-:Y:S04]  /*63e70*/  @P0 STG.E.U16 [R24.64], R7 ;  /* 0x0000000718000986 */ /* 0x0003e8000c101506 */
[----:B------:R-:W2:Y:S04]  /*63e80*/  LDL R0, [R1+0xff8] ;  /* 0x000ff80001007983 */ /* 0x000ea80000100800 */
[----:B0-----:R-:W2:Y:S04]  /*63e90*/  LDL R23, [R1+0x1dcc] ;  /* 0x001dcc0001177983 */ /* 0x001ea80000100800 */
[----:B------:R-:W2:Y:S04]  /*63ea0*/  LDL R6, [R1+0x1f9c] ;  /* 0x001f9c0001067983 */ /* 0x000ea80000100800 */
[----:B-1----:R-:W2:Y:S04]  /*63eb0*/  LDL R24, [R1+0x1e84] ;  /* 0x001e840001187983 */ /* 0x002ea80000100800 */
[----:B------:R-:W2:Y:S01]  /*63ec0*/  LDL.LU R25, [R1+0x226c] ;  /* 0x00226c0001197983 */ /* 0x000ea20000300800 */
[----:B------:R-:W-:-:S02]  /*63ed0*/  PRMT R28, R29, 0x7632, R28 ;  /* 0x000076321d1c7816 */ /* 0x000fc4000000001c */
[----:B----4-:R-:W-:-:S03]  /*63ee0*/  PRMT R5, R12, 0x7632, R5 ;  /* 0x000076320c057816 */ /* 0x010fc60000000005 */
[----:B------:R0:W-:Y:S04]  /*63ef0*/  STL [R1+0x2564], R28 ;  /* 0x0025641c01007387 */ /* 0x0001e80000100800 */
[----:B0-----:R-:W4:Y:S01]  /*63f00*/  LDL.LU R28, [R1+0x8c] ;  /* 0x00008c00011c7983 */ /* 0x001f220000300800 */
[----:B-----5:R-:W-:Y:S02]  /*63f10*/  PRMT R13, R14, 0x7632, R13 ;  /* 0x000076320e0d7816 */ /* 0x020fe4000000000d */
[----:B---3--:R-:W-:Y:S02]  /*63f20*/  ISETP.LT.AND P2, PT, R27, c[0x0][0x178], !P1 ;  /* 0x00005e001b007a0c */ /* 0x008fe40004f41270 */
[----:B--2---:R-:W-:Y:S01]  /*63f30*/  ISETP.LT.AND P5, PT, R23, c[0x0][0x178], !P1 ;  /* 0x00005e0017007a0c */ /* 0x004fe20004fa1270 */
[----:B------:R-:W-:Y:S01]  /*63f40*/  IMAD.WIDE R22, R4, 0x2, R20 ;  /* 0x0000000204167825 */ /* 0x000fe200078e0214 */
[----:B------:R-:W-:-:S02]  /*63f50*/  ISETP.LT.AND P6, PT, R24, c[0x0][0x178], !P1 ;  /* 0x00005e0018007a0c */ /* 0x000fc40004fc1270 */
[----:B------:R-:W-:Y:S01]  /*63f60*/  ISETP.GE.AND P0, PT, R25, c[0x0][0x17c], PT ;  /* 0x00005f0019007a0c */ /* 0x000fe20003f06270 */
[C---:B------:R-:W-:Y:S01]  /*63f70*/  IMAD.WIDE R24, R4.reuse, 0x2, R18 ;  /* 0x0000000204187825 */ /* 0x040fe200078e0212 */
[----:B------:R0:W-:Y:S05]  /*63f80*/  @P3 STG.E.U16 [R22.64], R29 ;  /* 0x0000001d16003986 */ /* 0x0001ea000c101506 */
[----:B------:R1:W-:Y:S01]  /*63f90*/  @P2 STG.E.U16 [R24.64], R12 ;  /* 0x0000000c18002986 */ /* 0x0003e2000c101506 */
[----:B0-----:R-:W-:-:S03]  /*63fa0*/  IMAD.WIDE R22, R4, 0x2, R2 ;  /* 0x0000000204167825 */ /* 0x001fc600078e0202 */
[----:B------:R-:W2:Y:S04]  /*63fb0*/  LDL R29, [R1+0x6c] ;  /* 0x00006c00011d7983 */ /* 0x000ea80000100800 */
[----:B-1----:R-:W3:Y:S04]  /*63fc0*/  LDL.LU R12, [R1+0x2578] ;  /* 0x00257800010c7983 */ /* 0x002ee80000300800 */
[----:B------:R-:W5:Y:S04]  /*63fd0*/  LDL R24, [R1+0x21d0] ;  /* 0x0021d00001187983 */ /* 0x000f680000100800 */
[----:B------:R-:W2:Y:S04]  /*63fe0*/  LDL R25, [R1+0x21d4] ;  /* 0x0021d40001197983 */ /* 0x000ea80000100800 */
[----:B------:R0:W-:Y:S04]  /*63ff0*/  STL.S16 [R1+0x8], R13 ;  /* 0x0000080d01007387 */ /* 0x0001e80000100600 */
[----:B------:R1:W-:Y:S04]  /*64000*/  @P5 STG.E.U16 [R22.64], R14 ;  /* 0x0000000e16005986 */ /* 0x0003e8000c101506 */
[----:B0-----:R-:W3:Y:S04]  /*64010*/  LDL.LU R13, [R1+0x2574] ;  /* 0x00257400010d7983 */ /* 0x001ee80000300800 */
[----:B-1----:R-:W2:Y:S01]  /*64020*/  LDL.LU R14, [R1+0x2570] ;  /* 0x00257000010e7983 */ /* 0x002ea20000300800 */
[----:B------:R-:W-:Y:S01]  /*64030*/  ISETP.LT.AND P3, PT, R6, c[0x0][0x178], !P1 ;  /* 0x00005e0006007a0c */ /* 0x000fe20004f61270 */
[----:B------:R-:W-:-:S02]  /*64040*/  IMAD.WIDE R6, R4, 0x2, R16 ;  /* 0x0000000204067825 */ /* 0x000fc400078e0210 */
[----:B------:R-:W3:Y:S04]  /*64050*/  LDL R23, [R1+0x2198] ;  /* 0x0021980001177983 */ /* 0x000ee80000100800 */
[----:B------:R-:W-:Y:S01]  /*64060*/  @P6 STG.E.U16 [R6.64], R15 ;  /* 0x0000000f06006986 */ /* 0x000fe2000c101506 */
[----:B--2---:R-:W-:-:S05]  /*64070*/  PRMT R14, R15, 0x7632, R14 ;  /* 0x000076320f0e7816 */ /* 0x004fca000000000e */
[----:B------:R0:W-:Y:S04]  /*64080*/  STL.S16 [R1+0x4], R14 ;  /* 0x0000040e01007387 */ /* 0x0001e80000100600 */
[----:B0-----:R-:W2:Y:S04]  /*64090*/  LDL.LU R14, [R1+0x256c] ;  /* 0x00256c00010e7983 */ /* 0x001ea80000300800 */
[----:B------:R-:W2:Y:S01]  /*640a0*/  LDL.LU R15, [R1+0x2568] ;  /* 0x00256800010f7983 */ /* 0x000ea20000300800 */
[----:B---3--:R-:W-:Y:S02]  /*640b0*/  ISETP.LT.AND P2, PT, R23, c[0x0][0x178], !P1 ;  /* 0x00005e0017007a0c */ /* 0x008fe40004f41270 */
[----:B-----5:R-:W-:-:S02]  /*640c0*/  ISETP.LT.AND P5, PT, R24, c[0x0][0x178], !P1 ;  /* 0x00005e0018007a0c */ /* 0x020fc40004fa1270 */
[----:B------:R-:W-:Y:S02]  /*640d0*/  PRMT R22, R26, 0x7632, R22 ;  /* 0x000076321a167816 */ /* 0x000fe40000000016 */
[----:B------:R-:W-:-:S03]  /*640e0*/  ISETP.LT.AND P1, PT, R25, c[0x0][0x178], !P1 ;  /* 0x00005e0019007a0c */ /* 0x000fc60004f21270 */
[----:B------:R0:W-:Y:S01]  /*640f0*/  STL.S16 [R1], R22 ;  /* 0x0000001601007387 */ /* 0x0001e20000100600 */
[----:B------:R-:W-:Y:S01]  /*64100*/  ISETP.LT.AND P6, PT, R0, c[0x0][0x178], !P4 ;  /* 0x00005e0000007a0c */ /* 0x000fe200067c1270 */
[C---:B------:R-:W-:Y:S02]  /*64110*/  IMAD.WIDE R24, R4.reuse, 0x2, R8 ;  /* 0x0000000204187825 */ /* 0x040fe400078e0208 */
[----:B------:R1:W-:Y:S01]  /*64120*/  STL [R1+0x255c], R10 ;  /* 0x00255c0a01007387 */ /* 0x0003e20000100800 */
[C---:B------:R-:W-:Y:S01]  /*64130*/  IADD3 R0, R4.reuse, c[0x0][0x198], RZ ;  /* 0x0000660004007a10 */ /* 0x040fe20007ffe0ff */
[C---:B0-----:R-:W-:Y:S02]  /*64140*/  IMAD.WIDE R22, R4.reuse, 0x2, R10 ;  /* 0x0000000204167825 */ /* 0x041fe400078e020a */
[----:B-1----:R-:W3:Y:S04]  /*64150*/  LDL.LU.S16 R10, [R1+0x8] ;  /* 0x00000800010a7983 */ /* 0x002ee80000300600 */
[----:B------:R0:W-:Y:S04]  /*64160*/  STL [R1+0x2558], R11 ;  /* 0x0025580b01007387 */ /* 0x0001e80000100800 */
[----:B0-----:R-:W5:Y:S01]  /*64170*/  LDL.LU.S16 R11, [R1+0x4] ;  /* 0x00000400010b7983 */ /* 0x001f620000300600 */
[----:B--2---:R-:W-:-:S05]  /*64180*/  IMAD.WIDE R6, R4, 0x2, R14 ;  /* 0x0000000204067825 */ /* 0x004fca00078e020e */
[----:B------:R0:W-:Y:S02]  /*64190*/  @P3 STG.E.U16 [R6.64], R26 ;  /* 0x0000001a06003986 */ /* 0x0001e4000c101506 */
[----:B0-----:R-:W-:Y:S01]  /*641a0*/  IMAD.WIDE R6, R4, 0x2, R12 ;  /* 0x0000000204067825 */ /* 0x001fe200078e020c */
[----:B----4-:R-:W-:-:S04]  /*641b0*/  PRMT R4, R28, 0x7632, R4 ;  /* 0x000076321c047816 */ /* 0x010fc80000000004 */
[----:B------:R0:W-:Y:S04]  /*641c0*/  @P2 STG.E.U16 [R6.64], R28 ;  /* 0x0000001c06002986 */ /* 0x0001e8000c101506 */
[----:B------:R1:W-:Y:S04]  /*641d0*/  @P5 STG.E.U16 [R22.64], R29 ;  /* 0x0000001d16005986 */ /* 0x0003e8000c101506 */
[----:B0-----:R-:W2:Y:S04]  /*641e0*/  LDL.LU R28, [R1+0x2564] ;  /* 0x00256400011c7983 */ /* 0x001ea80000300800 */
[----:B------:R-:W4:Y:S04]  /*641f0*/  LDL R6, [R1+0x1dcc] ;  /* 0x001dcc0001067983 */ /* 0x000f280000100800 */
[----:B------:R-:W2:Y:S04]  /*64200*/  LDL R7, [R1+0x1e84] ;  /* 0x001e840001077983 */ /* 0x000ea80000100800 */
[----:B-1----:R-:W2:Y:S04]  /*64210*/  LDL.LU R29, [R1+0x2560] ;  /* 0x00256000011d7983 */ /* 0x002ea80000300800 */
[----:B------:R-:W2:Y:S04]  /*64220*/  LDL.LU R22, [R1+0x6c] ;  /* 0x00006c0001167983 */ /* 0x000ea80000300800 */
[----:B------:R-:W2:Y:S01]  /*64230*/  LDL.LU R23, [R1+0x5c] ;  /* 0x00005c0001177983 */ /* 0x000ea20000300800 */
[----:B------:R-:W-:Y:S01]  /*64240*/  ISETP.LT.AND P3, PT, R27, c[0x0][0x178], !P4 ;  /* 0x00005e001b007a0c */ /* 0x000fe20006761270 */
[----:B------:R-:W-:-:S02]  /*64250*/  IMAD.WIDE R26, R0, 0x2, R20 ;  /* 0x00000002001a7825 */ /* 0x000fc400078e0214 */
[----:B--2---:R0:W-:Y:S04]  /*64260*/  @P1 STG.E.U16 [R24.64], R23 ;  /* 0x0000001718001986 */ /* 0x0041e8000c101506 */
[----:B------:R1:W-:Y:S01]  /*64270*/  @P6 STG.E.U16 [R26.64], R28 ;  /* 0x0000001c1a006986 */ /* 0x0003e2000c101506 */
[----:B----4-:R-:W-:Y:S02]  /*64280*/  ISETP.LT.AND P5, PT, R6, c[0x0][0x178], !P4 ;  /* 0x00005e0006007a0c */ /* 0x010fe400067a1270 */
[----:B------:R-:W-:Y:S01]  /*64290*/  PRMT R29, R23, 0x7632, R29 ;  /* 0x00007632171d7816 */ /* 0x000fe2000000001d */
[----:B0-----:R-:W2:Y:S04]  /*642a0*/  LDL R24, [R1+0x2198] ;  /* 0x0021980001187983 */ /* 0x001ea80000100800 */
[----:B-1----:R-:W4:Y:S01]  /*642b0*/  LDL R27, [R1+0x1f9c] ;  /* 0x001f9c00011b7983 */ /* 0x002f220000100800 */
[----:B------:R-:W-:Y:S01]  /*642c0*/  ISETP.LT.AND P6, PT, R7, c[0x0][0x178], !P4 ;  /* 0x00005e0007007a0c */ /* 0x000fe200067c1270 */
[----:B------:R-:W-:Y:S01]  /*642d0*/  IMAD.WIDE R6, R0, 0x2, R18 ;  /* 0x0000000200067825 */ /* 0x000fe200078e0212 */
[----:B------:R-:W-:Y:S01]  /*642e0*/  PRMT R28, R22, 0x7632, R28 ;  /* 0x00007632161c7816 */ /* 0x000fe2000000001c */
[----:B------:R-:W2:Y:S04]  /*642f0*/  LDL R25, [R1+0x21d0] ;  /* 0x0021d00001197983 */ /* 0x000ea80000100800 */
[----:B------:R0:W-:Y:S01]  /*64300*/  @P3 STG.E.U16 [R6.64], R5 ;  /* 0x0000000506003986 */ /* 0x0001e2000c101506 */
[----:B------:R-:W-:-:S04]  /*64310*/  IMAD.WIDE R22, R0, 0x2, R16 ;  /* 0x0000000200167825 */ /* 0x000fc800078e0210 */
[C---:B0-----:R-:W-:Y:S01]  /*64320*/  IMAD.WIDE R6, R0.reuse, 0x2, R2 ;  /* 0x0000000200067825 */ /* 0x041fe200078e0202 */
[----:B------:R-:W2:Y:S04]  /*64330*/  LDL R5, [R1+0x1d70] ;  /* 0x001d700001057983 */ /* 0x000ea80000100800 */
[----:B------:R0:W-:Y:S04]  /*64340*/  STL [R1+0x2550], R12 ;  /* 0x0025500c01007387 */ /* 0x0001e80000100800 */
[----:B---3--:R-:W-:Y:S04]  /*64350*/  @P5 STG.E.U16 [R6.64], R10 ;  /* 0x0000000a06005986 */ /* 0x008fe8000c101506 */
[----:B-----5:R-:W-:Y:S01]  /*64360*/  @P6 STG.E.U16 [R22.64], R11 ;  /* 0x0000000b16006986 */ /* 0x020fe2000c101506 */
[----:B----4-:R-:W-:Y:S01]  /*64370*/  ISETP.LT.AND P1, PT, R27, c[0x0][0x178], !P4 ;  /* 0x00005e001b007a0c */ /* 0x010fe20006721270 */
[----:B------:R-:W-:-:S02]  /*64380*/  IMAD.WIDE R26, R0, 0x2, R12 ;  /* 0x00000002001a7825 */ /* 0x000fc400078e020c */
[----:B0-----:R-:W3:Y:S04]  /*64390*/  LDL R12, [R1+0x1e84] ;  /* 0x001e8400010c7983 */ /* 0x001ee80000100800 */
[----:B------:R0:W-:Y:S04]  /*643a0*/  STL [R1+0x254c], R13 ;  /* 0x00254c0d01007387 */ /* 0x0001e80000100800 */
[----:B0-----:R-:W4:Y:S04]  /*643b0*/  LDL.LU R13, [R1+0x42c] ;  /* 0x00042c00010d7983 */ /* 0x001f280000300800 */
[----:B------:R-:W5:Y:S04]  /*643c0*/  LDL.LU R10, [R1+0x255c] ;  /* 0x00255c00010a7983 */ /* 0x000f680000300800 */
[----:B------:R-:W3:Y:S04]  /*643d0*/  LDL R6, [R1+0xff8] ;  /* 0x000ff80001067983 */ /* 0x000ee80000100800 */
[----:B------:R-:W3:Y:S04]  /*643e0*/  LDL R7, [R1+0x1dcc] ;  /* 0x001dcc0001077983 */ /* 0x000ee80000100800 */
[----:B------:R-:W5:Y:S04]  /*643f0*/  LDL.LU R11, [R1+0x2558] ;  /* 0x00255800010b7983 */ /* 0x000f680000300800 */
[----:B------:R-:W3:Y:S04]  /*64400*/  LDL R22, [R1+0x21d4] ;  /* 0x0021d40001167983 */ /* 0x000ee80000100800 */
[----:B------:R-:W4:Y:S01]  /*64410*/  LDL.LU.S16 R23, [R1] ;  /* 0x0000000001177983 */ /* 0x000f220000300600 */
[----:B--2---:R-:W-:-:S02]  /*64420*/  ISETP.LT.AND P2, PT, R24, c[0x0][0x178], !P4 ;  /* 0x00005e0018007a0c */ /* 0x004fc40006741270 */
[----:B------:R-:W-:Y:S01]  /*64430*/  ISETP.LT.AND P3, PT, R25, c[0x0][0x178], !P4 ;  /* 0x00005e0019007a0c */ /* 0x000fe20006761270 */
[----:B------:R-:W-:Y:S01]  /*64440*/  IMAD.WIDE R24, R0, 0x2, R14 ;  /* 0x0000000200187825 */ /* 0x000fe200078e020e */
[----:B---3--:R-:W-:Y:S02]  /*64450*/  ISETP.LT.AND P4, PT, R22, c[0x0][0x178], !P4 ;  /* 0x00005e0016007a0c */ /* 0x008fe40006781270 */
[----:B------:R-:W2:Y:S04]  /*64460*/  LDL.LU R22, [R1+0x2270] ;  /* 0x0022700001167983 */ /* 0x000ea80000300800 */
[----:B----4-:R-:W-:Y:S04]  /*64470*/  @P1 STG.E.U16 [R24.64], R23 ;  /* 0x0000001718001986 */ /* 0x010fe8000c101506 */
[----:B------:R-:W-:Y:S04]  /*64480*/  STL [R1+0x2554], R24 ;  /* 0x0025541801007387 */ /* 0x000fe80000100800 */
[----:B------:R-:W-:Y:S04]  /*64490*/  @P2 STG.E.U16 [R26.64], R4 ;  /* 0x000000041a002986 */ /* 0x000fe8000c101506 */
[----:B------:R0:W-:Y:S04]  /*644a0*/  STL [R1+0x2544], R27 ;  /* 0x0025441b01007387 */ /* 0x0001e80000100800 */
[----:B0-----:R-:W3:Y:S04]  /*644b0*/  LDL.LU R27, [R1+0x3fc] ;  /* 0x0003fc00011b7983 */ /* 0x001ee80000300800 */
[----:B------:R0:W-:Y:S01]  /*644c0*/  STL [R1+0x253c], R26 ;  /* 0x00253c1a01007387 */ /* 0x0001e20000100800 */
[----:B------:R-:W-:-:S02]  /*644d0*/  ISETP.LT.AND P2, PT, R6, c[0x0][0x178], !P0 ;  /* 0x00005e0006007a0c */ /* 0x000fc40004741270 */
[----:B------:R-:W-:Y:S01]  /*644e0*/  ISETP.LT.AND P5, PT, R5, c[0x0][0x178], !P0 ;  /* 0x00005e0005007a0c */ /* 0x000fe200047a1270 */
[----:B------:R-:W4:Y:S04]  /*644f0*/  LDL R24, [R1+0x21d0] ;  /* 0x0021d00001187983 */ /* 0x000f280000100800 */
[----:B0-----:R-:W3:Y:S01]  /*64500*/  LDL R26, [R1+0x1f9c] ;  /* 0x001f9c00011a7983 */ /* 0x001ee20000100800 */
[C---:B-----5:R-:W-:Y:S01]  /*64510*/  IMAD.WIDE R4, R0.reuse, 0x2, R10 ;  /* 0x0000000200047825 */ /* 0x060fe200078e020a */
[----:B------:R-:W-:Y:S02]  /*64520*/  ISETP.LT.AND P6, PT, R7, c[0x0][0x178], !P0 ;  /* 0x00005e0007007a0c */ /* 0x000fe400047c1270 */
[C---:B------:R-:W-:Y:S01]  /*64530*/  IADD3 R25, R0.reuse, c[0x0][0x198], RZ ;  /* 0x0000660000197a10 */ /* 0x040fe20007ffe0ff */
[----:B------:R-:W-:Y:S01]  /*64540*/  IMAD.WIDE R6, R0, 0x2, R8 ;  /* 0x0000000200067825 */ /* 0x000fe200078e0208 */
[----:B------:R0:W-:Y:S04]  /*64550*/  STL [R1+0x2548], R9 ;  /* 0x0025480901007387 */ /* 0x0001e80000100800 */
[----:B------:R1:W-:Y:S01]  /*64560*/  @P3 STG.E.U16 [R4.64], R28 ;  /* 0x0000001c04003986 */ /* 0x0003e2000c101506 */
[----:B------:R-:W-:-:S03]  /*64570*/  ISETP.LT.AND P3, PT, R12, c[0x0][0x178], !P0 ;  /* 0x00005e000c007a0c */ /* 0x000fc60004761270 */
[----:B0-----:R-:W5:Y:S04]  /*64580*/  LDL.LU R9, [R1+0x41c] ;  /* 0x00041c0001097983 */ /* 0x001f680000300800 */
[----:B------:R-:W4:Y:S01]  /*64590*/  LDL.LU R0, [R1+0x40c] ;  /* 0x00040c0001007983 */ /* 0x000f220000300800 */
[----:B-1----:R-:W-:-:S03]  /*645a0*/  IMAD.WIDE R4, R25, 0x2, R20 ;  /* 0x0000000219047825 */ /* 0x002fc600078e0214 */
[----:B------:R-:W4:Y:S04]  /*645b0*/  LDL.LU R12, [R1+0x2278] ;  /* 0x00227800010c7983 */ /* 0x000f280000300800 */
[----:B------:R-:W-:Y:S04]  /*645c0*/  @P4 STG.E.U16 [R6.64], R29 ;  /* 0x0000001d06004986 */ /* 0x000fe8000c101506 */
[----:B------:R0:W-:Y:S04]  /*645d0*/  STL [R1+0x24f8], R29 ;  /* 0x0024f81d01007387 */ /* 0x0001e80000100800 */
[----:B------:R-:W-:Y:S04]  /*645e0*/  @P2 STG.E.U16 [R4.64], R13 ;  /* 0x0000000d04002986 */ /* 0x000fe8000c101506 */
[----:B0-----:R-:W4:Y:S04]  /*645f0*/  LDL R29, [R1+0x1dcc] ;  /* 0x001dcc00011d7983 */ /* 0x001f280000100800 */
[----:B------:R0:W-:Y:S01]  /*64600*/  STL [R1+0x2540], R19 ;  /* 0x0025401301007387 */ /* 0x0001e20000100800 */
[----:B--2---:R-:W-:Y:S01]  /*64610*/  ISETP.GE.AND P1, PT, R22, c[0x0][0x17c], PT ;  /* 0x00005f0016007a0c */ /* 0x004fe20003f26270 */
[----:B------:R-:W-:-:S02]  /*64620*/  IMAD.WIDE R22, R25, 0x2, R18 ;  /* 0x0000000219167825 */ /* 0x000fc400078e0212 */
[----:B0-----:R-:W2:Y:S01]  /*64630*/  LDL.LU R19, [R1+0xdc] ;  /* 0x0000dc0001137983 */ /* 0x001ea20000300800 */
[----:B---3--:R-:W-:-:S03]  /*64640*/  ISETP.LT.AND P4, PT, R26, c[0x0][0x178], !P0 ;  /* 0x00005e001a007a0c */ /* 0x008fc60004781270 */
[----:B------:R-:W3:Y:S04]  /*64650*/  LDL R26, [R1+0xac] ;  /* 0x0000ac00011a7983 */ /* 0x000ee80000100800 */
[----:B------:R-:W2:Y:S01]  /*64660*/  LDL.LU R5, [R1+0x2274] ;  /* 0x0022740001057983 */ /* 0x000ea20000300800 */
[----:B------:R-:W-:-:S03]  /*64670*/  IMAD.WIDE R6, R25, 0x2, R2 ;  /* 0x0000000219067825 */ /* 0x000fc600078e0202 */
[----:B-----5:R0:W-:Y:S04]  /*64680*/  @P5 STG.E.U16 [R22.64], R9 ;  /* 0x0000000916005986 */ /* 0x0201e8000c101506 */
[----:B----4-:R-:W-:Y:S01]  /*64690*/  @P6 STG.E.U16 [R6.64], R0 ;  /* 0x0000000006006986 */ /* 0x010fe2000c101506 */
[----:B------:R-:W-:-:S03]  /*646a0*/  ISETP.LT.AND P6, PT, R24, c[0x0][0x178], !P0 ;  /* 0x00005e0018007a0c */ /* 0x000fc600047c1270 */
[----:B0-----:R-:W4:Y:S04]  /*646b0*/  LDL R22, [R1+0x21d4] ;  /* 0x0021d40001167983 */ /* 0x001f280000100800 */
[----:B------:R-:W5:Y:S04]  /*646c0*/  LDL R23, [R1+0xff8] ;  /* 0x000ff80001177983 */ /* 0x000f680000100800 */
[----:B------:R0:W-:Y:S01]  /*646d0*/  STL [R1+0x2538], R17 ;  /* 0x0025381101007387 */ /* 0x0001e20000100800 */
[----:B--2---:R-:W-:Y:S01]  /*646e0*/  ISETP.GE.AND P2, PT, R5, c[0x0][0x17c], PT ;  /* 0x00005f0005007a0c */ /* 0x004fe20003f46270 */
[----:B------:R-:W-:-:S02]  /*646f0*/  IMAD.WIDE R4, R25, 0x2, R16 ;  /* 0x0000000219047825 */ /* 0x000fc400078e0210 */
[----:B0-----:R-:W2:Y:S04]  /*64700*/  LDL.LU R17, [R1+0xcc] ;  /* 0x0000cc0001117983 */ /* 0x001ea80000300800 */
[----:B------:R-:W2:Y:S04]  /*64710*/  LDL R7, [R1+0x2198] ;  /* 0x0021980001077983 */ /* 0x000ea80000100800 */
[----:B------:R-:W2:Y:S04]  /*64720*/  LDL.LU R24, [R1+0x2554] ;  /* 0x0025540001187983 */ /* 0x000ea80000300800 */
[----:B------:R0:W-:Y:S01]  /*64730*/  @P3 STG.E.U16 [R4.64], R27 ;  /* 0x0000001b04003986 */ /* 0x0001e2000c101506 */
[----:B------:R-:W-:-:S03]  /*64740*/  ISETP.GE.AND P3, PT, R12, c[0x0][0x17c], PT ;  /* 0x00005f000c007a0c */ /* 0x000fc60003f66270 */
[----:B------:R-:W3:Y:S01]  /*64750*/  LDL.LU R12, [R1+0x2550] ;  /* 0x00255000010c7983 */ /* 0x000ee20000300800 */
[----:B--2---:R-:W-:-:S03]  /*64760*/  PRMT R24, R13, 0x7632, R24 ;  /* 0x000076320d187816 */ /* 0x004fc60000000018 */
[----:B------:R-:W3:Y:S01]  /*64770*/  LDL.LU R13, [R1+0x254c] ;  /* 0x00254c00010d7983 */ /* 0x000ee20000300800 */
[----:B------:R-:W-:Y:S01]  /*64780*/  ISETP.LT.AND P5, PT, R7, c[0x0][0x178], !P0 ;  /* 0x00005e0007007a0c */ /* 0x000fe200047a1270 */
[----:B------:R-:W-:-:S05]  /*64790*/  IMAD.WIDE R6, R25, 0x2, R14 ;  /* 0x0000000219067825 */ /* 0x000fca00078e020e */
[----:B------:R3:W-:Y:S01]  /*647a0*/  @P4 STG.E.U16 [R6.64], R19 ;  /* 0x0000001306004986 */ /* 0x0007e2000c101506 */
[----:B0-----:R-:W-:-:S03]  /*647b0*/  PRMT R4, R9, 0x7632, R4 ;  /* 0x0000763209047816 */ /* 0x001fc60000000004 */
[----:B------:R-:W2:Y:S01]  /*647c0*/  LDL.LU R9, [R1+0x2548] ;  /* 0x0025480001097983 */ /* 0x000ea20000300800 */
[----:B---3--:R-:W-:-:S05]  /*647d0*/  IMAD.WIDE R6, R25, 0x2, R12 ;  /* 0x0000000219067825 */ /* 0x008fca00078e020c */
[----:B------:R0:W-:Y:S04]  /*647e0*/  @P5 STG.E.U16 [R6.64], R17 ;  /* 0x0000001106005986 */ /* 0x0001e8000c101506 */
[----:B0-----:R-:W3:Y:S04]  /*647f0*/  LDL R6, [R1+0xbc] ;  /* 0x0000bc0001067983 */ /* 0x001ee80000100800 */
[----:B------:R-:W2:Y:S01]  /*64800*/  LDL R7, [R1+0x1d70] ;  /* 0x001d700001077983 */ /* 0x000ea20000100800 */
[----:B----4-:R-:W-:Y:S02]  /*64810*/  ISETP.LT.AND P0, PT, R22, c[0x0][0x178], !P0 ;  /* 0x00005e0016007a0c */ /* 0x010fe40004701270 */
[----:B-----5:R-:W-:Y:S01]  /*64820*/  ISETP.LT.AND P4, PT, R23, c[0x0][0x178], !P1 ;  /* 0x00005e0017007a0c */ /* 0x020fe20004f81270 */
[----:B------:R-:W-:Y:S01]  /*64830*/  IMAD.WIDE R22, R25, 0x2, R10 ;  /* 0x0000000219167825 */ /* 0x000fe200078e020a */
[----:B------:R-:W-:-:S02]  /*64840*/  PRMT R5, R0, 0x7632, R5 ;  /* 0x0000763200057816 */ /* 0x000fc40000000005 */
[----:B------:R-:W-:Y:S02]  /*64850*/  IADD3 R0, R25, c[0x0][0x198], RZ ;  /* 0x0000660019007a10 */ /* 0x000fe40007ffe0ff */
[----:B------:R-:W-:Y:S01]  /*64860*/  PRMT R28, R27, 0x7632, R28 ;  /* 0x000076321b1c7816 */ /* 0x000fe2000000001c */
[----:B---3--:R0:W-:Y:S01]  /*64870*/  @P6 STG.E.U16 [R22.64], R6 ;  /* 0x0000000616006986 */ /* 0x0081e2000c101506 */
[----:B--2---:R-:W-:Y:S01]  /*64880*/  ISETP.LT.AND P6, PT, R7, c[0x0][0x178], !P1 ;  /* 0x00005e0007007a0c */ /* 0x004fe20004fc1270 */
[----:B0-----:R-:W-:Y:S02]  /*64890*/  IMAD.WIDE R6, R25, 0x2, R8 ;  /* 0x0000000219067825 */ /* 0x001fe400078e0208 */
[----:B------:R-:W2:Y:S04]  /*648a0*/  LDL R25, [R1+0x21d0] ;  /* 0x0021d00001197983 */ /* 0x000ea80000100800 */
[----:B------:R-:W3:Y:S04]  /*648b0*/  LDL.LU R27, [R1+0x2544] ;  /* 0x00254400011b7983 */ /* 0x000ee80000300800 */
[----:B------:R0:W-:Y:S01]  /*648c0*/  @P0 STG.E.U16 [R6.64], R26 ;  /* 0x0000001a06000986 */ /* 0x0001e2000c101506 */
[----:B------:R-:W-:Y:S01]  /*648d0*/  IMAD.WIDE R22, R0, 0x2, R20 ;  /* 0x0000000200167825 */ /* 0x000fe200078e0214 */
[----:B---3--:R-:W-:-:S02]  /*648e0*/  PRMT R27, R19, 0x7632, R27 ;  /* 0x00007632131b7816 */ /* 0x008fc4000000001b */
[----:B------:R-:W3:Y:S04]  /*648f0*/  LDL.LU R19, [R1+0x2540] ;  /* 0x0025400001137983 */ /* 0x000ee80000300800 */
[----:B0-----:R-:W4:Y:S04]  /*64900*/  LDL.LU R26, [R1+0x253c] ;  /* 0x00253c00011a7983 */ /* 0x001f280000300800 */
[----:B------:R-:W5:Y:S04]  /*64910*/  LDL R6, [R1+0x1e84] ;  /* 0x001e840001067983 */ /* 0x000f680000100800 */
[----:B------:R-:W2:Y:S04]  /*64920*/  LDL R7, [R1+0x1f9c] ;  /* 0x001f9c0001077983 */ /* 0x000ea80000100800 */
[----:B------:R0:W-:Y:S04]  /*64930*/  @P4 STG.E.U16 [R22.64], R24 ;  /* 0x0000001816004986 */ /* 0x0001e8000c101506 */
[----:B0-----:R-:W2:Y:S01]  /*64940*/  LDL.LU R24, [R1+0xbc] ;  /* 0x0000bc0001187983 */ /* 0x001ea20000300800 */
[----:B---3--:R-:W-:-:S03]  /*64950*/  IMAD.WIDE R22, R0, 0x2, R18 ;  /* 0x0000000200167825 */ /* 0x008fc600078e0212 */
[----:B------:R0:W-:Y:S01]  /*64960*/  STL [R1+0x2534], R19 ;  /* 0x0025341301007387 */ /* 0x0001e20000100800 */
[----:B----4-:R-:W-:-:S03]  /*64970*/  PRMT R26, R17, 0x7632, R26 ;  /* 0x00007632111a7816 */ /* 0x010fc6000000001a */
[----:B------:R1:W-:Y:S04]  /*64980*/  @P6 STG.E.U16 [R22.64], R4 ;  /* 0x0000000416006986 */ /* 0x0003e8000c101506 */
[----:B0-----:R-:W3:Y:S04]  /*64990*/  LDL R19, [R1+0x21d4] ;  /* 0x0021d40001137983 */ /* 0x001ee80000100800 */
[----:B------:R-:W4:Y:S04]  /*649a0*/  LDL.LU R17, [R1+0x2538] ;  /* 0x0025380001117983 */ /* 0x000f280000300800 */
[----:B-1----:R-:W3:Y:S01]  /*649b0*/  LDL R23, [R1+0x2198] ;  /* 0x0021980001177983 */ /* 0x002ee20000100800 */
[----:B------:R-:W-:-:S02]  /*649c0*/  ISETP.LT.AND P5, PT, R29, c[0x0][0x178], !P1 ;  /* 0x00005e001d007a0c */ /* 0x000fc40004fa1270 */
[----:B-----5:R-:W-:Y:S02]  /*649d0*/  ISETP.LT.AND P0, PT, R6, c[0x0][0x178], !P1 ;  /* 0x00005e0006007a0c */ /* 0x020fe40004f01270 */
[----:B--2---:R-:W-:Y:S01]  /*649e0*/  ISETP.LT.AND P4, PT, R7, c[0x0][0x178], !P1 ;  /* 0x00005e0007007a0c */ /* 0x004fe20004f81270 */
[----:B------:R-:W-:Y:S01]  /*649f0*/  IMAD.WIDE R6, R0, 0x2, R2 ;  /* 0x0000000200067825 */ /* 0x000fe200078e0202 */
[----:B------:R-:W-:-:S07]  /*64a00*/  PRMT R4, R24, 0x7632, R4 ;  /* 0x0000763218047816 */ /* 0x000fce0000000004 */
[----:B------:R0:W-:Y:S01]  /*64a10*/  @P5 STG.E.U16 [R6.64], R5 ;  /* 0x0000000506005986 */ /* 0x0001e2000c101506 */
[----:B------:R-:W-:Y:S01]  /*64a20*/  ISETP.LT.AND P5, PT, R25, c[0x0][0x178], !P1 ;  /* 0x00005e0019007a0c */ /* 0x000fe20004fa1270 */
[----:B------:R-:W-:Y:S02]  /*64a30*/  IMAD.WIDE R24, R0, 0x2, R14 ;  /* 0x0000000200187825 */ /* 0x000fe400078e020e */
[----:B0-----:R-:W2:Y:S04]  /*64a40*/  LDL.LU R7, [R1+0xac] ;  /* 0x0000ac0001077983 */ /* 0x001ea80000300800 */
[----:B------:R0:W-:Y:S04]  /*64a50*/  STL [R1+0x252c], R14 ;  /* 0x00252c0e01007387 */ /* 0x0001e80000100800 */
[----:B------:R-:W-:Y:S01]  /*64a60*/  STL [R1+0x2528], R15 ;  /* 0x0025280f01007387 */ /* 0x000fe20000100800 */
[----:B---3--:R-:W-:-:S02]  /*64a70*/  ISETP.LT.AND P6, PT, R23, c[0x0][0x178], !P1 ;  /* 0x00005e0017007a0c */ /* 0x008fc40004fc1270 */
[----:B------:R-:W-:Y:S02]  /*64a80*/  ISETP.LT.AND P1, PT, R19, c[0x0][0x178], !P1 ;  /* 0x00005e0013007a0c */ /* 0x000fe40004f21270 */
[----:B------:R-:W3:Y:S04]  /*64a90*/  LDL.LU R19, [R1+0x227c] ;  /* 0x00227c0001137983 */ /* 0x000ee80000300800 */
[----:B0-----:R-:W5:Y:S01]  /*64aa0*/  LDL R14, [R1+0x2198] ;  /* 0x00219800010e7983 */ /* 0x001f620000100800 */
[----:B----4-:R-:W-:-:S05]  /*64ab0*/  IMAD.WIDE R22, R0, 0x2, R16 ;  /* 0x0000000200167825 */ /* 0x010fca00078e0210 */
[----:B------:R-:W-:Y:S04]  /*64ac0*/  @P0 STG.E.U16 [R22.64], R28 ;  /* 0x0000001c16000986 */ /* 0x000fe8000c101506 */
[----:B------:R-:W-:Y:S04]  /*64ad0*/  @P4 STG.E.U16 [R24.64], R27 ;  /* 0x0000001b18004986 */ /* 0x000fe8000c101506 */
[----:B-----5:R0:W-:Y:S04]  /*64ae0*/  STL [R1+0x2530], R14 ;  /* 0x0025300e01007387 */ /* 0x0201e80000100800 */
[----:B0-----:R-:W4:Y:S04]  /*64af0*/  LDL.LU R14, [R1+0x46c] ;  /* 0x00046c00010e7983 */ /* 0x001f280000300800 */
[----:B------:R-:W5:Y:S04]  /*64b00*/  LDL.LU R15, [R1+0x45c] ;  /* 0x00045c00010f7983 */ /* 0x000f680000300800 */
[----:B------:R-:W4:Y:S04]  /*64b10*/  LDL R23, [R1+0xff8] ;  /* 0x000ff80001177983 */ /* 0x000f280000100800 */
[----:B------:R-:W5:Y:S01]  /*64b20*/  LDL R25, [R1+0x1d70] ;  /* 0x001d700001197983 */ /* 0x000f620000100800 */
[----:B--2---:R-:W-:Y:S01]  /*64b30*/  PRMT R5, R7, 0x7632, R5 ;  /* 0x0000763207057816 */ /* 0x004fe20000000005 */
[----:B------:R-:W-:-:S05]  /*64b40*/  IMAD.WIDE R6, R0, 0x2, R12 ;  /* 0x0000000200067825 */ /* 0x000fca00078e020c */
[----:B------:R-:W-:Y:S01]  /*64b50*/  @P6 STG.E.U16 [R6.64], R26 ;  /* 0x0000001a06006986 */ /* 0x000fe2000c101506 */
[----:B---3--:R-:W-:-:S03]  /*64b60*/  ISETP.GE.AND P0, PT, R19, c[0x0][0x17c], PT ;  /* 0x00005f0013007a0c */ /* 0x008fc60003f06270 */
[----:B------:R0:W-:Y:S01]  /*64b70*/  STL [R1+0x2524], R11 ;  /* 0x0025240b01007387 */ /* 0x0001e20000100800 */
[----:B----4-:R-:W-:Y:S01]  /*64b80*/  ISETP.LT.AND P4, PT, R23, c[0x0][0x178], !P2 ;  /* 0x00005e0017007a0c */ /* 0x010fe20005781270 */
[C---:B------:R-:W-:Y:S02]  /*64b90*/  IMAD.WIDE R22, R0.reuse, 0x2, R10 ;  /* 0x0000000200167825 */ /* 0x040fe400078e020a */
[----:B0-----:R-:W2:Y:S01]  /*64ba0*/  LDL.LU R11, [R1+0x43c] ;  /* 0x00043c00010b7983 */ /* 0x001ea20000300800 */
[----:B-----5:R-:W-:Y:S01]  /*64bb0*/  ISETP.LT.AND P6, PT, R25, c[0x0][0x178], !P2 ;  /* 0x00005e0019007a0c */ /* 0x020fe200057c1270 */
[C---:B------:R-:W-:Y:S02]  /*64bc0*/  IMAD.WIDE R24, R0.reuse, 0x2, R8 ;  /* 0x0000000200187825 */ /* 0x040fe400078e0208 */
[----:B------:R0:W-:Y:S04]  /*64bd0*/  @P5 STG.E.U16 [R22.64], R4 ;  /* 0x0000000416005986 */ /* 0x0001e8000c101506 */
[----:B------:R1:W-:Y:S04]  /*64be0*/  @P1 STG.E.U16 [R24.64], R5 ;  /* 0x0000000518001986 */ /* 0x0003e8000c101506 */
[----:B0-----:R-:W3:Y:S04]  /*64bf0*/  LDL.LU R4, [R1+0x47c] ;  /* 0x00047c0001047983 */ /* 0x001ee80000300800 */
[----:B------:R-:W4:Y:S04]  /*64c00*/  LDL.LU R19, [R1+0x2534] ;  /* 0x0025340001137983 */ /* 0x000f280000300800 */
[----:B-1----:R-:W5:Y:S01]  /*64c10*/  LDL R25, [R1+0x1e84] ;  /* 0x001e840001197983 */ /* 0x002f620000100800 */
[----:B------:R-:W-:-:S03]  /*64c20*/  IADD3 R7, R0, c[0x0][0x198], RZ ;  /* 0x0000660000077a10 */ /* 0x000fc60007ffe0ff */
[----:B------:R-:W2:Y:S02]  /*64c30*/  LDL.LU R5, [R1+0x2280] ;  /* 0x0022800001057983 */ /* 0x000ea40000300800 */
[----:B------:R-:W-:Y:S01]  /*64c40*/  IMAD.WIDE R22, R7, 0x2, R20 ;  /* 0x0000000207167825 */ /* 0x000fe200078e0214 */
[----:B------:R-:W-:-:S04]  /*64c50*/  PRMT R26, R14, 0x7632, R26 ;  /* 0x000076320e1a7816 */ /* 0x000fc8000000001a */
[----:B---3--:R0:W-:Y:S04]  /*64c60*/  @P4 STG.E.U16 [R22.64], R4 ;  /* 0x0000000416004986 */ /* 0x0081e8000c101506 */
[----:B----4-:R1:W-:Y:S01]  /*64c70*/  STL [R1+0x2520], R19 ;  /* 0x0025201301007387 */ /* 0x0103e20000100800 */
[----:B-----5:R-:W-:Y:S01]  /*64c80*/  ISETP.LT.AND P1, PT, R25, c[0x0][0x178], !P2 ;  /* 0x00005e0019007a0c */ /* 0x020fe20005721270 */
[----:B------:R-:W-:Y:S02]  /*64c90*/  IMAD.WIDE R24, R7, 0x2, R18 ;  /* 0x0000000207187825 */ /* 0x000fe400078e0212 */
[----:B0-----:R-:W3:Y:S04]  /*64ca0*/  LDL R23, [R1+0x1f9c] ;  /* 0x001f9c0001177983 */ /* 0x001ee80000100800 */
[----:B-1----:R-:W4:Y:S04]  /*64cb0*/  LDL.LU R19, [R1+0xfc] ;  /* 0x0000fc0001137983 */ /* 0x002f280000300800 */
[----:B------:R0:W-:Y:S04]  /*64cc0*/  @P6 STG.E.U16 [R24.64], R14 ;  /* 0x0000000e18006986 */ /* 0x0001e8000c101506 */
[----:B0-----:R-:W5:Y:S04]  /*64cd0*/  LDL.LU R24, [R1+0x44c] ;  /* 0x00044c0001187983 */ /* 0x001f680000300800 */
[----:B------:R-:W4:Y:S04]  /*64ce0*/  LDL R25, [R1+0x21d4] ;  /* 0x0021d40001197983 */ /* 0x000f280000100800 */
[----:B------:R-:W4:Y:S01]  /*64cf0*/  LDL.LU R14, [R1+0x2530] ;  /* 0x00253000010e7983 */ /* 0x000f220000300800 */
[----:B------:R-:W-:-:S02]  /*64d00*/  ISETP.LT.AND P5, PT, R29, c[0x0][0x178], !P2 ;  /* 0x00005e001d007a0c */ /* 0x000fc400057a1270 */
[----:B--2---:R-:W-:Y:S02]  /*64d10*/  ISETP.GE.AND P4, PT, R5, c[0x0][0x17c], PT ;  /* 0x00005f0005007a0c */ /* 0x004fe40003f86270 */
[----:B------:R-:W-:Y:S01]  /*64d20*/  PRMT R6, R4, 0x7632, R6 ;  /* 0x0000763204067816 */ /* 0x000fe20000000006 */
[----:B------:R-:W-:-:S08]  /*64d30*/  IMAD.WIDE R4, R7, 0x2, R2 ;  /* 0x0000000207047825 */ /* 0x000fd000078e0202 */
[----:B------:R0:W-:Y:S04]  /*64d40*/  @P5 STG.E.U16 [R4.64], R15 ;  /* 0x0000000f04005986 */ /* 0x0001e8000c101506 */
[----:B0-----:R-:W2:Y:S01]  /*64d50*/  LDL.LU R4, [R1+0x10c] ;  /* 0x00010c0001047983 */ /* 0x001ea20000300800 */
[----:B------:R-:W-:Y:S02]  /*64d60*/  PRMT R5, R15, 0x7632, R5 ;  /* 0x000076320f057816 */ /* 0x000fe40000000005 */
[----:B---3--:R-:W-:Y:S01]  /*64d70*/  ISETP.LT.AND P6, PT, R23, c[0x0][0x178], !P2 ;  /* 0x00005e0017007a0c */ /* 0x008fe200057c1270 */
[----:B------:R-:W-:-:S05]  /*64d80*/  IMAD.WIDE R22, R7, 0x2, R16 ;  /* 0x0000000207167825 */ /* 0x000fca00078e0210 */
[----:B-----5:R0:W-:Y:S01]  /*64d90*/  @P1 STG.E.U16 [R22.64], R24 ;  /* 0x0000001816001986 */ /* 0x0201e2000c101506 */
[----:B----4-:R-:W-:-:S03]  /*64da0*/  ISETP.LT.AND P5, PT, R14, c[0x0][0x178], !P2 ;  /* 0x00005e000e007a0c */ /* 0x010fc600057a1270 */
[----:B------:R-:W3:Y:S04]  /*64db0*/  LDL.LU R14, [R1+0x252c] ;  /* 0x00252c00010e7983 */ /* 0x000ee80000300800 */
[----:B------:R-:W3:Y:S04]  /*64dc0*/  LDL.LU R15, [R1+0x2528] ;  /* 0x00252800010f7983 */ /* 0x000ee80000300800 */
[----:B0-----:R-:W4:Y:S01]  /*64dd0*/  LDL R23, [R1+0x21d0] ;  /* 0x0021d00001177983 */ /* 0x001f220000100800 */
[----:B------:R-:W-:Y:S02]  /*64de0*/  PRMT R27, R24, 0x7632, R27 ;  /* 0x00007632181b7816 */ /* 0x000fe4000000001b */
[----:B------:R-:W-:Y:S01]  /*64df0*/  PRMT R28, R11, 0x7632, R28 ;  /* 0x000076320b1c7816 */ /* 0x000fe2000000001c */
[----:B---3--:R0:W-:Y:S01]  /*64e00*/  STL.64 [R1+0x2518], R14 ;  /* 0x0025180e01007387 */ /* 0x0081e20000100a00 */
[----:B----4-:R-:W-:Y:S01]  /*64e10*/  ISETP.LT.AND P1, PT, R23, c[0x0][0x178], !P2 ;  /* 0x00005e0017007a0c */ /* 0x010fe20005721270 */
[----:B------:R-:W-:Y:S01]  /*64e20*/  IMAD.WIDE R22, R7, 0x2, R14 ;  /* 0x0000000207167825 */ /* 0x000fe200078e020e */
[----:B------:R-:W-:-:S03]  /*64e30*/  ISETP.LT.AND P2, PT, R25, c[0x0][0x178], !P2 ;  /* 0x00005e0019007a0c */ /* 0x000fc60005741270 */
[----:B------:R-:W-:Y:S01]  /*64e40*/  IMAD.WIDE R24, R7, 0x2, R12 ;  /* 0x0000000207187825 */ /* 0x000fe200078e020c */
[----:B0-----:R-:W3:Y:S04]  /*64e50*/  LDL R14, [R1+0x21d0] ;  /* 0x0021d000010e7983 */ /* 0x001ee80000100800 */
[----:B------:R-:W4:Y:S04]  /*64e60*/  LDL.LU R15, [R1+0x4e4] ;  /* 0x0004e400010f7983 */ /* 0x000f280000300800 */
[----:B------:R0:W-:Y:S04]  /*64e70*/  STL.64 [R1+0x2510], R12 ;  /* 0x0025100c01007387 */ /* 0x0001e80000100a00 */
[----:B------:R1:W-:Y:S04]  /*64e80*/  @P6 STG.E.U16 [R22.64], R11 ;  /* 0x0000000b16006986 */ /* 0x0003e8000c101506 */
[----:B0-----:R-:W5:Y:S04]  /*64e90*/  LDL.LU R12, [R1+0xec] ;  /* 0x0000ec00010c7983 */ /* 0x001f680000300800 */
[----:B------:R-:W3:Y:S04]  /*64ea0*/  LDL R13, [R1+0x2198] ;  /* 0x00219800010d7983 */ /* 0x000ee80000100800 */
[----:B-1----:R-:W3:Y:S04]  /*64eb0*/  LDL.LU R11, [R1+0x2524] ;  /* 0x00252400010b7983 */ /* 0x002ee80000300800 */
[----:B------:R-:W3:Y:S04]  /*64ec0*/  LDL R23, [R1+0xff8] ;  /* 0x000ff80001177983 */ /* 0x000ee80000100800 */
[----:B--2---:R0:W-:Y:S04]  /*64ed0*/  @P5 STG.E.U16 [R24.64], R4 ;  /* 0x0000000418005986 */ /* 0x0041e8000c101506 */
[----:B0-----:R-:W2:Y:S01]  /*64ee0*/  LDL R25, [R1+0x1d70] ;  /* 0x001d700001197983 */ /* 0x001ea20000100800 */
[----:B------:R-:W-:-:S02]  /*64ef0*/  PRMT R0, R4, 0x7632, R0 ;  /* 0x0000763204007816 */ /* 0x000fc40000000000 */
[----:B------:R-:W-:Y:S02]  /*64f00*/  IADD3 R4, R7, c[0x0][0x198], RZ ;  /* 0x0000660007047a10 */ /* 0x000fe40007ffe0ff */
[----:B---3--:R-:W-:Y:S01]  /*64f10*/  ISETP.LT.AND P6, PT, R23, c[0x0][0x178], !P3 ;  /* 0x00005e0017007a0c */ /* 0x008fe20005fc1270 */
[----:B------:R-:W-:-:S05]  /*64f20*/  IMAD.WIDE R22, R7, 0x2, R10 ;  /* 0x0000000207167825 */ /* 0x000fca00078e020a */
[----:B------:R0:W-:Y:S01]  /*64f30*/  @P1 STG.E.U16 [R22.64], R19 ;  /* 0x0000001316001986 */ /* 0x0001e2000c101506 */
[----:B--2---:R-:W-:Y:S01]  /*64f40*/  ISETP.LT.AND P5, PT, R25, c[0x0][0x178], !P3 ;  /* 0x00005e0019007a0c */ /* 0x004fe20005fa1270 */
[----:B------:R-:W-:Y:S01]  /*64f50*/  IMAD.WIDE R24, R7, 0x2, R8 ;  /* 0x0000000207187825 */ /* 0x000fe200078e0208 */
[----:B------:R-:W-:Y:S02]  /*64f60*/  PRMT R7, R19, 0x7632, R7 ;  /* 0x0000763213077816 */ /* 0x000fe40000000007 */
[----:B0-----:R-:W2:Y:S01]  /*64f70*/  LDL.LU R19, [R1+0x2520] ;  /* 0x0025200001137983 */ /* 0x001ea20000300800 */
[----:B------:R-:W-:-:S03]  /*64f80*/  IMAD.WIDE R22, R4, 0x2, R20 ;  /* 0x0000000204167825 */ /* 0x000fc600078e0214 */
[----:B-----5:R0:W-:Y:S04]  /*64f90*/  @P2 STG.E.U16 [R24.64], R12 ;  /* 0x0000000c18002986 */ /* 0x0201e8000c101506 */
[----:B------:R1:W-:Y:S04]  /*64fa0*/  @P6 STG.E.U16 [R22.64], R6 ;  /* 0x0000000616006986 */ /* 0x0003e8000c101506 */
[----:B0-----:R-:W3:Y:S04]  /*64fb0*/  LDL R25, [R1+0x1e84] ;  /* 0x001e840001197983 */ /* 0x001ee80000100800 */
[----:B-1----:R-:W5:Y:S01]  /*64fc0*/  LDL R23, [R1+0x1f9c] ;  /* 0x001f9c0001177983 */ /* 0x002f620000100800 */
[----:B------:R-:W-:-:S02]  /*64fd0*/  ISETP.LT.AND P1, PT, R29, c[0x0][0x178], !P3 ;  /* 0x00005e001d007a0c */ /* 0x000fc40005f21270 */
[----:B------:R-:W-:Y:S02]  /*64fe0*/  PRMT R6, R12, 0x7632, R6 ;  /* 0x000076320c067816 */ /* 0x000fe40000000006 */
[----:B---3--:R-:W-:Y:S01]  /*64ff0*/  ISETP.LT.AND P2, PT, R25, c[0x0][0x178], !P3 ;  /* 0x00005e0019007a0c */ /* 0x008fe20005f41270 */
[----:B--2---:R-:W-:Y:S01]  /*65000*/  IMAD.WIDE R24, R4, 0x2, R18 ;  /* 0x0000000204187825 */ /* 0x004fe200078e0212 */
[----:B-----5:R-:W-:-:S03]  /*65010*/  ISETP.LT.AND P6, PT, R23, c[0x0][0x178], !P3 ;  /* 0x00005e0017007a0c */ /* 0x020fc60005fc1270 */
[----:B------:R-:W-:Y:S01]  /*65020*/  IMAD.WIDE R22, R4, 0x2, R2 ;  /* 0x0000000204167825 */ /* 0x000fe200078e0202 */
[----:B------:R0:W-:Y:S01]  /*65030*/  @P5 STG.E.U16 [R24.64], R26 ;  /* 0x0000001a18005986 */ /* 0x0001e2000c101506 */
[----:B------:R-:W-:-:S03]  /*65040*/  ISETP.LT.AND P5, PT, R13, c[0x0][0x178], !P3 ;  /* 0x00005e000d007a0c */ /* 0x000fc60005fa1270 */
[----:B------:R1:W-:Y:S01]  /*65050*/  @P1 STG.E.U16 [R22.64], R5 ;  /* 0x0000000516001986 */ /* 0x0003e2000c101506 */
[----:B------:R-:W-:-:S03]  /*65060*/  ISETP.LT.AND P1, PT, R14, c[0x0][0x178], !P3 ;  /* 0x00005e000e007a0c */ /* 0x000fc60005f21270 */
[----:B----4-:R-:W2:Y:S04]  /*65070*/  LDS.128 R12, [R15] ;  /* 0x000000000f0c7984 */ /* 0x010ea80000000c00 */
[----:B0-----:R-:W3:Y:S04]  /*65080*/  LDL R26, [R1+0xff8] ;  /* 0x000ff800011a7983 */ /* 0x001ee80000100800 */
[----:B------:R-:W-:Y:S04]  /*65090*/  STL [R1+0x250c], R17 ;  /* 0x00250c1101007387 */ /* 0x000fe80000100800 */
[----:B-1----:R-:W4:Y:S04]  /*650a0*/  LDL R5, [R1+0x21d4] ;  /* 0x0021d40001057983 */ /* 0x002f280000100800 */
[----:B--2---:R-:W-:Y:S04]  /*650b0*/  STL.64 [R1+0x20], R12 ;  /* 0x0000200c01007387 */ /* 0x004fe80000100a00 */
[----:B------:R0:W-:Y:S04]  /*650c0*/  STL.64 [R1+0x28], R14 ;  /* 0x0000280e01007387 */ /* 0x0001e80000100a00 */
[----:B0-----:R-:W2:Y:S01]  /*650d0*/  LDL.LU.64 R14, [R1+0x2518] ;  /* 0x00251800010e7983 */ /* 0x001ea20000300a00 */
[----:B------:R-:W-:-:S03]  /*650e0*/  IMAD.WIDE R24, R4, 0x2, R16 ;  /* 0x0000000204187825 */ /* 0x000fc600078e0210 */
[----:B------:R-:W5:Y:S04]  /*650f0*/  LDL.LU.64 R12, [R1+0x2510] ;  /* 0x00251000010c7983 */ /* 0x000f680000300a00 */
[----:B------:R-:W3:Y:S04]  /*65100*/  LDL R17, [R1+0x160] ;  /* 0x0001600001117983 */ /* 0x000ee80000100800 */
[----:B------:R-:W-:Y:S01]  /*65110*/  @P2 STG.E.U16 [R24.64], R27 ;  /* 0x0000001b18002986 */ /* 0x000fe2000c101506 */
[----:B--2---:R-:W-:-:S03]  /*65120*/  IMAD.WIDE R22, R4, 0x2, R14 ;  /* 0x0000000204167825 */ /* 0x004fc600078e020e */
[----:B------:R0:W-:Y:S04]  /*65130*/  STL [R1+0x2508], R15 ;  /* 0x0025080f01007387 */ /* 0x0001e80000100800 */
[----:B------:R-:W-:Y:S04]  /*65140*/  @P6 STG.E.U16 [R22.64], R28 ;  /* 0x0000001c16006986 */ /* 0x000fe8000c101506 */
[----:B0-----:R-:W2:Y:S04]  /*65150*/  LDL R15, [R1+0x150] ;  /* 0x00015000010f7983 */ /* 0x001ea80000100800 */
[----:B------:R0:W-:Y:S04]  /*65160*/  STL [R1+0x24fc], R28 ;  /* 0x0024fc1c01007387 */ /* 0x0001e80000100800 */
[----:B0-----:R-:W2:Y:S01]  /*65170*/  LDL R28, [R1+0x1d70] ;  /* 0x001d7000011c7983 */ /* 0x001ea20000100800 */
[----:B----4-:R-:W-:Y:S01]  /*65180*/  ISETP.LT.AND P3, PT, R5, c[0x0][0x178], !P3 ;  /* 0x00005e0005007a0c */ /* 0x010fe20005f61270 */
[----:B-----5:R-:W-:Y:S01]  /*65190*/  IMAD.WIDE R24, R4, 0x2, R12 ;  /* 0x0000000204187825 */ /* 0x020fe200078e020c */
[----:B--2---:R-:W-:Y:S01]  /*651a0*/  ISETP.LT.AND P6, PT, R28, c[0x0][0x178], !P0 ;  /* 0x00005e001c007a0c */ /* 0x004fe200047c1270 */
[----:B------:R0:W-:Y:S04]  /*651b0*/  STL [R1+0x2500], R28 ;  /* 0x0025001c01007387 */ /* 0x0001e80000100800 */
[----:B0-----:R-:W2:Y:S01]  /*651c0*/  LDL R28, [R1+0x20] ;  /* 0x00002000011c7983 */ /* 0x001ea20000100800 */
[----:B------:R-:W-:Y:S01]  /*651d0*/  IMAD.WIDE R22, R4, 0x2, R10 ;  /* 0x0000000204167825 */ /* 0x000fe200078e020a */
[----:B---3--:R-:W-:-:S02]  /*651e0*/  ISETP.LT.AND P2, PT, R26, c[0x0][0x178], !P0 ;  /* 0x00005e001a007a0c */ /* 0x008fc40004741270 */
[----:B------:R-:W-:Y:S01]  /*651f0*/  @P5 STG.E.U16 [R24.64], R0 ;  /* 0x0000000018005986 */ /* 0x000fe2000c101506 */
[----:B------:R-:W-:-:S03]  /*65200*/  IMAD.WIDE R26, R4, 0x2, R8 ;  /* 0x00000002041a7825 */ /* 0x000fc600078e0208 */
[----:B------:R0:W-:Y:S04]  /*65210*/  @P1 STG.E.U16 [R22.64], R7 ;  /* 0x0000000716001986 */ /* 0x0001e8000c101506 */
[----:B------:R1:W-:Y:S04]  /*65220*/  @P3 STG.E.U16 [R26.64], R6 ;  /* 0x000000061a003986 */ /* 0x0003e8000c101506 */
[----:B--2---:R2:W-:Y:S04]  /*65230*/  STL [R1+0x2504], R28 ;  /* 0x0025041c01007387 */ /* 0x0045e80000100800 */
[----:B0-----:R-:W3:Y:S04]  /*65240*/  LDL R23, [R1+0x1e84] ;  /* 0x001e840001177983 */ /* 0x001ee80000100800 */
[----:B-1----:R-:W4:Y:S04]  /*65250*/  LDL R6, [R1+0x170] ;  /* 0x0001700001067983 */ /* 0x002f280000100800 */
[----:B------:R-:W5:Y:S01]  /*65260*/  LDL R7, [R1+0x1f9c] ;  /* 0x001f9c0001077983 */ /* 0x000f620000100800 */
[----:B------:R-:W-:-:S02]  /*65270*/  IADD3 R5, R4, c[0x0][0x198], RZ ;  /* 0x0000660004057a10 */ /* 0x000fc40007ffe0ff */
[----:B------:R-:W-:Y:S01]  /*65280*/  ISETP.LT.AND P5, PT, R29, c[0x0][0x178], !P0 ;  /* 0x00005e001d007a0c */ /* 0x000fe200047a1270 */
[----:B--2---:R-:W2:Y:S02]  /*65290*/  LDL R28, [R1+0x120] ;  /* 0x00012000011c7983 */ /* 0x004ea40000100800 */
[----:B------:R-:W-:Y:S02]  /*652a0*/  IMAD.WIDE R24, R5, 0x2, R20 ;  /* 0x0000000205187825 */ /* 0x000fe400078e0214 */
[----:B------:R-:W2:Y:S04]  /*652b0*/  LDL R4, [R1+0x130] ;  /* 0x0001300001047983 */ /* 0x000ea80000100800 */
[----:B------:R-:W2:Y:S01]  /*652c0*/  LDL R26, [R1+0xff8] ;  /* 0x000ff800011a7983 */ /* 0x000ea20000100800 */
[----:B---3--:R-:W-:Y:S01]  /*652d0*/  ISETP.LT.AND P1, PT, R23, c[0x0][0x178], !P0 ;  /* 0x00005e0017007a0c */ /* 0x008fe20004721270 */
[----:B------:R-:W-:-:S02]  /*652e0*/  IMAD.WIDE R22, R5, 0x2, R18 ;  /* 0x0000000205167825 */ /* 0x000fc400078e0212 */
[----:B----4-:R0:W-:Y:S04]  /*652f0*/  @P2 STG.E.U16 [R24.64], R6 ;  /* 0x0000000618002986 */ /* 0x0101e8000c101506 */
[----:B------:R1:W-:Y:S01]  /*65300*/  @P6 STG.E.U16 [R22.64], R17 ;  /* 0x0000001116006986 */ /* 0x0003e2000c101506 */
[----:B-----5:R-:W-:-:S03]  /*65310*/  ISETP.LT.AND P2, PT, R7, c[0x0][0x178], !P0 ;  /* 0x00005e0007007a0c */ /* 0x020fc60004741270 */
[----:B0-----:R-:W3:Y:S01]  /*65320*/  LDL.LU R24, [R1+0x2284] ;  /* 0x0022840001187983 */ /* 0x001ee20000300800 */
[----:B------:R-:W-:-:S03]  /*65330*/  IMAD.WIDE R6, R5, 0x2, R2 ;  /* 0x0000000205067825 */ /* 0x000fc600078e0202 */
[----:B------:R-:W4:Y:S04]  /*65340*/  LDL R25, [R1+0x21d4] ;  /* 0x0021d40001197983 */ /* 0x000f280000100800 */
[----:B-1----:R-:W5:Y:S04]  /*65350*/  LDL.LU R17, [R1+0x250c] ;  /* 0x00250c0001117983 */ /* 0x002f680000300800 */
[----:B------:R-:W2:Y:S04]  /*65360*/  LDL R22, [R1+0x2198] ;  /* 0x0021980001167983 */ /* 0x000ea80000100800 */
[----:B------:R-:W4:Y:S04]  /*65370*/  LDL R23, [R1+0x21d0] ;  /* 0x0021d00001177983 */ /* 0x000f280000100800 */
[----:B------:R0:W-:Y:S04]  /*65380*/  @P5 STG.E.U16 [R6.64], R15 ;  /* 0x0000000f06005986 */ /* 0x0001e8000c101506 */
[----:B0-----:R-:W5:Y:S04]  /*65390*/  LDL.LU R15, [R1+0x2508] ;  /* 0x00250800010f7983 */ /* 0x001f680000300800 */
[----:B------:R-:W5:Y:S01]  /*653a0*/  LDL R7, [R1+0x140] ;  /* 0x0001400001077983 */ /* 0x000f620000100800 */
[----:B---3--:R-:W-:-:S02]  /*653b0*/  ISETP.GE.AND P5, PT, R24, c[0x0][0x17c], PT ;  /* 0x00005f0018007a0c */ /* 0x008fc40003fa6270 */
[----:B--2---:R-:W-:Y:S02]  /*653c0*/  ISETP.LT.AND P6, PT, R22, c[0x0][0x178], !P0 ;  /* 0x00005e0016007a0c */ /* 0x004fe400047c1270 */
[----:B----4-:R-:W-:Y:S01]  /*653d0*/  ISETP.LT.AND P3, PT, R23, c[0x0][0x178], !P0 ;  /* 0x00005e0017007a0c */ /* 0x010fe20004761270 */
[----:B-----5:R-:W-:Y:S01]  /*653e0*/  IMAD.WIDE R22, R5, 0x2, R16 ;  /* 0x0000000205167825 */ /* 0x020fe200078e0210 */
[----:B------:R-:W-:-:S03]  /*653f0*/  ISETP.LT.AND P0, PT, R25, c[0x0][0x178], !P0 ;  /* 0x00005e0019007a0c */ /* 0x000fc60004701270 */
[C---:B------:R-:W-:Y:S01]  /*65400*/  IMAD.WIDE R24, R5.reuse, 0x2, R14 ;  /* 0x0000000205187825 */ /* 0x040fe200078e020e */
[----:B------:R0:W-:Y:S04]  /*65410*/  @P1 STG.E.U16 [R22.64], R7 ;  /* 0x0000000716001986 */ /* 0x0001e8000c101506 */
[----:B------:R1:W-:Y:S01]  /*65420*/  @P2 STG.E.U16 [R24.64], R4 ;  /* 0x0000000418002986 */ /* 0x0003e2000c101506 */
[----:B0-----:R-:W-:-:S03]  /*65430*/  IMAD.WIDE R6, R5, 0x2, R12 ;  /* 0x0000000205067825 */ /* 0x001fc600078e020c */
[----:B-1----:R-:W2:Y:S04]  /*65440*/  LDL.LU R24, [R1+0x150] ;  /* 0x0001500001187983 */ /* 0x002ea80000300800 */
[----:B------:R-:W3:Y:S04]  /*65450*/  LDL.LU R25, [R1+0x140] ;  /* 0x0001400001197983 */ /* 0x000ee80000300800 */
[----:B------:R0:W-:Y:S04]  /*65460*/  @P6 STG.E.U16 [R6.64], R28 ;  /* 0x0000001c06006986 */ /* 0x0001e8000c101506 */
[----:B0-----:R-:W4:Y:S04]  /*65470*/  LDL.LU R28, [R1+0x2504] ;  /* 0x00250400011c7983 */ /* 0x001f280000300800 */
[----:B------:R-:W5:Y:S01]  /*65480*/  LDL R6, [R1+0x110] ;  /* 0x0001100001067983 */ /* 0x000f620000100800 */
[----:B------:R-:W-:Y:S01]  /*65490*/  ISETP.LT.AND P1, PT, R26, c[0x0][0x178], !P4 ;  /* 0x00005e001a007a0c */ /* 0x000fe20006721270 */
[C---:B------:R-:W-:Y:S01]  /*654a0*/  IMAD.WIDE R22, R5.reuse, 0x2, R10 ;  /* 0x0000000205167825 */ /* 0x040fe200078e020a */
[C---:B------:R-:W-:Y:S01]  /*654b0*/  IADD3 R26, R5.reuse, c[0x0][0x198], RZ ;  /* 0x00006600051a7a10 */ /* 0x040fe20007ffe0ff */
[----:B------:R-:W2:Y:S02]  /*654c0*/  LDL.LU R7, [R1+0x170] ;  /* 0x0001700001077983 */ /* 0x000ea40000300800 */
[----:B------:R-:W-:-:S02]  /*654d0*/  IMAD.WIDE R4, R5, 0x2, R8 ;  /* 0x0000000205047825 */ /* 0x000fc400078e0208 */
[----:B-----5:R0:W-:Y:S04]  /*654e0*/  @P3 STG.E.U16 [R22.64], R6 ;  /* 0x0000000616003986 */ /* 0x0201e8000c101506 */
[----:B----4-:R1:W-:Y:S04]  /*654f0*/  @P0 STG.E.U16 [R4.64], R28 ;  /* 0x0000001c04000986 */ /* 0x0103e8000c101506 */
[----:B0-----:R-:W4:Y:S04]  /*65500*/  LDL R22, [R1+0x1f9c] ;  /* 0x001f9c0001167983 */ /* 0x001f280000100800 */
[----:B------:R-:W5:Y:S04]  /*65510*/  LDL.LU R23, [R1+0x160] ;  /* 0x0001600001177983 */ /* 0x000f680000300800 */
[----:B-1----:R-:W2:Y:S01]  /*65520*/  LDL.LU R28, [R1+0x2500] ;  /* 0x00250000011c7983 */ /* 0x002ea20000300800 */
[----:B------:R-:W-:-:S03]  /*65530*/  ISETP.LT.AND P2, PT, R29, c[0x0][0x178], !P4 ;  /* 0x00005e001d007a0c */ /* 0x000fc60006741270 */
[----:B------:R-:W3:Y:S04]  /*65540*/  LDL R4, [R1+0x1e84] ;  /* 0x001e840001047983 */ /* 0x000ee80000100800 */
[----:B------:R-:W3:Y:S01]  /*65550*/  LDL.LU R5, [R1+0x130] ;  /* 0x0001300001057983 */ /* 0x000ee20000300800 */
[----:B--2---:R-:W-:-:S03]  /*65560*/  ISETP.LT.AND P0, PT, R28, c[0x0][0x178], !P4 ;  /* 0x00005e001c007a0c */ /* 0x004fc60006701270 */
[----:B------:R-:W2:Y:S04]  /*65570*/  LDL.LU R28, [R1+0x24fc] ;  /* 0x0024fc00011c7983 */ /* 0x000ea80000300800 */
[----:B------:R-:W2:Y:S01]  /*65580*/  LDL.LU R29, [R1+0x24f8] ;  /* 0x0024f800011d7983 */ /* 0x000ea20000300800 */
[----:B------:R-:W-:Y:S01]  /*65590*/  PRMT R0, R7, 0x7632, R0 ;  /* 0x0000763207007816 */ /* 0x000fe20000000000 */
[----:B------:R-:W-:Y:S02]  /*655a0*/  IMAD.WIDE R6, R26, 0x2, R20 ;  /* 0x000000021a067825 */ /* 0x000fe400078e0214 */
[----:B------:R-:W-:Y:S01]  /*655b0*/  STL [R1+0x24f0], R18 ;  /* 0x0024f01201007387 */ /* 0x000fe20000100800 */
[----:B-----5:R-:W-:-:S03]  /*655c0*/  PRMT R27, R23, 0x7632, R27 ;  /* 0x00007632171b7816 */ /* 0x020fc6000000001b */
[----:B------:R-:W-:Y:S04]  /*655d0*/  STL [R1+0x24ec], R19 ;  /* 0x0024ec1301007387 */ /* 0x000fe80000100800 */
[----:B------:R-:W-:Y:S04]  /*655e0*/  STL [R1+0x24f4], R3 ;  /* 0x0024f40301007387 */ /* 0x000fe80000100800 */
[----:B------:R0:W-:Y:S01]  /*655f0*/  @P1 STG.E.U16 [R6.64], R0 ;  /* 0x0000000006001986 */ /* 0x0001e2000c101506 */
[----:B----4-:R-:W-:-:S03]  /*65600*/  ISETP.LT.AND P1, PT, R22, c[0x0][0x178], !P4 ;  /* 0x00005e0016007a0c */ /* 0x010fc60006721270 */
[----:B------:R-:W-:Y:S01]  /*65610*/  STL [R1+0x24e0], R16 ;  /* 0x0024e01001007387 */ /* 0x000fe20000100800 */
[----:B------:R-:W-:-:S03]  /*65620*/  IMAD.WIDE R22, R26, 0x2, R2 ;  /* 0x000000021a167825 */ /* 0x000fc600078e0202 */
[----:B------:R1:W-:Y:S01]  /*65630*/  STL [R1+0x24dc], R17 ;  /* 0x0024dc1101007387 */ /* 0x0003e20000100800 */
[----:B0-----:R-:W-:Y:S01]  /*65640*/  IMAD.WIDE R6, R26, 0x2, R18 ;  /* 0x000000021a067825 */ /* 0x001fe200078e0212 */
[----:B---3--:R-:W-:Y:S02]  /*65650*/  ISETP.LT.AND P3, PT, R4, c[0x0][0x178], !P4 ;  /* 0x00005e0004007a0c */ /* 0x008fe40006761270 */
[----:B------:R-:W-:Y:S01]  /*65660*/  PRMT R0, R5, 0x7632, R0 ;  /* 0x0000763205007816 */ /* 0x000fe20000000000 */
[----:B------:R-:W-:Y:S01]  /*65670*/  IMAD.WIDE R4, R26, 0x2, R14 ;  /* 0x000000021a047825 */ /* 0x000fe200078e020e */
[----:B------:R0:W-:Y:S01]  /*65680*/  @P0 STG.E.U16 [R6.64], R27 ;  /* 0x0000001b06000986 */ /* 0x0001e2000c101506 */
[----:B--2---:R-:W-:Y:S02]  /*65690*/  PRMT R28, R24, 0x7632, R28 ;  /* 0x00007632181c7816 */ /* 0x004fe4000000001c */
[----:B------:R-:W-:Y:S01]  /*656a0*/  PRMT R29, R25, 0x7632, R29 ;  /* 0x00007632191d7816 */ /* 0x000fe2000000001d */
[----:B------:R-:W-:-:S02]  /*656b0*/  IMAD.WIDE R24, R26, 0x2, R16 ;  /* 0x000000021a187825 */ /* 0x000fc400078e0210 */
[----:B-1----:R-:W2:Y:S04]  /*656c0*/  LDL.LU R17, [R1+0x4e0] ;  /* 0x0004e00001117983 */ /* 0x002ea80000300800 */
[----:B------:R-:W3:Y:S04]  /*656d0*/  LDL.LU R16, [R1+0x20] ;  /* 0x0000200001107983 */ /* 0x000ee80000300800 */
[----:B------:R-:W4:Y:S04]  /*656e0*/  LDL R3, [R1+0x1dcc] ;  /* 0x001dcc0001037983 */ /* 0x000f280000100800 */
[----:B------:R-:W-:Y:S04]  /*656f0*/  STL [R1+0x24e8], R14 ;  /* 0x0024e80e01007387 */ /* 0x000fe80000100800 */
[----:B------:R1:W-:Y:S04]  /*65700*/  STL [R1+0x24e4], R15 ;  /* 0x0024e40f01007387 */ /* 0x0003e80000100800 */
[----:B0-----:R-:W5:Y:S04]  /*65710*/  LDL R6, [R1+0x21d4] ;  /* 0x0021d40001067983 */ /* 0x001f680000100800 */
[----:B------:R-:W2:Y:S04]  /*65720*/  LDL R7, [R1+0xff8] ;  /* 0x000ff80001077983 */ /* 0x000ea80000100800 */
[----:B-1----:R-:W3:Y:S04]  /*65730*/  LDL R15, [R1+0x2198] ;  /* 0x00219800010f7983 */ /* 0x002ee80000100800 */
[----:B------:R-:W4:Y:S04]  /*65740*/  LDL.LU R27, [R1+0x110] ;  /* 0x00011000011b7983 */ /* 0x000f280000300800 */
[----:B------:R0:W-:Y:S04]  /*65750*/  @P2 STG.E.U16 [R22.64], R28 ;  /* 0x0000001c16002986 */ /* 0x0001e8000c101506 */
[----:B0-----:R-:W4:Y:S04]  /*65760*/  LDL.LU R22, [R1+0x120] ;  /* 0x0001200001167983 */ /* 0x001f280000300800 */
[----:B------:R-:W4:Y:S04]  /*65770*/  LDL R23, [R1+0x21d0] ;  /* 0x0021d00001177983 */ /* 0x000f280000100800 */
[----:B------:R-:W-:Y:S04]  /*65780*/  @P3 STG.E.U16 [R24.64], R29 ;  /* 0x0000001d18003986 */ /* 0x000fe8000c101506 */
[----:B------:R-:W-:Y:S01]  /*65790*/  @P1 STG.E.U16 [R4.64], R0 ;  /* 0x0000000004001986 */ /* 0x000fe2000c101506 */
[----:B--2---:R-:W-:-:S02]  /*657a0*/  ISETP.LT.AND P6, PT, R7, c[0x0][0x178], !P5 ;  /* 0x00005e0007007a0c */ /* 0x004fc40006fc1270 */
[----:B---3--:R-:W-:Y:S02]  /*657b0*/  ISETP.LT.AND P1, PT, R15, c[0x0][0x178], !P4 ;  /* 0x00005e000f007a0c */ /* 0x008fe40006721270 */
[----:B----4-:R-:W-:Y:S02]  /*657c0*/  ISETP.LT.AND P3, PT, R23, c[0x0][0x178], !P4 ;  /* 0x00005e0017007a0c */ /* 0x010fe40006761270 */
[----:B-----5:R-:W-:Y:S02]  /*657d0*/  ISETP.LT.AND P4, PT, R6, c[0x0][0x178], !P4 ;  /* 0x00005e0006007a0c */ /* 0x020fe40006781270 */
[----:B------:R0:W1:Y:S04]  /*657e0*/  LDS.128 R4, [R17] ;  /* 0x0000000011047984 */ /* 0x0000680000000c00 */
[----:B0-----:R-:W2:Y:S04]  /*657f0*/  LDL R17, [R1+0x1d0] ;  /* 0x0001d00001117983 */ /* 0x001ea80000100800 */
[----:B-1----:R0:W-:Y:S04]  /*65800*/  STL [R1+0x24d0], R4 ;  /* 0x0024d00401007387 */ /* 0x0021e80000100800 */
[----:B0-----:R-:W3:Y:S04]  /*65810*/  LDL R4, [R1+0x1f9c] ;  /* 0x001f9c0001047983 */ /* 0x001ee80000100800 */
[----:B------:R0:W-:Y:S04]  /*65820*/  STL [R1+0x2444], R5 ;  /* 0x0024440501007387 */ /* 0x0001e80000100800 */
[----:B0-----:R-:W4:Y:S04]  /*65830*/  LDL R5, [R1+0x1d70] ;  /* 0x001d700001057983 */ /* 0x001f280000100800 */
[----:B------:R-:W-:Y:S04]  /*65840*/  STL [R1+0x23d0], R6 ;  /* 0x0023d00601007387 */ /* 0x000fe80000100800 */
[----:B------:R-:W-:Y:S04]  /*65850*/  STL [R1+0x2340], R7 ;  /* 0x0023400701007387 */ /* 0x000fe80000100800 */
[----:B------:R0:W-:Y:S04]  /*65860*/  STL [R1+0x237c], R7 ;  /* 0x00237c0701007387 */ /* 0x0001e80000100800 */
[----:B0-----:R-:W5:Y:S01]  /*65870*/  LDL R7, [R1+0xff8] ;  /* 0x000ff80001077983 */ /* 0x001f620000100800 */
[----:B------:R-:W-:-:S03]  /*65880*/  PRMT R18, R22, 0x7632, R18 ;  /* 0x0000763216127816 */ /* 0x000fc60000000012 */
[----:B-----5:R0:W-:Y:S04]  /*65890*/  STL [R1+0x24d4], R7 ;  /* 0x0024d40701007387 */ /* 0x0201e80000100800 */
[----:B0-----:R-:W5:Y:S01]  /*658a0*/  LDL R7, [R1+0x1b0] ;  /* 0x0001b00001077983 */ /* 0x001f620000100800 */
[----:B------:R-:W-:Y:S01]  /*658b0*/  IMAD.WIDE R22, R26, 0x2, R12 ;  /* 0x000000021a167825 */ /* 0x000fe200078e020c */
[----:B------:R-:W-:Y:S02]  /*658c0*/  PRMT R19, R27, 0x7632, R19 ;  /* 0x000076321b137816 */ /* 0x000fe40000000013 */
[----:B------:R-:W-:Y:S01]  /*658d0*/  PRMT R14, R16, 0x7632, R14 ;  /* 0x00007632100e7816 */ /* 0x000fe2000000000e */
[C---:B------:R-:W-:Y:S01]  /*658e0*/  IMAD.WIDE R24, R26.reuse, 0x2, R10 ;  /* 0x000000021a187825 */ /* 0x040fe200078e020a */
[----:B------:R-:W-:Y:S01]  /*658f0*/  ISETP.LT.AND P2, PT, R3, c[0x0][0x178], !P5 ;  /* 0x00005e0003007a0c */ /* 0x000fe20006f41270 */
[----:B------:R-:W-:Y:S01]  /*65900*/  @P1 STG.E.U16 [R22.64], R18 ;  /* 0x0000001216001986 */ /* 0x000fe2000c101506 */
[----:B------:R-:W-:-:S03]  /*65910*/  IADD3 R0, R26, c[0x0][0x198], RZ ;  /* 0x000066001a007a10 */ /* 0x000fc60007ffe0ff */
[----:B------:R-:W-:Y:S01]  /*65920*/  @P3 STG.E.U16 [R24.64], R19 ;  /* 0x0000001318003986 */ /* 0x000fe2000c101506 */
[----:B------:R-:W-:-:S05]  /*65930*/  IMAD.WIDE R26, R26, 0x2, R8 ;  /* 0x000000021a1a7825 */ /* 0x000fca00078e0208 */
[----:B------:R-:W-:Y:S04]  /*65940*/  @P4 STG.E.U16 [R26.64], R14 ;  /* 0x0000000e1a004986 */ /* 0x000fe8000c101506 */
[----:B-----5:R0:W-:Y:S04]  /*65950*/  STL [R1+0x24d8], R7 ;  /* 0x0024d80701007387 */ /* 0x0201e80000100800 */
[----:B0-----:R-:W5:Y:S04]  /*65960*/  LDL R7, [R1+0x21d4] ;  /* 0x0021d40001077983 */ /* 0x001f680000100800 */
[----:B------:R-:W2:Y:S04]  /*65970*/  LDL.LU R6, [R1+0x190] ;  /* 0x0001900001067983 */ /* 0x000ea80000300800 */
[----:B------:R-:W2:Y:S04]  /*65980*/  LDL.LU R16, [R1+0x228c] ;  /* 0x00228c0001107983 */ /* 0x000ea80000300800 */
[----:B------:R-:W5:Y:S04]  /*65990*/  LDL.LU R3, [R1+0x24f4] ;  /* 0x0024f40001037983 */ /* 0x000f680000300800 */
[----:B------:R-:W5:Y:S04]  /*659a0*/  LDL.LU R18, [R1+0x24f0] ;  /* 0x0024f00001127983 */ /* 0x000f680000300800 */
[----:B------:R-:W5:Y:S04]  /*659b0*/  LDL R22, [R1+0x480] ;  /* 0x0004800001167983 */ /* 0x000f680000100800 */
[----:B------:R-:W5:Y:S04]  /*659c0*/  LDL R23, [R1+0x1e84] ;  /* 0x001e840001177983 */ /* 0x000f680000100800 */
[----:B------:R-:W5:Y:S04]  /*659d0*/  LDL.LU R19, [R1+0x24ec] ;  /* 0x0024ec0001137983 */ /* 0x000f680000300800 */
[----:B------:R-:W5:Y:S04]  /*659e0*/  LDL.LU R14, [R1+0x24e8] ;  /* 0x0024e800010e7983 */ /* 0x000f680000300800 */
[----:B------:R-:W5:Y:S04]  /*659f0*/  LDL R26, [R1+0x1c0] ;  /* 0x0001c000011a7983 */ /* 0x000f680000100800 */
[----:B------:R-:W5:Y:S01]  /*65a00*/  LDL R27, [R1+0x21d0] ;  /* 0x0021d000011b7983 */ /* 0x000f620000100800 */
[----:B----4-:R-:W-:Y:S01]  /*65a10*/  ISETP.LT.AND P0, PT, R5, c[0x0][0x178], !P5 ;  /* 0x00005e0005007a0c */ /* 0x010fe20006f01270 */
[----:B------:R-:W-:Y:S01]  /*65a20*/  IMAD.WIDE R28, R0, 0x2, R20 ;  /* 0x00000002001c7825 */ /* 0x000fe200078e0214 */
[----:B---3--:R-:W-:-:S02]  /*65a30*/  ISETP.LT.AND P4, PT, R4, c[0x0][0x178], !P5 ;  /* 0x00005e0004007a0c */ /* 0x008fc40006f81270 */
[----:B------:R-:W-:Y:S02]  /*65a40*/  ISETP.LT.AND P3, PT, R15, c[0x0][0x178], !P5 ;  /* 0x00005e000f007a0c */ /* 0x000fe40006f61270 */
[----:B--2---:R-:W-:Y:S01]  /*65a50*/  ISETP.GE.AND P1, PT, R16, c[0x0][0x17c], PT ;  /* 0x00005f0010007a0c */ /* 0x004fe20003f26270 */
[C---:B-----5:R-:W-:Y:S01]  /*65a60*/  IMAD.WIDE R24, R0.reuse, 0x2, R2 ;  /* 0x0000000200187825 */ /* 0x060fe200078e0202 */
[----:B------:R0:W-:Y:S01]  /*65a70*/  @P6 STG.E.U16 [R28.64], R22 ;  /* 0x000000161c006986 */ /* 0x0001e2000c101506 */
[----:B------:R-:W-:Y:S02]  /*65a80*/  ISETP.LT.AND P6, PT, R23, c[0x0][0x178], !P5 ;  /* 0x00005e0017007a0c */ /* 0x000fe40006fc1270 */
[----:B0-----:R-:W-:Y:S01]  /*65a90*/  IMAD.WIDE R22, R0, 0x2, R18 ;  /* 0x0000000200167825 */ /* 0x001fe200078e0212 */
[----:B------:R-:W2:Y:S04]  /*65aa0*/  LDL.LU R28, [R1+0x480] ;  /* 0x00048000011c7983 */ /* 0x000ea80000300800 */
[----:B------:R-:W3:Y:S04]  /*65ab0*/  LDL R29, [R1+0x1dcc] ;  /* 0x001dcc00011d7983 */ /* 0x000ee80000100800 */
[----:B------:R-:W4:Y:S04]  /*65ac0*/  LDL R4, [R1+0x180] ;  /* 0x0001800001047983 */ /* 0x000f280000100800 */
[----:B------:R-:W5:Y:S04]  /*65ad0*/  LDL.LU R15, [R1+0x24e4] ;  /* 0x0024e400010f7983 */ /* 0x000f680000300800 */
[----:B------:R-:W2:Y:S04]  /*65ae0*/  LDL.LU R16, [R1+0x24e0] ;  /* 0x0024e00001107983 */ /* 0x000ea80000300800 */
[----:B------:R0:W-:Y:S04]  /*65af0*/  @P0 STG.E.U16 [R22.64], R17 ;  /* 0x0000001116000986 */ /* 0x0001e8000c101506 */
[----:B------:R-:W-:Y:S01]  /*65b00*/  @P2 STG.E.U16 [R24.64], R26 ;  /* 0x0000001a18002986 */ /* 0x000fe2000c101506 */
[----:B------:R-:W-:-:S03]  /*65b10*/  ISETP.LT.AND P2, PT, R27, c[0x0][0x178], !P5 ;  /* 0x00005e001b007a0c */ /* 0x000fc60006f41270 */
[----:B0-----:R-:W2:Y:S04]  /*65b20*/  LDL.LU R17, [R1+0x24dc] ;  /* 0x0024dc0001117983 */ /* 0x001ea80000300800 */
[----:B------:R-:W2:Y:S01]  /*65b30*/  LDL.LU R23, [R1+0x2288] ;  /* 0x0022880001177983 */ /* 0x000ea20000300800 */
[----:B------:R-:W-:-:S03]  /*65b40*/  ISETP.LT.AND P5, PT, R7, c[0x0][0x178], !P5 ;  /* 0x00005e0007007a0c */ /* 0x000fc60006fa1270 */
[----:B------:R-:W3:Y:S01]  /*65b50*/  LDL.LU R7, [R1+0x24d8] ;  /* 0x0024d80001077983 */ /* 0x000ee20000300800 */
[----:B--2---:R-:W-:Y:S01]  /*65b60*/  ISETP.GE.AND P0, PT, R23, c[0x0][0x17c], PT ;  /* 0x00005f0017007a0c */ /* 0x004fe20003f06270 */
[----:B------:R-:W-:-:S05]  /*65b70*/  IMAD.WIDE R22, R0, 0x2, R16 ;  /* 0x0000000200167825 */ /* 0x000fca00078e0210 */
[----:B---3--:R0:W-:Y:S04]  /*65b80*/  @P6 STG.E.U16 [R22.64], R7 ;  /* 0x0000000716006986 */ /* 0x0081e8000c101506 */
[----:B0-----:R-:W2:Y:S04]  /*65b90*/  LDL.LU R7, [R1+0x24d4] ;  /* 0x0024d40001077983 */ /* 0x001ea80000300800 */
[----:B------:R-:W3:Y:S01]  /*65ba0*/  LDL R23, [R1+0x1a0] ;  /* 0x0001a00001177983 */ /* 0x000ee20000100800 */
[----:B-----5:R-:W-:Y:S01]  /*65bb0*/  IMAD.WIDE R24, R0, 0x2, R14 ;  /* 0x0000000200187825 */ /* 0x020fe200078e020e */
[----:B------:R-:W-:-:S03]  /*65bc0*/  ISETP.LT.AND P6, PT, R5, c[0x0][0x178], !P1 ;  /* 0x00005e0005007a0c */ /* 0x000fc60004fc1270 */
[----:B------:R-:W-:Y:S01]  /*65bd0*/  IMAD.WIDE R26, R0, 0x2, R12 ;  /* 0x00000002001a7825 */ /* 0x000fe200078e020c */
[----:B--2---:R0:W-:Y:S04]  /*65be0*/  STL [R1+0x24bc], R7 ;  /* 0x0024bc0701007387 */ /* 0x0041e80000100800 */
[----:B---3--:R1:W-:Y:S01]  /*65bf0*/  @P4 STG.E.U16 [R24.64], R23 ;  /* 0x0000001718004986 */ /* 0x0083e2000c101506 */
[----:B------:R-:W-:-:S03]  /*65c00*/  ISETP.LT.AND P4, PT, R7, c[0x0][0x178], !P1 ;  /* 0x00005e0007007a0c */ /* 0x000fc60004f81270 */
[----:B0-----:R-:W2:Y:S04]  /*65c10*/  LDL.LU R7, [R1+0x1d0] ;  /* 0x0001d00001077983 */ /* 0x001ea80000300800 */
[----:B------:R-:W3:Y:S01]  /*65c20*/  LDL.LU R5, [R1+0x4e8] ;  /* 0x0004e80001057983 */ /* 0x000ee20000300800 */
[----:B-1----:R-:W-:-:S03]  /*65c30*/  IMAD.WIDE R24, R0, 0x2, R10 ;  /* 0x0000000200187825 */ /* 0x002fc600078e020a */
[----:B------:R0:W-:Y:S04]  /*65c40*/  STL.64 [R1+0x24c8], R10 ;  /* 0x0024c80a01007387 */ /* 0x0001e80000100a00 */
[----:B------:R1:W-:Y:S04]  /*65c50*/  @P3 STG.E.U16 [R26.64], R6 ;  /* 0x000000061a003986 */ /* 0x0003e8000c101506 */
[----:B----4-:R-:W-:Y:S04]  /*65c60*/  @P2 STG.E.U16 [R24.64], R4 ;  /* 0x0000000418002986 */ /* 0x010fe8000c101506 */
[----:B0-----:R-:W4:Y:S04]  /*65c70*/  LDL.LU R10, [R1+0x1b0] ;  /* 0x0001b000010a7983 */ /* 0x001f280000300800 */
[----:B------:R-:W5:Y:S01]  /*65c80*/  LDL.LU R11, [R1+0x1a0] ;  /* 0x0001a000010b7983 */ /* 0x000f620000300800 */
[----:B-1----:R-:W-:-:S03]  /*65c90*/  IMAD.WIDE R26, R0, 0x2, R8 ;  /* 0x00000002001a7825 */ /* 0x002fc600078e0208 */
[----:B------:R0:W-:Y:S04]  /*65ca0*/  STL.64 [R1+0x24c0], R8 ;  /* 0x0024c00801007387 */ /* 0x0001e80000100a00 */
[----:B0-----:R-:W2:Y:S04]  /*65cb0*/  LDL R8, [R1+0x2198] ;  /* 0x0021980001087983 */ /* 0x001ea80000100800 */
[----:B------:R-:W2:Y:S04]  /*65cc0*/  LDL.LU R9, [R1+0x2290] ;  /* 0x0022900001097983 */ /* 0x000ea80000300800 */
[----:B------:R-:W2:Y:S01]  /*65cd0*/  LDL.LU R4, [R1+0x24d0] ;  /* 0x0024d00001047983 */ /* 0x000ea20000300800 */
[----:B------:R-:W-:-:S02]  /*65ce0*/  IADD3 R23, R0, c[0x0][0x198], RZ ;  /* 0x0000660000177a10 */ /* 0x000fc40007ffe0ff */
[----:B------:R-:W-:Y:S02]  /*65cf0*/  PRMT R0, R28, 0x7632, R0 ;  /* 0x000076321c007816 */ /* 0x000fe40000000000 */
[----:B------:R-:W-:Y:S01]  /*65d00*/  ISETP.LT.AND P3, PT, R29, c[0x0][0x178], !P1 ;  /* 0x00005e001d007a0c */ /* 0x000fe20004f61270 */
[----:B--2---:R0:W-:Y:S04]  /*65d10*/  @P5 STG.E.U16 [R26.64], R4 ;  /* 0x000000041a005986 */ /* 0x0041e8000c101506 */
[----:B0-----:R-:W2:Y:S04]  /*65d20*/  LDL.LU R26, [R1+0x1c0] ;  /* 0x0001c000011a7983 */ /* 0x001ea80000300800 */
[----:B------:R-:W3:Y:S01]  /*65d30*/  LDL R27, [R1+0x1e84] ;  /* 0x001e8400011b7983 */ /* 0x000ee20000100800 */
[----:B------:R-:W-:-:S03]  /*65d40*/  PRMT R4, R7, 0x7632, R4 ;  /* 0x0000763207047816 */ /* 0x000fc60000000004 */
[----:B------:R-:W4:Y:S01]  /*65d50*/  LDL R7, [R1+0x21d0] ;  /* 0x0021d00001077983 */ /* 0x000f220000100800 */
[----:B------:R-:W-:-:S04]  /*65d60*/  IMAD.WIDE R28, R23, 0x2, R20 ;  /* 0x00000002171c7825 */ /* 0x000fc800078e0214 */
[----:B------:R-:W-:Y:S01]  /*65d70*/  IMAD.WIDE R24, R23, 0x2, R18 ;  /* 0x0000000217187825 */ /* 0x000fe200078e0212 */
[----:B------:R0:W-:Y:S01]  /*65d80*/  @P4 STG.E.U16 [R28.64], R0 ;  /* 0x000000001c004986 */ /* 0x0001e2000c101506 */
[----:B------:R-:W-:-:S03]  /*65d90*/  ISETP.LT.AND P5, PT, R8, c[0x0][0x178], !P1 ;  /* 0x00005e0008007a0c */ /* 0x000fc60004fa1270 */
[----:B------:R5:W-:Y:S01]  /*65da0*/  @P6 STG.E.U16 [R24.64], R4 ;  /* 0x0000000418006986 */ /* 0x000be2000c101506 */
[----:B------:R-:W-:-:S03]  /*65db0*/  ISETP.GE.AND P2, PT, R9, c[0x0][0x17c], PT ;  /* 0x00005f0009007a0c */ /* 0x000fc60003f46270 */
[----:B0-----:R-:W4:Y:S01]  /*65dc0*/  LDL R29, [R1+0x1f9c] ;  /* 0x001f9c00011d7983 */ /* 0x001f220000100800 */
[----:B-----5:R-:W-:Y:S01]  /*65dd0*/  PRMT R4, R11, 0x7632, R4 ;  /* 0x000076320b047816 */ /* 0x020fe20000000004 */
[----:B------:R-:W-:Y:S02]  /*65de0*/  IMAD.WIDE R24, R23, 0x2, R16 ;  /* 0x0000000217187825 */ /* 0x000fe400078e0210 */
[----:B------:R0:W-:Y:S04]  /*65df0*/  STL [R1+0x24b8], R3 ;  /* 0x0024b80301007387 */ /* 0x0001e80000100800 */
[----:B------:R-:W-:Y:S01]  /*65e00*/  STL [R1+0x24b4], R17 ;  /* 0x0024b41101007387 */ /* 0x000fe20000100800 */
[----:B------:R-:W-:Y:S02]  /*65e10*/  PRMT R22, R6, 0x7632, R22 ;  /* 0x0000763206167816 */ /* 0x000fe40000000016 */
[----:B--2---:R-:W-:-:S02]  /*65e20*/  PRMT R0, R26, 0x7632, R0 ;  /* 0x000076321a007816 */ /* 0x004fc40000000000 */
[----:B---3--:R-:W-:Y:S01]  /*65e30*/  ISETP.LT.AND P4, PT, R27, c[0x0][0x178], !P1 ;  /* 0x00005e001b007a0c */ /* 0x008fe20004f81270 */
[C---:B------:R-:W-:Y:S02]  /*65e40*/  IMAD.WIDE R26, R23.reuse, 0x2, R2 ;  /* 0x00000002171a7825 */ /* 0x040fe400078e0202 */
[----:B0-----:R-:W2:Y:S04]  /*65e50*/  LDL R3, [R1+0x4a0] ;  /* 0x0004a00001037983 */ /* 0x001ea80000100800 */
[----:B------:R4:W-:Y:S02]  /*65e60*/  @P3 STG.E.U16 [R26.64], R0 ;  /* 0x000000001a003986 */ /* 0x0009e4000c101506 */
[----:B----4-:R-:W-:Y:S02]  /*65e70*/  PRMT R0, R10, 0x7632, R0 ;  /* 0x000076320a007816 */ /* 0x010fe40000000000 */
[----:B------:R-:W0:Y:S04]  /*65e80*/  LDS.128 R8, [R5] ;  /* 0x0000000005087984 */ /* 0x000e280000000c00 */
[----:B------:R-:W-:Y:S04]  /*65e90*/  STL [R1+0x24b0], R15 ;  /* 0x0024b00f01007387 */ /* 0x000fe80000100800 */
[----:B------:R1:W-:Y:S01]  /*65ea0*/  @P4 STG.E.U16 [R24.64], R0 ;  /* 0x0000000018004986 */ /* 0x0003e2000c101506 */
[----:B------:R-:W-:Y:S01]  /*65eb0*/  IMAD.WIDE R26, R23, 0x2, R14 ;  /* 0x00000002171a7825 */ /* 0x000fe200078e020e */
[----:B------:R-:W-:-:S02]  /*65ec0*/  ISETP.LT.AND P3, PT, R7, c[0x0][0x178], !P1 ;  /* 0x00005e0007007a0c */ /* 0x000fc40004f61270 */
[----:B-1----:R-:W3:Y:S04]  /*65ed0*/  LDL.LU R24, [R1+0x180] ;  /* 0x0001800001187983 */ /* 0x002ee80000300800 */
[----:B------:R-:W4:Y:S01]  /*65ee0*/  LDL R25, [R1+0x1d70] ;  /* 0x001d700001197983 */ /* 0x000f220000100800 */
[----:B0-----:R-:W-:-:S03]  /*65ef0*/  IMAD.MOV.U32 R5, RZ, RZ, R8 ;  /* 0x000000ffff057224 */ /* 0x001fc600078e0008 */
[----:B------:R0:W-:Y:S01]  /*65f00*/  STL.64 [R1+0x38], R10 ;  /* 0x0000380a01007387 */ /* 0x0001e20000100a00 */
[----:B------:R-:W-:-:S03]  /*65f10*/  IMAD.MOV.U32 R6, RZ, RZ, R9 ;  /* 0x000000ffff067224 */ /* 0x000fc600078e0009 */
[----:B0-----:R-:W5:Y:S04]  /*65f20*/  LDL.LU.64 R10, [R1+0x24c8] ;  /* 0x0024c800010a7983 */ /* 0x001f680000300a00 */
[----:B------:R-:W2:Y:S04]  /*65f30*/  LDL.LU.64 R8, [R1+0x24c0] ;  /* 0x0024c00001087983 */ /* 0x000ea80000300a00 */
[----:B------:R-:W2:Y:S04]  /*65f40*/  LDL R17, [R1+0x490] ;  /* 0x0004900001117983 */ /* 0x000ea80000100800 */
[----:B------:R-:W2:Y:S04]  /*65f50*/  LDL R15, [R1+0x220] ;  /* 0x00022000010f7983 */ /* 0x000ea80000100800 */
[----:B------:R0:W-:Y:S04]  /*65f60*/  STL [R1+0x24ac], R5 ;  /* 0x0024ac0501007387 */ /* 0x0001e80000100800 */
[----:B0-----:R-:W2:Y:S04]  /*65f70*/  LDL R5, [R1+0x21d4] ;  /* 0x0021d40001057983 */ /* 0x001ea80000100800 */
[----:B------:R0:W-:Y:S04]  /*65f80*/  STL [R1+0x242c], R6 ;  /* 0x00242c0601007387 */ /* 0x0001e80000100800 */
[----:B0-----:R-:W2:Y:S04]  /*65f90*/  LDL R6, [R1+0x1dcc] ;  /* 0x001dcc0001067983 */ /* 0x001ea80000100800 */
[----:B------:R-:W2:Y:S01]  /*65fa0*/  LDL.LU R7, [R1+0x24bc] ;  /* 0x0024bc0001077983 */ /* 0x000ea20000300800 */
[----:B------:R-:W-:Y:S01]  /*65fb0*/  ISETP.LT.AND P6, PT, R29, c[0x0][0x178], !P1 ;  /* 0x00005e001d007a0c */ /* 0x000fe20004fc1270 */
[----:B------:R-:W-:-:S12]  /*65fc0*/  IMAD.WIDE R28, R23, 0x2, R12 ;  /* 0x00000002171c7825 */ /* 0x000fd800078e020c */
[----:B------:R-:W-:Y:S04]  /*65fd0*/  @P6 STG.E.U16 [R26.64], R4 ;  /* 0x000000041a006986 */ /* 0x000fe8000c101506 */
[----:B------:R0:W-:Y:S02]  /*65fe0*/  @P5 STG.E.U16 [R28.64], R22 ;  /* 0x000000161c005986 */ /* 0x0001e4000c101506 */
[----:B0-----:R-:W-:Y:S02]  /*65ff0*/  IADD3 R22, R23, c[0x0][0x198], RZ ;  /* 0x0000660017167a10 */ /* 0x001fe40007ffe0ff */
[----:B---3--:R-:W-:Y:S02]  /*66000*/  PRMT R4, R24, 0x7632, R4 ;  /* 0x0000763218047816 */ /* 0x008fe40000000004 */
[----:B----4-:R-:W-:Y:S01]  /*66010*/  ISETP.LT.AND P4, PT, R25, c[0x0][0x178], !P0 ;  /* 0x00005e0019007a0c */ /* 0x010fe20004781270 */
[----:B------:R-:W-:Y:S01]  /*66020*/  IMAD.WIDE R24, R22, 0x2, R20 ;  /* 0x0000000216187825 */ /* 0x000fe200078e0214 */
[----:B------:R-:W-:-:S03]  /*66030*/  PRMT R0, R4, 0x7632, R0 ;  /* 0x0000763204007816 */ /* 0x000fc60000000000 */
[----:B-----5:R-:W-:-:S04]  /*66040*/  IMAD.WIDE R28, R23, 0x2, R10 ;  /* 0x00000002171c7825 */ /* 0x020fc800078e020a */
[----:B--2---:R-:W-:Y:S01]  /*66050*/  IMAD.WIDE R26, R23, 0x2, R8 ;  /* 0x00000002171a7825 */ /* 0x004fe200078e0208 */
[----:B------:R0:W-:Y:S01]  /*66060*/  @P3 STG.E.U16 [R28.64], R4 ;  /* 0x000000041c003986 */ /* 0x0001e2000c101506 */
[----:B------:R-:W-:-:S03]  /*66070*/  ISETP.LT.AND P1, PT, R5, c[0x0][0x178], !P1 ;  /* 0x00005e0005007a0c */ /* 0x000fc60004f21270 */
[----:B------:R-:W2:Y:S01]  /*66080*/  LDL R5, [R1+0x1e0] ;  /* 0x0001e00001057983 */ /* 0x000ea20000100800 */
[----:B------:R-:W-:-:S03]  /*66090*/  ISETP.LT.AND P6, PT, R7, c[0x0][0x178], !P0 ;  /* 0x00005e0007007a0c */ /* 0x000fc600047c1270 */
[----:B------:R1:W-:Y:S01]  /*660a0*/  STL [R1+0x24a8], R6 ;  /* 0x0024a80601007387 */ /* 0x0003e20000100800 */
[----:B------:R-:W-:-:S03]  /*660b0*/  ISETP.LT.AND P5, PT, R6, c[0x0][0x178], !P0 ;  /* 0x00005e0006007a0c */ /* 0x000fc600047a1270 */
[----:B0-----:R-:W3:Y:S04]  /*660c0*/  LDL R29, [R1+0x1e84] ;  /* 0x001e8400011d7983 */ /* 0x001ee80000100800 */
[----:B------:R0:W-:Y:S04]  /*660d0*/  @P1 STG.E.U16 [R26.64], R0 ;  /* 0x000000001a001986 */ /* 0x0001e8000c101506 */
[----:B-1----:R-:W4:Y:S04]  /*660e0*/  LDL R6, [R1+0x1f9c] ;  /* 0x001f9c0001067983 */ /* 0x002f280000100800 */
[----:B------:R-:W5:Y:S04]  /*660f0*/  LDL R23, [R1+0x200] ;  /* 0x0002000001177983 */ /* 0x000f680000100800 */
[----:B0-----:R-:W2:Y:S04]  /*66100*/  LDL R26, [R1+0x2198] ;  /* 0x00219800011a7983 */ /* 0x001ea80000100800 */
[----:B------:R-:W2:Y:S04]  /*66110*/  LDL R27, [R1+0x21d0] ;  /* 0x0021d000011b7983 */ /* 0x000ea80000100800 */
[----:B------:R-:W2:Y:S04]  /*66120*/  LDL R0, [R1+0x210] ;  /* 0x0002100001007983 */ /* 0x000ea80000100800 */
[----:B------:R0:W-:Y:S04]  /*66130*/  @P6 STG.E.U16 [R24.64], R3 ;  /* 0x0000000318006986 */ /* 0x0001e8000c101506 */
[----:B0-----:R-:W2:Y:S01]  /*66140*/  LDL.LU R3, [R1+0x24b8] ;  /* 0x0024b80001037983 */ /* 0x001ea20000300800 */
[----:B---3--:R-:W-:Y:S01]  /*66150*/  ISETP.LT.AND P3, PT, R29, c[0x0][0x178], !P0 ;  /* 0x00005e001d007a0c */ /* 0x008fe20004761270 */
[----:B------:R-:W-:-:S05]  /*66160*/  IMAD.WIDE R28, R22, 0x2, R18 ;  /* 0x00000002161c7825 */ /* 0x000fca00078e0212 */
[----:B------:R0:W-:Y:S01]  /*66170*/  @P4 STG.E.U16 [R28.64], R17 ;  /* 0x000000111c004986 */ /* 0x0001e2000c101506 */
[----:B----4-:R-:W-:-:S03]  /*66180*/  ISETP.LT.AND P1, PT, R6, c[0x0][0x178], !P0 ;  /* 0x00005e0006007a0c */ /* 0x010fc60004721270 */
[----:B------:R-:W3:Y:S04]  /*66190*/  LDL R6, [R1+0x1d70] ;  /* 0x001d700001067983 */ /* 0x000ee80000100800 */
[----:B0-----:R-:W4:Y:S04]  /*661a0*/  LDL.LU R17, [R1+0x24b4] ;  /* 0x0024b40001117983 */ /* 0x001f280000300800 */
[----:B------:R-:W3:Y:S04]  /*661b0*/  LDL.LU R28, [R1+0x2294] ;  /* 0x00229400011c7983 */ /* 0x000ee80000300800 */
[----:B------:R-:W5:Y:S01]  /*661c0*/  LDL R29, [R1+0x21d4] ;  /* 0x0021d400011d7983 */ /* 0x000f620000100800 */
[----:B--2---:R-:W-:-:S05]  /*661d0*/  IMAD.WIDE R24, R22, 0x2, R2 ;  /* 0x0000000216187825 */ /* 0x004fca00078e0202 */
[----:B------:R0:W-:Y:S04]  /*661e0*/  @P5 STG.E.U16 [R24.64], R15 ;  /* 0x0000000f18005986 */ /* 0x0001e8000c101506 */
[----:B0-----:R-:W2:Y:S01]  /*661f0*/  LDL.LU R15, [R1+0x24b0] ;  /* 0x0024b000010f7983 */ /* 0x001ea20000300800 */
[----:B------:R-:W-:Y:S02]  /*66200*/  ISETP.LT.AND P6, PT, R26, c[0x0][0x178], !P0 ;  /* 0x00005e001a007a0c */ /* 0x000fe400047c1270 */
[----:B------:R-:W-:Y:S01]  /*66210*/  ISETP.LT.AND P4, PT, R27, c[0x0][0x178], !P0 ;  /* 0x00005e001b007a0c */ /* 0x000fe20004781270 */
[C---:B------:R-:W-:Y:S01]  /*66220*/  IMAD.WIDE R24, R22.reuse, 0x2, R12 ;  /* 0x0000000216187825 */ /* 0x040fe200078e020c */
[----:B------:R-:W-:Y:S04]  /*66230*/  STL [R1+0x249c], R7 ;  /* 0x00249c0701007387 */ /* 0x000fe80000100800 */
[----:B------:R-:W-:Y:S04]  /*66240*/  STL [R1+0x24a4], R12 ;  /* 0x0024a40c01007387 */ /* 0x000fe80000100800 */
[----:B------:R-:W-:Y:S01]  /*66250*/  STL [R1+0x24a0], R13 ;  /* 0x0024a00d01007387 */ /* 0x000fe20000100800 */
[----:B----4-:R-:W-:Y:S01]  /*66260*/  IMAD.WIDE R26, R22, 0x2, R16 ;  /* 0x00000002161a7825 */ /* 0x010fe200078e0210 */
[----:B---3--:R-:W-:-:S02]  /*66270*/  ISETP.GE.AND P5, PT, R28, c[0x0][0x17c], PT ;  /* 0x00005f001c007a0c */ /* 0x008fc40003fa6270 */
[----:B-----5:R-:W-:Y:S02]  /*66280*/  ISETP.LT.AND P0, PT, R29, c[0x0][0x178], !P0 ;  /* 0x00005e001d007a0c */ /* 0x020fe40004701270 */
[----:B------:R-:W-:Y:S01]  /*66290*/  @P3 STG.E.U16 [R26.64], R0 ;  /* 0x000000001a003986 */ /* 0x000fe2000c101506 */
[----:B--2---:R-:W-:-:S05]  /*662a0*/  IMAD.WIDE R28, R22, 0x2, R14 ;  /* 0x00000002161c7825 */ /* 0x004fca00078e020e */
[----:B------:R0:W-:Y:S04]  /*662b0*/  @P1 STG.E.U16 [R28.64], R23 ;  /* 0x000000171c001986 */ /* 0x0001e8000c101506 */
[----:B------:R1:W-:Y:S04]  /*662c0*/  @P6 STG.E.U16 [R24.64], R5 ;  /* 0x0000000518006986 */ /* 0x0003e8000c101506 */
[----:B0-----:R-:W2:Y:S04]  /*662d0*/  LDL.LU R28, [R1+0x210] ;  /* 0x00021000011c7983 */ /* 0x001ea80000300800 */
[----:B------:R-:W3:Y:S04]  /*662e0*/  LDL.LU R29, [R1+0x200] ;  /* 0x00020000011d7983 */ /* 0x000ee80000300800 */
[----:B-1----:R-:W4:Y:S04]  /*662f0*/  LDL.LU R5, [R1+0x24ac] ;  /* 0x0024ac0001057983 */ /* 0x002f280000300800 */
[----:B------:R-:W5:Y:S01]  /*66300*/  LDL R24, [R1+0x1f0] ;  /* 0x0001f00001187983 */ /* 0x000f620000100800 */
[C---:B------:R-:W-:Y:S01]  /*66310*/  IMAD.WIDE R26, R22.reuse, 0x2, R10 ;  /* 0x00000002161a7825 */ /* 0x040fe200078e020a */
[----:B------:R-:W-:-:S02]  /*66320*/  IADD3 R0, R22, c[0x0][0x198], RZ ;  /* 0x0000660016007a10 */ /* 0x000fc40007ffe0ff */
[----:B------:R-:W2:Y:S01]  /*66330*/  LDL.LU R25, [R1+0x4a0] ;  /* 0x0004a00001197983 */ /* 0x000ea20000300800 */
[----:B------:R-:W-:Y:S01]  /*66340*/  IMAD.WIDE R22, R22, 0x2, R8 ;  /* 0x0000000216167825 */ /* 0x000fe200078e0208 */
[----:B------:R-:W-:Y:S02]  /*66350*/  ISETP.LT.AND P3, PT, R7, c[0x0][0x178], !P2 ;  /* 0x00005e0007007a0c */ /* 0x000fe40005761270 */
[----:B-----5:R0:W-:Y:S04]  /*66360*/  @P4 STG.E.U16 [R26.64], R24 ;  /* 0x000000181a004986 */ /* 0x0201e8000c101506 */
[----:B----4-:R1:W-:Y:S01]  /*66370*/  @P0 STG.E.U16 [R22.64], R5 ;  /* 0x0000000516000986 */ /* 0x0103e2000c101506 */
[----:B------:R-:W-:-:S03]  /*66380*/  ISETP.LT.AND P0, PT, R6, c[0x0][0x178], !P2 ;  /* 0x00005e0006007a0c */ /* 0x000fc60005701270 */
[----:B0-----:R-:W4:Y:S04]  /*66390*/  LDL.LU R26, [R1+0x490] ;  /* 0x00049000011a7983 */ /* 0x001f280000300800 */
[----:B------:R-:W5:Y:S04]  /*663a0*/  LDL.LU R27, [R1+0x220] ;  /* 0x00022000011b7983 */ /* 0x000f680000300800 */
[----:B-1----:R-:W5:Y:S04]  /*663b0*/  LDL R22, [R1+0x1e84] ;  /* 0x001e840001167983 */ /* 0x002f680000100800 */
[----:B------:R-:W5:Y:S04]  /*663c0*/  LDL R23, [R1+0x1f9c] ;  /* 0x001f9c0001177983 */ /* 0x000f680000100800 */
[----:B------:R-:W5:Y:S01]  /*663d0*/  LDL.LU R6, [R1+0x24a8] ;  /* 0x0024a80001067983 */ /* 0x000f620000300800 */
[----:B--2---:R-:W-:Y:S01]  /*663e0*/  PRMT R4, R25, 0x7632, R4 ;  /* 0x0000763219047816 */ /* 0x004fe20000000004 */
[----:B------:R-:W-:-:S05]  /*663f0*/  IMAD.WIDE R24, R0, 0x2, R20 ;  /* 0x0000000200187825 */ /* 0x000fca00078e0214 */
[----:B------:R0:W-:Y:S01]  /*66400*/  @P3 STG.E.U16 [R24.64], R4 ;  /* 0x0000000418003986 */ /* 0x0001e2000c101506 */
[----:B---3--:R-:W-:-:S03]  /*66410*/  PRMT R7, R29, 0x7632, R7 ;  /* 0x000076321d077816 */ /* 0x008fc60000000007 */
[----:B------:R-:W-:Y:S04]  /*66420*/  STL [R1+0x2498], R17 ;  /* 0x0024981101007387 */ /* 0x000fe80000100800 */
[----:B------:R1:W-:Y:S01]  /*66430*/  STL [R1+0x2494], R15 ;  /* 0x0024940f01007387 */ /* 0x0003e20000100800 */
[----:B0-----:R-:W-:Y:S01]  /*66440*/  PRMT R4, R28, 0x7632, R4 ;  /* 0x000076321c047816 */ /* 0x001fe20000000004 */
[----:B------:R-:W-:-:S04]  /*66450*/  IMAD.WIDE R24, R0, 0x2, R2 ;  /* 0x0000000200187825 */ /* 0x000fc800078e0202 */
[----:B------:R-:W-:Y:S02]  /*66460*/  IMAD.WIDE R28, R0, 0x2, R14 ;  /* 0x00000002001c7825 */ /* 0x000fe400078e020e */
[----:B-1----:R-:W2:Y:S01]  /*66470*/  LDL R15, [R1+0x1d70] ;  /* 0x001d7000010f7983 */ /* 0x002ea20000100800 */
[----:B----4-:R-:W-:Y:S02]  /*66480*/  PRMT R12, R26, 0x7632, R12 ;  /* 0x000076321a0c7816 */ /* 0x010fe4000000000c */
[----:B-----5:R-:W-:Y:S02]  /*66490*/  ISETP.LT.AND P4, PT, R22, c[0x0][0x178], !P2 ;  /* 0x00005e0016007a0c */ /* 0x020fe40005781270 */
[----:B------:R-:W-:Y:S02]  /*664a0*/  ISETP.LT.AND P3, PT, R23, c[0x0][0x178], !P2 ;  /* 0x00005e0017007a0c */ /* 0x000fe40005761270 */
[----:B------:R-:W-:Y:S01]  /*664b0*/  ISETP.LT.AND P1, PT, R6, c[0x0][0x178], !P2 ;  /* 0x00005e0006007a0c */ /* 0x000fe20005721270 */
[----:B------:R-:W-:Y:S01]  /*664c0*/  IMAD.WIDE R22, R0, 0x2, R18 ;  /* 0x0000000200167825 */ /* 0x000fe200078e0212 */
[----:B------:R-:W-:-:S03]  /*664d0*/  PRMT R13, R27, 0x7632, R13 ;  /* 0x000076321b0d7816 */ /* 0x000fc6000000000d */
[----:B------:R-:W-:Y:S01]  /*664e0*/  IMAD.WIDE R26, R0, 0x2, R16 ;  /* 0x00000002001a7825 */ /* 0x000fe200078e0210 */
[----:B------:R0:W-:Y:S07]  /*664f0*/  @P0 STG.E.U16 [R22.64], R12 ;  /* 0x0000000c16000986 */ /* 0x0001ee000c101506 */
[----:B------:R1:W-:Y:S04]  /*66500*/  @P1 STG.E.U16 [R24.64], R13 ;  /* 0x0000000d18001986 */ /* 0x0003e8000c101506 */
[----:B0-----:R-:W3:Y:S04]  /*66510*/  LDL.LU R12, [R1+0x24a4] ;  /* 0x0024a400010c7983 */ /* 0x001ee80000300800 */
[----:B------:R-:W4:Y:S04]  /*66520*/  LDL.LU R22, [R1+0x4ec] ;  /* 0x0004ec0001167983 */ /* 0x000f280000300800 */
[----:B------:R-:W5:Y:S04]  /*66530*/  LDL.LU R23, [R1+0x1f0] ;  /* 0x0001f00001177983 */ /* 0x000f680000300800 */
[----:B-1----:R-:W3:Y:S04]  /*66540*/  LDL.LU R13, [R1+0x24a0] ;  /* 0x0024a000010d7983 */ /* 0x002ee80000300800 */
[----:B------:R-:W3:Y:S04]  /*66550*/  LDL R24, [R1+0x2198] ;  /* 0x0021980001187983 */ /* 0x000ee80000100800 */
[----:B------:R-:W4:Y:S04]  /*66560*/  LDL R25, [R1+0x21d0] ;  /* 0x0021d00001197983 */ /* 0x000f280000100800 */
[----:B------:R0:W-:Y:S04]  /*66570*/  @P4 STG.E.U16 [R26.64], R4 ;  /* 0x000000041a004986 */ /* 0x0001e8000c101506 */
[----:B0-----:R-:W5:Y:S04]  /*66580*/  LDL.LU R27, [R1+0x1e0] ;  /* 0x0001e000011b7983 */ /* 0x001f680000300800 */
[----:B------:R0:W-:Y:S04]  /*66590*/  @P3 STG.E.U16 [R28.64], R7 ;  /* 0x000000071c003986 */ /* 0x0001e8000c101506 */
[----:B0-----:R-:W5:Y:S04]  /*665a0*/  LDL.LU R7, [R1+0x249c] ;  /* 0x00249c0001077983 */ /* 0x001f680000300800 */
[----:B------:R-:W5:Y:S01]  /*665b0*/  LDL R29, [R1+0x21d4] ;  /* 0x0021d400011d7983 */ /* 0x000f620000100800 */
[----:B------:R-:W-:-:S02]  /*665c0*/  PRMT R28, R5, 0x7632, R28 ;  /* 0x00007632051c7816 */ /* 0x000fc4000000001c */
[----:B--2---:R-:W-:Y:S02]  /*665d0*/  ISETP.LT.AND P4, PT, R15, c[0x0][0x178], !P5 ;  /* 0x00005e000f007a0c */ /* 0x004fe40006f81270 */
[----:B---3--:R-:W-:Y:S02]  /*665e0*/  ISETP.LT.AND P1, PT, R24, c[0x0][0x178], !P2 ;  /* 0x00005e0018007a0c */ /* 0x008fe40005721270 */
[----:B----4-:R-:W-:Y:S02]  /*665f0*/  ISETP.LT.AND P0, PT, R25, c[0x0][0x178], !P2 ;  /* 0x00005e0019007a0c */ /* 0x010fe40005701270 */
[----:B-----5:R-:W-:Y:S02]  /*66600*/  PRMT R17, R27, 0x7632, R17 ;  /* 0x000076321b117816 */ /* 0x020fe40000000011 */
[----:B------:R-:W0:Y:S04]  /*66610*/  LDS.128 R24, [R22] ;  /* 0x0000000016187984 */ /* 0x000e280000000c00 */
[----:B0-----:R-:W-:Y:S04]  /*66620*/  STL.64 [R1+0x10], R24 ;  /* 0x0000101801007387 */ /* 0x001fe80000100a00 */
[----:B------:R0:W-:Y:S04]  /*66630*/  STL.64 [R1+0x18], R26 ;  /* 0x0000181a01007387 */ /* 0x0001e80000100a00 */
[----:B------:R-:W2:Y:S04]  /*66640*/  LDL.LU R5, [R1+0x240] ;  /* 0x0002400001057983 */ /* 0x000ea80000300800 */
[----:B------:R-:W3:Y:S01]  /*66650*/  LDL R15, [R1+0x4b0] ;  /* 0x0004b000010f7983 */ /* 0x000ee20000100800 */
[----:B0-----:R-:W-:-:S03]  /*66660*/  IMAD.WIDE R26, R0, 0x2, R12 ;  /* 0x00000002001a7825 */ /* 0x001fc600078e020c */
[----:B------:R-:W-:Y:S04]  /*66670*/  STL [R1+0x2480], R6 ;  /* 0x0024800601007387 */ /* 0x000fe80000100800 */
[----:B------:R0:W-:Y:S04]  /*66680*/  @P1 STG.E.U16 [R26.64], R17 ;  /* 0x000000111a001986 */ /* 0x0001e8000c101506 */
[----:B0-----:R-:W4:Y:S01]  /*66690*/  LDL R27, [R1+0x1e84] ;  /* 0x001e8400011b7983 */ /* 0x001f220000100800 */
[----:B------:R-:W-:Y:S01]  /*666a0*/  ISETP.LT.AND P2, PT, R29, c[0x0][0x178], !P2 ;  /* 0x00005e001d007a0c */ /* 0x000fe20005741270 */
[C---:B------:R-:W-:Y:S01]  /*666b0*/  IMAD.WIDE R24, R0.reuse, 0x2, R10 ;  /* 0x0000000200187825 */ /* 0x040fe200078e020a */
[----:B------:R-:W-:Y:S01]  /*666c0*/  PRMT R4, R23, 0x7632, R4 ;  /* 0x0000763217047816 */ /* 0x000fe20000000004 */
[----:B------:R-:W5:Y:S02]  /*666d0*/  LDL.LU R17, [R1+0x2298] ;  /* 0x0022980001117983 */ /* 0x000f640000300800 */
[C---:B------:R-:W-:Y:S01]  /*666e0*/  IMAD.WIDE R22, R0.reuse, 0x2, R8 ;  /* 0x0000000200167825 */ /* 0x040fe200078e0208 */
[----:B------:R-:W-:Y:S01]  /*666f0*/  IADD3 R0, R0, c[0x0][0x198], RZ ;  /* 0x0000660000007a10 */ /* 0x000fe20007ffe0ff */
[----:B------:R0:W-:Y:S06]  /*66700*/  @P0 STG.E.U16 [R24.64], R4 ;  /* 0x0000000418000986 */ /* 0x0001ec000c101506 */
[----:B------:R1:W-:Y:S04]  /*66710*/  @P2 STG.E.U16 [R22.64], R28 ;  /* 0x0000001c16002986 */ /* 0x0003e8000c101506 */
[----:B0-----:R-:W2:Y:S04]  /*66720*/  LDL R4, [R1+0x1f9c] ;  /* 0x001f9c0001047983 */ /* 0x001ea80000100800 */
[----:B-1----:R-:W3:Y:S04]  /*66730*/  LDL R28, [R1+0x260] ;  /* 0x00026000011c7983 */ /* 0x002ee80000100800 */
[----:B------:R0:W-:Y:S01]  /*66740*/  STL [R1+0x2488], R18 ;  /* 0x0024881201007387 */ /* 0x0001e20000100800 */
[----:B----4-:R-:W-:Y:S01]  /*66750*/  ISETP.LT.AND P2, PT, R27, c[0x0][0x178], !P5 ;  /* 0x00005e001b007a0c */ /* 0x010fe20006f41270 */
[----:B------:R-:W-:-:S02]  /*66760*/  IMAD.WIDE R26, R0, 0x2, R18 ;  /* 0x00000002001a7825 */ /* 0x000fc400078e0212 */
[----:B0-----:R-:W4:Y:S02]  /*66770*/  LDL R18, [R1+0x1d70] ;  /* 0x001d700001127983 */ /* 0x001f240000100800 */
[----:B------:R-:W-:Y:S01]  /*66780*/  IMAD.WIDE R22, R0, 0x2, R2 ;  /* 0x0000000200167825 */ /* 0x000fe200078e0202 */
[----:B--2---:R-:W-:Y:S01]  /*66790*/  ISETP.LT.AND P1, PT, R4, c[0x0][0x178], !P5 ;  /* 0x00005e0004007a0c */ /* 0x004fe20006f21270 */
[----:B----4-:R0:W-:Y:S04]  /*667a0*/  STL [R1+0x248c], R18 ;  /* 0x00248c1201007387 */ /* 0x0101e80000100800 */
[----:B0-----:R-:W2:Y:S04]  /*667b0*/  LDL R18, [R1+0x230] ;  /* 0x0002300001127983 */ /* 0x001ea80000100800 */
[----:B------:R0:W-:Y:S04]  /*667c0*/  STL [R1+0x2484], R19 ;  /* 0x0024841301007387 */ /* 0x0001e80000100800 */
[----:B0-----:R-:W4:Y:S04]  /*667d0*/  LDL R19, [R1+0x10] ;  /* 0x0000100001137983 */ /* 0x001f280000100800 */
[----:B------:R-:W2:Y:S04]  /*667e0*/  LDL.LU R4, [R1+0x229c] ;  /* 0x00229c0001047983 */ /* 0x000ea80000300800 */
[----:B------:R0:W-:Y:S04]  /*667f0*/  STL [R1+0x2490], R3 ;  /* 0x0024900301007387 */ /* 0x0001e80000100800 */
[----:B0-----:R-:W2:Y:S01]  /*66800*/  LDL.LU R3, [R1+0x4c0] ;  /* 0x0004c00001037983 */ /* 0x001ea20000300800 */
[----:B------:R-:W-:Y:S01]  /*66810*/  ISETP.LT.AND P3, PT, R7, c[0x0][0x178], !P5 ;  /* 0x00005e0007007a0c */ /* 0x000fe20006f61270 */
[----:B------:R-:W-:Y:S01]  /*66820*/  IMAD.WIDE R24, R0, 0x2, R20 ;  /* 0x0000000200187825 */ /* 0x000fe200078e0214 */
[----:B-----5:R-:W-:-:S02]  /*66830*/  ISETP.GE.AND P0, PT, R17, c[0x0][0x17c], PT ;  /* 0x00005f0011007a0c */ /* 0x020fc40003f06270 */
[----:B------:R-:W5:Y:S01]  /*66840*/  LDL.LU R17, [R1+0x2498] ;  /* 0x0024980001117983 */ /* 0x000f620000300800 */
[----:B------:R-:W-:-:S08]  /*66850*/  ISETP.LT.AND P6, PT, R6, c[0x0][0x178], !P5 ;  /* 0x00005e0006007a0c */ /* 0x000fd00006fc1270 */
[----:B--2---:R0:W-:Y:S04]  /*66860*/  @P3 STG.E.U16 [R24.64], R3 ;  /* 0x0000000318003986 */ /* 0x0041e8000c101506 */
[----:B0-----:R-:W2:Y:S04]  /*66870*/  LDL R25, [R1+0x4d0] ;  /* 0x0004d00001197983 */ /* 0x001ea80000100800 */
[----:B--2---:R0:W-:Y:S04]  /*66880*/  @P4 STG.E.U16 [R26.64], R25 ;  /* 0x000000191a004986 */ /* 0x0041e8000c101506 */
[----:B---3--:R1:W-:Y:S01]  /*66890*/  @P6 STG.E.U16 [R22.64], R15 ;  /* 0x0000000f16006986 */ /* 0x0083e2000c101506 */
[----:B------:R-:W-:-:S03]  /*668a0*/  ISETP.LT.AND P6, PT, R7, c[0x0][0x178], !P0 ;  /* 0x00005e0007007a0c */ /* 0x000fc600047c1270 */
[----:B0-----:R-:W2:Y:S04]  /*668b0*/  LDL R26, [R1+0x2198] ;  /* 0x00219800011a7983 */ /* 0x001ea80000100800 */
[----:B------:R-:W3:Y:S04]  /*668c0*/  LDL R27, [R1+0x21d0] ;  /* 0x0021d000011b7983 */ /* 0x000ee80000100800 */
[----:B-1----:R-:W4:Y:S04]  /*668d0*/  LDL.LU R15, [R1+0x2494] ;  /* 0x00249400010f7983 */ /* 0x002f280000300800 */
[----:B------:R0:W-:Y:S04]  /*668e0*/  STL [R1+0x247c], R7 ;  /* 0x00247c0701007387 */ /* 0x0001e80000100800 */
[----:B0-----:R-:W4:Y:S01]  /*668f0*/  LDL.LU R7, [R1+0x250] ;  /* 0x0002500001077983 */ /* 0x001f220000300800 */
[----:B-----5:R-:W-:-:S05]  /*66900*/  IMAD.WIDE R24, R0, 0x2, R16 ;  /* 0x0000000200187825 */ /* 0x020fca00078e0210 */
[----:B------:R0:W-:Y:S01]  /*66910*/  @P2 STG.E.U16 [R24.64], R28 ;  /* 0x0000001c18002986 */ /* 0x0001e2000c101506 */
[----:B------:R-:W-:-:S03]  /*66920*/  PRMT R6, R3, 0x7632, R6 ;  /* 0x0000763203067816 */ /* 0x000fc60000000006 */
[----:B------:R-:W5:Y:S01]  /*66930*/  LDL.LU R3, [R1+0x2490] ;  /* 0x0024900001037983 */ /* 0x000f620000300800 */
[----:B--2---:R-:W-:Y:S02]  /*66940*/  ISETP.LT.AND P3, PT, R26, c[0x0][0x178], !P5 ;  /* 0x00005e001a007a0c */ /* 0x004fe40006f61270 */
[----:B---3--:R-:W-:Y:S01]  /*66950*/  ISETP.LT.AND P4, PT, R27, c[0x0][0x178], !P5 ;  /* 0x00005e001b007a0c */ /* 0x008fe20006f81270 */
[----:B----4-:R-:W-:Y:S01]  /*66960*/  IMAD.WIDE R22, R0, 0x2, R14 ;  /* 0x0000000200167825 */ /* 0x010fe200078e020e */
[----:B------:R-:W-:-:S03]  /*66970*/  ISETP.LT.AND P5, PT, R29, c[0x0][0x178], !P5 ;  /* 0x00005e001d007a0c */ /* 0x000fc60006fa1270 */
[C---:B0-----:R-:W-:Y:S01]  /*66980*/  IMAD.WIDE R28, R0.reuse, 0x2, R12 ;  /* 0x00000002001c7825 */ /* 0x041fe200078e020c */
[----:B------:R0:W-:Y:S05]  /*66990*/  @P1 STG.E.U16 [R22.64], R7 ;  /* 0x0000000716001986 */ /* 0x0001ea000c101506 */
[----:B------:R-:W-:Y:S01]  /*669a0*/  @P3 STG.E.U16 [R28.64], R5 ;  /* 0x000000051c003986 */ /* 0x000fe2000c101506 */
[----:B0-----:R-:W-:-:S05]  /*669b0*/  IMAD.WIDE R22, R0, 0x2, R10 ;  /* 0x0000000200167825 */ /* 0x001fca00078e020a */
[----:B------:R0:W-:Y:S04]  /*669c0*/  @P4 STG.E.U16 [R22.64], R18 ;  /* 0x0000001216004986 */ /* 0x0001e8000c101506 */
[----:B0-----:R-:W2:Y:S01]  /*669d0*/  LDL.LU R18, [R1+0x248c] ;  /* 0x00248c0001127983 */ /* 0x001ea20000300800 */
[----:B------:R-:W-:Y:S02]  /*669e0*/  ISETP.GE.AND P2, PT, R4, c[0x0][0x17c], PT ;  /* 0x00005f0004007a0c */ /* 0x000fe40003f46270 */
[C---:B------:R-:W-:Y:S01]  /*669f0*/  IADD3 R4, R0.reuse, c[0x0][0x198], RZ ;  /* 0x0000660000047a10 */ /* 0x040fe20007ffe0ff */
[----:B------:R-:W-:Y:S01]  /*66a00*/  IMAD.WIDE R24, R0, 0x2, R8 ;  /* 0x0000000200187825 */ /* 0x000fe200078e0208 */
[----:B------:R-:W3:Y:S03]  /*66a10*/  LDL.LU R22, [R1+0x260] ;  /* 0x0002600001167983 */ /* 0x000ee60000300800 */
[----:B------:R-:W-:Y:S01]  /*66a20*/  IMAD.WIDE R26, R4, 0x2, R20 ;  /* 0x00000002041a7825 */ /* 0x000fe200078e0214 */
[----:B------:R-:W4:Y:S04]  /*66a30*/  LDL R23, [R1+0x2198] ;  /* 0x0021980001177983 */ /* 0x000f280000100800 */
[----:B------:R0:W-:Y:S04]  /*66a40*/  @P5 STG.E.U16 [R24.64], R19 ;  /* 0x0000001318005986 */ /* 0x0001e8000c101506 */
[----:B------:R1:W-:Y:S01]  /*66a50*/  @P6 STG.E.U16 [R26.64], R6 ;  /* 0x000000061a006986 */ /* 0x0003e2000c101506 */
[----:B--2---:R-:W-:-:S03]  /*66a60*/  ISETP.LT.AND P1, PT, R18, c[0x0][0x178], !P0 ;  /* 0x00005e0012007a0c */ /* 0x004fc60004721270 */
[----:B------:R-:W2:Y:S04]  /*66a70*/  LDL.LU R18, [R1+0x2488] ;  /* 0x0024880001127983 */ /* 0x000ea80000300800 */
[----:B0-----:R-:W2:Y:S04]  /*66a80*/  LDL.LU R19, [R1+0x2484] ;  /* 0x0024840001137983 */ /* 0x001ea80000300800 */
[----:B------:R-:W2:Y:S04]  /*66a90*/  LDL.LU R24, [R1+0x4b0] ;  /* 0x0004b00001187983 */ /* 0x000ea80000300800 */
[----:B------:R-:W2:Y:S04]  /*66aa0*/  LDL R25, [R1+0x1f9c] ;  /* 0x001f9c0001197983 */ /* 0x000ea80000100800 */
[----:B-1----:R-:W2:Y:S04]  /*66ab0*/  LDL.LU R6, [R1+0x2480] ;  /* 0x0024800001067983 */ /* 0x002ea80000300800 */
[----:B------:R-:W2:Y:S04]  /*66ac0*/  LDL R26, [R1+0x1e84] ;  /* 0x001e8400011a7983 */ /* 0x000ea80000100800 */
[----:B------:R-:W2:Y:S01]  /*66ad0*/  LDL.LU R27, [R1+0x4d0] ;  /* 0x0004d000011b7983 */ /* 0x000ea20000300800 */
[----:B---3--:R-:W-:-:S02]  /*66ae0*/  PRMT R0, R22, 0x7632, R0 ;  /* 0x0000763216007816 */ /* 0x008fc40000000000 */
[----:B----4-:R-:W-:Y:S01]  /*66af0*/  ISETP.LT.AND P3, PT, R23, c[0x0][0x178], !P0 ;  /* 0x00005e0017007a0c */ /* 0x010fe20004761270 */
[----:B------:R-:W-:Y:S01]  /*66b00*/  STL [R1+0x2470], R2 ;  /* 0x0024700201007387 */ /* 0x000fe20000100800 */
[----:B------:R-:W-:-:S03]  /*66b10*/  IMAD.WIDE R22, R4, 0x2, R16 ;  /* 0x0000000204167825 */ /* 0x000fc600078e0210 */
[----:B-----5:R-:W-:Y:S04]  /*66b20*/  STL [R1+0x246c], R3 ;  /* 0x00246c0301007387 */ /* 0x020fe80000100800 */
[----:B------:R-:W-:Y:S04]  /*66b30*/  STL [R1+0x2478], R16 ;  /* 0x0024781001007387 */ /* 0x000fe80000100800 */
[----:B------:R-:W-:Y:S01]  /*66b40*/  STL [R1+0x2474], R17 ;  /* 0x0024741101007387 */ /* 0x000fe20000100800 */
[----:B--2---:R-:W-:Y:S02]  /*66b50*/  PRMT R28, R24, 0x7632, R28 ;  /* 0x00007632181c7816 */ /* 0x004fe4000000001c */
[----:B------:R-:W-:-:S02]  /*66b60*/  ISETP.LT.AND P4, PT, R6, c[0x0][0x178], !P0 ;  /* 0x00005e0006007a0c */ /* 0x000fc40004781270 */
[----:B------:R-:W-:Y:S02]  /*66b70*/  ISETP.LT.AND P5, PT, R26, c[0x0][0x178], !P0 ;  /* 0x00005e001a007a0c */ /* 0x000fe400047a1270 */
[----:B------:R-:W-:Y:S02]  /*66b80*/  ISETP.LT.AND P6, PT, R25, c[0x0][0x178], !P0 ;  /* 0x00005e0019007a0c */ /* 0x000fe400047c1270 */
[----:B------:R-:W-:Y:S01]  /*66b90*/  PRMT R29, R27, 0x7632, R29 ;  /* 0x000076321b1d7816 */ /* 0x000fe2000000001d */
[----:B------:R-:W-:-:S04]  /*66ba0*/  IMAD.WIDE R26, R4, 0x2, R18 ;  /* 0x00000002041a7825 */ /* 0x000fc800078e0212 */
[----:B------:R-:W-:Y:S01]  /*66bb0*/  IMAD.WIDE R24, R4, 0x2, R2 ;  /* 0x0000000204187825 */ /* 0x000fe200078e0202 */
[----:B------:R0:W-:Y:S04]  /*66bc0*/  @P1 STG.E.U16 [R26.64], R29 ;  /* 0x0000001d1a001986 */ /* 0x0001e8000c101506 */
[----:B------:R1:W-:Y:S04]  /*66bd0*/  @P4 STG.E.U16 [R24.64], R28 ;  /* 0x0000001c18004986 */ /* 0x0003e8000c101506 */
[----:B------:R2:W-:Y:S01]  /*66be0*/  @P5 STG.E.U16 [R22.64], R0 ;  /* 0x0000000016005986 */ /* 0x0005e2000c101506 */
[----:B0-----:R-:W-:-:S03]  /*66bf0*/  PRMT R29, R7, 0x7632, R29 ;  /* 0x00007632071d7816 */ /* 0x001fc6000000001d */
[----:B------:R-:W3:Y:S04]  /*66c00*/  LDL.LU R7, [R1+0x247c] ;  /* 0x00247c0001077983 */ /* 0x000ee80000300800 */
[----:B-1----:R-:W4:Y:S01]  /*66c10*/  LDL R28, [R1+0x1d70] ;  /* 0x001d7000011c7983 */ /* 0x002f220000100800 */
[----:B--2---:R-:W-:-:S03]  /*66c20*/  PRMT R0, R5, 0x7632, R0 ;  /* 0x0000763205007816 */ /* 0x004fc60000000000 */
[----:B------:R-:W2:Y:S04]  /*66c30*/  LDL.LU R24, [R1+0x230] ;  /* 0x0002300001187983 */ /* 0x000ea80000300800 */
[----:B------:R-:W5:Y:S04]  /*66c40*/  LDL.LU R25, [R1+0x10] ;  /* 0x0000100001197983 */ /* 0x000f680000300800 */
[----:B------:R-:W2:Y:S04]  /*66c50*/  LDL R2, [R1+0x174] ;  /* 0x0001740001027983 */ /* 0x000ea80000100800 */
[----:B------:R-:W2:Y:S04]  /*66c60*/  LDL R3, [R1+0x1e84] ;  /* 0x001e840001037983 */ /* 0x000ea80000100800 */
[----:B------:R-:W2:Y:S01]  /*66c70*/  LDL.LU R5, [R1+0x24] ;  /* 0x0000240001057983 */ /* 0x000ea20000300800 */
[----:B------:R-:W-:-:S05]  /*66c80*/  IMAD.WIDE R26, R4, 0x2, R14 ;  /* 0x00000002041a7825 */ /* 0x000fca00078e020e */
[----:B------:R0:W-:Y:S01]  /*66c90*/  @P6 STG.E.U16 [R26.64], R29 ;  /* 0x0000001d1a006986 */ /* 0x0001e2000c101506 */
[----:B---3--:R-:W-:-:S03]  /*66ca0*/  ISETP.LT.AND P5, PT, R7, c[0x0][0x178], !P2 ;  /* 0x00005e0007007a0c */ /* 0x008fc600057a1270 */
[----:B--2---:R1:W-:Y:S04]  /*66cb0*/  STL [R1+0x245c], R5 ;  /* 0x00245c0501007387 */ /* 0x0043e80000100800 */
[----:B0-----:R-:W2:Y:S04]  /*66cc0*/  LDL R27, [R1+0x21d0] ;  /* 0x0021d000011b7983 */ /* 0x001ea80000100800 */
[----:B-1----:R-:W3:Y:S04]  /*66cd0*/  LDL R5, [R1+0x21d4] ;  /* 0x0021d40001057983 */ /* 0x002ee80000100800 */
[----:B------:R0:W-:Y:S04]  /*66ce0*/  STL [R1+0x2460], R7 ;  /* 0x0024600701007387 */ /* 0x0001e80000100800 */
[----:B0-----:R-:W2:Y:S01]  /*66cf0*/  LDL R7, [R1+0x124] ;  /* 0x0001240001077983 */ /* 0x001ea20000100800 */
[----:B------:R-:W-:Y:S01]  /*66d00*/  IMAD.WIDE R22, R4, 0x2, R12 ;  /* 0x0000000204167825 */ /* 0x000fe200078e020c */
[----:B------:R-:W-:-:S02]  /*66d10*/  PRMT R16, R24, 0x7632, R16 ;  /* 0x0000763218107816 */ /* 0x000fc40000000010 */
[----:B--2---:R0:W-:Y:S04]  /*66d20*/  STL [R1+0x2464], R7 ;  /* 0x0024640701007387 */ /* 0x0041e80000100800 */
[----:B0-----:R-:W2:Y:S01]  /*66d30*/  LDL R7, [R1+0x134] ;  /* 0x0001340001077983 */ /* 0x001ea20000100800 */
[----:B------:R-:W-:-:S03]  /*66d40*/  ISETP.LT.AND P4, PT, R27, c[0x0][0x178], !P0 ;  /* 0x00005e001b007a0c */ /* 0x000fc60004781270 */
[----:B------:R0:W-:Y:S01]  /*66d50*/  @P3 STG.E.U16 [R22.64], R0 ;  /* 0x0000000016003986 */ /* 0x0001e2000c101506 */
[----:B---3--:R-:W-:Y:S01]  /*66d60*/  ISETP.LT.AND P1, PT, R5, c[0x0][0x178], !P0 ;  /* 0x00005e0005007a0c */ /* 0x008fe20004721270 */
[----:B0-----:R-:W-:-:S08]  /*66d70*/  IMAD.WIDE R22, R4, 0x2, R10 ;  /* 0x0000000204167825 */ /* 0x001fd000078e020a */
[----:B------:R-:W-:Y:S04]  /*66d80*/  @P4 STG.E.U16 [R22.64], R16 ;  /* 0x0000001016004986 */ /* 0x000fe8000c101506 */
[----:B--2---:R0:W-:Y:S04]  /*66d90*/  STL [R1+0x2468], R7 ;  /* 0x0024680701007387 */ /* 0x0041e80000100800 */
[----:B------:R-:W2:Y:S04]  /*66da0*/  LDL R5, [R1+0x114] ;  /* 0x0001140001057983 */ /* 0x000ea80000100800 */
[----:B0-----:R-:W3:Y:S04]  /*66db0*/  LDL R7, [R1+0x144] ;  /* 0x0001440001077983 */ /* 0x001ee80000100800 */
[----:B------:R-:W2:Y:S04]  /*66dc0*/  LDL.LU R16, [R1+0x2478] ;  /* 0x0024780001107983 */ /* 0x000ea80000300800 */
[----:B------:R-:W2:Y:S01]  /*66dd0*/  LDL R22, [R1+0x164] ;  /* 0x0001640001167983 */ /* 0x000ea20000100800 */
[----:B------:R-:W-:-:S02]  /*66de0*/  IADD3 R0, R4, c[0x0][0x198], RZ ;  /* 0x0000660004007a10 */ /* 0x000fc40007ffe0ff */
[----:B----4-:R-:W-:Y:S01]  /*66df0*/  ISETP.LT.AND P6, PT, R28, c[0x0][0x178], !P2 ;  /* 0x00005e001c007a0c */ /* 0x010fe200057c1270 */
[----:B------:R-:W4:Y:S01]  /*66e00*/  LDL R23, [R1+0x1f9c] ;  /* 0x001f9c0001177983 */ /* 0x000f220000100800 */
[----:B-----5:R-:W-:Y:S01]  /*66e10*/  PRMT R17, R25, 0x7632, R17 ;  /* 0x0000763219117816 */ /* 0x020fe20000000011 */
[----:B------:R-:W-:-:S04]  /*66e20*/  IMAD.WIDE R24, R4, 0x2, R8 ;  /* 0x0000000204187825 */ /* 0x000fc800078e0208 */
[C---:B------:R-:W-:Y:S01]  /*66e30*/  IMAD.WIDE R26, R0.reuse, 0x2, R20 ;  /* 0x00000002001a7825 */ /* 0x040fe200078e0214 */
[----:B------:R0:W-:Y:S03]  /*66e40*/  @P1 STG.E.U16 [R24.64], R17 ;  /* 0x0000001118001986 */ /* 0x0001e6000c101506 */
[----:B------:R-:W-:Y:S01]  /*66e50*/  IMAD.WIDE R28, R0, 0x2, R18 ;  /* 0x00000002001c7825 */ /* 0x000fe200078e0212 */
[----:B------:R1:W-:Y:S01]  /*66e60*/  @P5 STG.E.U16 [R26.64], R2 ;  /* 0x000000021a005986 */ /* 0x0003e2000c101506 */
[----:B------:R-:W-:-:S03]  /*66e70*/  ISETP.LT.AND P3, PT, R3, c[0x0][0x178], !P2 ;  /* 0x00005e0003007a0c */ /* 0x000fc60005761270 */
[----:B0-----:R-:W5:Y:S04]  /*66e80*/  LDL.LU R17, [R1+0x2474] ;  /* 0x0024740001117983 */ /* 0x001f680000300800 */
[----:B------:R-:W3:Y:S04]  /*66e90*/  LDL R24, [R1+0x154] ;  /* 0x0001540001187983 */ /* 0x000ee80000100800 */
[----:B------:R-:W3:Y:S04]  /*66ea0*/  LDL.LU R25, [R1+0x22a4] ;  /* 0x0022a40001197983 */ /* 0x000ee80000300800 */
[----:B-1----:R-:W3:Y:S04]  /*66eb0*/  LDL.LU R2, [R1+0x2470] ;  /* 0x0024700001027983 */ /* 0x002ee80000300800 */
[----:B------:R-:W3:Y:S04]  /*66ec0*/  LDL.LU R26, [R1+0x22a0] ;  /* 0x0022a000011a7983 */ /* 0x000ee80000300800 */
[----:B------:R-:W5:Y:S04]  /*66ed0*/  LDL R27, [R1+0x21d4] ;  /* 0x0021d400011b7983 */ /* 0x000f680000100800 */
[----:B------:R-:W5:Y:S04]  /*66ee0*/  LDL.LU R3, [R1+0x246c] ;  /* 0x00246c0001037983 */ /* 0x000f680000300800 */
[----:B--2---:R0:W-:Y:S04]  /*66ef0*/  @P6 STG.E.U16 [R28.64], R22 ;  /* 0x000000161c006986 */ /* 0x0041e8000c101506 */
[----:B0-----:R-:W2:Y:S04]  /*66f00*/  LDL R28, [R1+0x2198] ;  /* 0x00219800011c7983 */ /* 0x001ea80000100800 */
[----:B------:R-:W2:Y:S01]  /*66f10*/  LDL R29, [R1+0x21d0] ;  /* 0x0021d000011d7983 */ /* 0x000ea20000100800 */
[----:B------:R-:W-:-:S02]  /*66f20*/  ISETP.LT.AND P0, PT, R6, c[0x0][0x178], !P2 ;  /* 0x00005e0006007a0c */ /* 0x000fc40005701270 */
[----:B----4-:R-:W-:Y:S01]  /*66f30*/  ISETP.LT.AND P4, PT, R23, c[0x0][0x178], !P2 ;  /* 0x00005e0017007a0c */ /* 0x010fe20005781270 */
[----:B------:R-:W-:Y:S01]  /*66f40*/  STL [R1+0x2458], R13 ;  /* 0x0024580d01007387 */ /* 0x000fe20000100800 */
[----:B---3--:R-:W-:Y:S01]  /*66f50*/  ISETP.GE.AND P1, PT, R26, c[0x0][0x17c], PT ;  /* 0x00005f001a007a0c */ /* 0x008fe20003f26270 */
[----:B-----5:R-:W-:-:S08]  /*66f60*/  IMAD.WIDE R22, R0, 0x2, R2 ;  /* 0x0000000200167825 */ /* 0x020fd000078e0202 */
[----:B------:R0:W-:Y:S01]  /*66f70*/  @P0 STG.E.U16 [R22.64], R24 ;  /* 0x0000001816000986 */ /* 0x0001e2000c101506 */
[----:B------:R-:W-:Y:S01]  /*66f80*/  ISETP.GE.AND P0, PT, R25, c[0x0][0x17c], PT ;  /* 0x00005f0019007a0c */ /* 0x000fe20003f06270 */
[----:B0-----:R-:W-:Y:S02]  /*66f90*/  IMAD.WIDE R24, R0, 0x2, R12 ;  /* 0x0000000200187825 */ /* 0x001fe400078e020c */
[----:B------:R-:W3:Y:S01]  /*66fa0*/  LDL R13, [R1+0x2198] ;  /* 0x00219800010d7983 */ /* 0x000ee20000100800 */
[----:B--2---:R-:W-:Y:S02]  /*66fb0*/  ISETP.LT.AND P5, PT, R28, c[0x0][0x178], !P2 ;  /* 0x00005e001c007a0c */ /* 0x004fe400057a1270 */
[----:B------:R-:W-:Y:S02]  /*66fc0*/  ISETP.LT.AND P6, PT, R29, c[0x0][0x178], !P2 ;  /* 0x00005e001d007a0c */ /* 0x000fe400057c1270 */
[----:B------:R-:W-:Y:S01]  /*66fd0*/  ISETP.LT.AND P2, PT, R27, c[0x0][0x178], !P2 ;  /* 0x00005e001b007a0c */ /* 0x000fe20005741270 */
[----:B------:R-:W-:-:S05]  /*66fe0*/  IMAD.WIDE R26, R0, 0x2, R16 ;  /* 0x00000002001a7825 */ /* 0x000fca00078e0210 */
[----:B------:R0:W-:Y:S04]  /*66ff0*/  @P3 STG.E.U16 [R26.64], R7 ;  /* 0x000000071a003986 */ /* 0x0001e8000c101506 */
[----:B0-----:R-:W2:Y:S01]  /*67000*/  LDL.LU R7, [R1+0x2468] ;  /* 0x0024680001077983 */ /* 0x001ea20000300800 */
[----:B------:R-:W-:-:S05]  /*67010*/  IMAD.WIDE R28, R0, 0x2, R14 ;  /* 0x00000002001c7825 */ /* 0x000fca00078e020e */
[----:B--2---:R0:W-:Y:S04]  /*67020*/  @P4 STG.E.U16 [R28.64], R7 ;  /* 0x000000071c004986 */ /* 0x0041e8000c101506 */
[----:B0-----:R-:W2:Y:S01]  /*67030*/  LDL.LU R7, [R1+0x2464] ;  /* 0x0024640001077983 */ /* 0x001ea20000300800 */
[----:B------:R-:W-:-:S03]  /*67040*/  IMAD.WIDE R22, R0, 0x2, R10 ;  /* 0x0000000200167825 */ /* 0x000fc600078e020a */
[----:B------:R-:W4:Y:S04]  /*67050*/  LDL.LU R28, [R1+0x164] ;  /* 0x00016400011c7983 */ /* 0x000f280000300800 */
[----:B------:R-:W5:Y:S04]  /*67060*/  LDL R29, [R1+0x1e84] ;  /* 0x001e8400011d7983 */ /* 0x000f680000100800 */
[----:B--2---:R0:W-:Y:S04]  /*67070*/  @P5 STG.E.U16 [R24.64], R7 ;  /* 0x0000000718005986 */ /* 0x0041e8000c101506 */
[----:B------:R1:W-:Y:S04]  /*67080*/  @P6 STG.E.U16 [R22.64], R5 ;  /* 0x0000000516006986 */ /* 0x0003e8000c101506 */
[----:B0-----:R-:W2:Y:S04]  /*67090*/  LDL.LU R7, [R1+0x2460] ;  /* 0x0024600001077983 */ /* 0x001ea80000300800 */
[----:B------:R-:W2:Y:S04]  /*670a0*/  LDL R24, [R1+0x1d70] ;  /* 0x001d700001187983 */ /* 0x000ea80000100800 */
[----:B-1----:R-:W2:Y:S01]  /*670b0*/  LDL.LU R5, [R1+0x245c] ;  /* 0x00245c0001057983 */ /* 0x002ea20000300800 */
[----:B------:R-:W-:-:S03]  /*670c0*/  IMAD.WIDE R26, R0, 0x2, R8 ;  /* 0x00000002001a7825 */ /* 0x000fc600078e0208 */
[----:B------:R-:W3:Y:S04]  /*670d0*/  LDL.LU R22, [R1+0x154] ;  /* 0x0001540001167983 */ /* 0x000ee80000300800 */
[----:B------:R-:W3:Y:S04]  /*670e0*/  LDL R23, [R1+0x1f9c] ;  /* 0x001f9c0001177983 */ /* 0x000ee80000100800 */
[----:B--2---:R0:W-:Y:S04]  /*670f0*/  @P2 STG.E.U16 [R26.64], R5 ;  /* 0x000000051a002986 */ /* 0x0041e8000c101506 */
[----:B0-----:R-:W2:Y:S01]  /*67100*/  LDL.LU R27, [R1+0x174] ;  /* 0x00017400011b7983 */ /* 0x001ea20000300800 */
[----:B------:R-:W-:-:S02]  /*67110*/  ISETP.LT.AND P3, PT, R7, c[0x0][0x178], !P1 ;  /* 0x00005e0007007a0c */ /* 0x000fc40004f61270 */
[----:B------:R-:W-:Y:S02]  /*67120*/  ISETP.LT.AND P2, PT, R24, c[0x0][0x178], !P1 ;  /* 0x00005e0018007a0c */ /* 0x000fe40004f41270 */
[----:B------:R-:W-:Y:S02]  /*67130*/  IADD3 R24, R0, c[0x0][0x198], RZ ;  /* 0x0000660000187a10 */ /* 0x000fe40007ffe0ff */
[----:B----4-:R-:W-:Y:S02]  /*67140*/  PRMT R4, R28, 0x7632, R4 ;  /* 0x000076321c047816 */ /* 0x010fe40000000004 */
[----:B-----5:R-:W-:Y:S01]  /*67150*/  ISETP.LT.AND P6, PT, R29, c[0x0][0x178], !P1 ;  /* 0x00005e001d007a0c */ /* 0x020fe20004fc1270 */
[----:B------:R-:W-:Y:S01]  /*67160*/  IMAD.WIDE R28, R24, 0x2, R20 ;  /* 0x00000002181c7825 */ /* 0x000fe200078e0214 */
[----:B------:R-:W-:Y:S01]  /*67170*/  ISETP.LT.AND P5, PT, R6, c[0x0][0x178], !P1 ;  /* 0x00005e0006007a0c */ /* 0x000fe20004fa1270 */
[----:B------:R0:W-:Y:S04]  /*67180*/  STL [R1+0x2454], R6 ;  /* 0x0024540601007387 */ /* 0x0001e80000100800 */
[----:B0-----:R-:W4:Y:S01]  /*67190*/  LDL R6, [R1+0x1d70] ;  /* 0x001d700001067983 */ /* 0x001f220000100800 */
[----:B--2---:R-:W-:-:S05]  /*671a0*/  PRMT R25, R27, 0x7632, R25 ;  /* 0x000076321b197816 */ /* 0x004fca0000000019 */
[----:B------:R0:W-:Y:S04]  /*671b0*/  @P3 STG.E.U16 [R28.64], R25 ;  /* 0x000000191c003986 */ /* 0x0001e8000c101506 */
[----:B0-----:R-:W2:Y:S01]  /*671c0*/  LDL.LU R29, [R1+0x144] ;  /* 0x00014400011d7983 */ /* 0x001ea20000300800 */
[----:B------:R-:W-:Y:S01]  /*671d0*/  IMAD.WIDE R26, R24, 0x2, R18 ;  /* 0x00000002181a7825 */ /* 0x000fe200078e0212 */
[----:B---3--:R-:W-:Y:S02]  /*671e0*/  PRMT R0, R22, 0x7632, R0 ;  /* 0x0000763216007816 */ /* 0x008fe40000000000 */
[----:B------:R-:W-:Y:S01]  /*671f0*/  ISETP.LT.AND P4, PT, R23, c[0x0][0x178], !P1 ;  /* 0x00005e0017007a0c */ /* 0x000fe20004f81270 */
[----:B------:R-:W-:Y:S01]  /*67200*/  IMAD.WIDE R22, R24, 0x2, R2 ;  /* 0x0000000218167825 */ /* 0x000fe200078e0202 */
[----:B------:R0:W-:Y:S01]  /*67210*/  @P2 STG.E.U16 [R26.64], R4 ;  /* 0x000000041a002986 */ /* 0x0001e2000c101506 */
[----:B------:R-:W-:-:S03]  /*67220*/  ISETP.LT.AND P3, PT, R13, c[0x0][0x178], !P1 ;  /* 0x00005e000d007a0c */ /* 0x000fc60004f61270 */
[----:B------:R1:W-:Y:S04]  /*67230*/  @P5 STG.E.U16 [R22.64], R0 ;  /* 0x0000000016005986 */ /* 0x0003e8000c101506 */
[----:B0-----:R-:W3:Y:S04]  /*67240*/  LDL.LU R26, [R1+0x124] ;  /* 0x00012400011a7983 */ /* 0x001ee80000300800 */
[----:B------:R-:W5:Y:S04]  /*67250*/  LDL.LU R27, [R1+0x114] ;  /* 0x00011400011b7983 */ /* 0x000f680000300800 */
[----:B-1----:R-:W3:Y:S01]  /*67260*/  LDL.LU R23, [R1+0x134] ;  /* 0x0001340001177983 */ /* 0x002ee20000300800 */
[----:B--2---:R-:W-:Y:S01]  /*67270*/  PRMT R25, R29, 0x7632, R25 ;  /* 0x000076321d197816 */ /* 0x004fe20000000019 */
[----:B------:R-:W-:-:S05]  /*67280*/  IMAD.WIDE R28, R24, 0x2, R16 ;  /* 0x00000002181c7825 */ /* 0x000fca00078e0210 */
[----:B------:R0:W-:Y:S04]  /*67290*/  @P6 STG.E.U16 [R28.64], R25 ;  /* 0x000000191c006986 */ /* 0x0001e8000c101506 */
[----:B0-----:R-:W2:Y:S01]  /*672a0*/  LDL R28, [R1+0x21d0] ;  /* 0x0021d000011c7983 */ /* 0x001ea20000100800 */
[----:B------:R-:W-:-:S03]  /*672b0*/  PRMT R25, R5, 0x7632, R25 ;  /* 0x0000763205197816 */ /* 0x000fc60000000019 */
[----:B------:R-:W2:Y:S04]  /*672c0*/  LDL R29, [R1+0x21d4] ;  /* 0x0021d400011d7983 */ /* 0x000ea80000100800 */
[----:B------:R-:W2:Y:S04]  /*672d0*/  LDL.LU R13, [R1+0x2458] ;  /* 0x00245800010d7983 */ /* 0x000ea80000300800 */
[----:B------:R-:W2:Y:S04]  /*672e0*/  LDL R5, [R1+0x184] ;  /* 0x0001840001057983 */ /* 0x000ea80000100800 */
[----:B--2---:R0:W-:Y:S04]  /*672f0*/  STL [R1+0x2448], R5 ;  /* 0x0024480501007387 */ /* 0x0041e80000100800 */
[----:B0-----:R-:W2:Y:S01]  /*67300*/  LDL R5, [R1+0x1a4] ;  /* 0x0001a40001057983 */ /* 0x001ea20000100800 */
[----:B---3--:R-:W-:Y:S01]  /*67310*/  PRMT R0, R23, 0x7632, R0 ;  /* 0x0000763217007816 */ /* 0x008fe20000000000 */
[----:B------:R-:W-:Y:S01]  /*67320*/  IMAD.WIDE R22, R24, 0x2, R14 ;  /* 0x0000000218167825 */ /* 0x000fe200078e020e */
[----:B------:R-:W-:-:S02]  /*67330*/  ISETP.LT.AND P5, PT, R28, c[0x0][0x178], !P1 ;  /* 0x00005e001c007a0c */ /* 0x000fc40004fa1270 */
[----:B------:R-:W-:Y:S01]  /*67340*/  ISETP.LT.AND P2, PT, R29, c[0x0][0x178], !P1 ;  /* 0x00005e001d007a0c */ /* 0x000fe20004f41270 */
[----:B--2---:R0:W-:Y:S04]  /*67350*/  STL [R1+0x244c], R5 ;  /* 0x00244c0501007387 */ /* 0x0041e80000100800 */
[----:B0-----:R-:W2:Y:S01]  /*67360*/  LDL R5, [R1+0x1b4] ;  /* 0x0001b40001057983 */ /* 0x001ea20000100800 */
[----:B-----5:R-:W-:-:S03]  /*67370*/  PRMT R4, R27, 0x7632, R4 ;  /* 0x000076321b047816 */ /* 0x020fc60000000004 */
[----:B------:R0:W-:Y:S01]  /*67380*/  @P4 STG.E.U16 [R22.64], R0 ;  /* 0x0000000016004986 */ /* 0x0001e2000c101506 */
[----:B------:R-:W-:Y:S01]  /*67390*/  IMAD.WIDE R28, R24, 0x2, R8 ;  /* 0x00000002181c7825 */ /* 0x000fe200078e0208 */
[----:B----4-:R-:W-:Y:S02]  /*673a0*/  ISETP.LT.AND P1, PT, R6, c[0x0][0x178], !P0 ;  /* 0x00005e0006007a0c */ /* 0x010fe40004721270 */
[----:B0-----:R-:W-:Y:S01]  /*673b0*/  PRMT R0, R26, 0x7632, R0 ;  /* 0x000076321a007816 */ /* 0x001fe20000000000 */
[----:B------:R-:W-:-:S04]  /*673c0*/  IMAD.WIDE R22, R24, 0x2, R12 ;  /* 0x0000000218167825 */ /* 0x000fc800078e020c */
[----:B------:R-:W-:Y:S01]  /*673d0*/  IMAD.WIDE R26, R24, 0x2, R10 ;  /* 0x00000002181a7825 */ /* 0x000fe200078e020a */
[----:B------:R-:W-:Y:S04]  /*673e0*/  @P3 STG.E.U16 [R22.64], R0 ;  /* 0x0000000016003986 */ /* 0x000fe8000c101506 */
[----:B------:R-:W-:Y:S04]  /*673f0*/  @P5 STG.E.U16 [R26.64], R4 ;  /* 0x000000041a005986 */ /* 0x000fe8000c101506 */
[----:B------:R-:W-:Y:S04]  /*67400*/  @P2 STG.E.U16 [R28.64], R25 ;  /* 0x000000191c002986 */ /* 0x000fe8000c101506 */
[----:B--2---:R0:W-:Y:S04]  /*67410*/  STL [R1+0x2450], R5 ;  /* 0x0024500501007387 */ /* 0x0041e80000100800 */
[----:B0-----:R-:W2:Y:S04]  /*67420*/  LDL R5, [R1+0x1c4] ;  /* 0x0001c40001057983 */ /* 0x001ea80000100800 */
[----:B------:R-:W3:Y:S04]  /*67430*/  LDL.LU R6, [R1+0x2454] ;  /* 0x0024540001067983 */ /* 0x000ee80000300800 */
[----:B------:R-:W4:Y:S04]  /*67440*/  LDL R22, [R1+0x1e84] ;  /* 0x001e840001167983 */ /* 0x000f280000100800 */
[----:B------:R-:W5:Y:S04]  /*67450*/  LDL R23, [R1+0x1f9c] ;  /* 0x001f9c0001177983 */ /* 0x000f680000100800 */
[----:B------:R-:W2:Y:S04]  /*67460*/  LDL R0, [R1+0x1d70] ;  /* 0x001d700001007983 */ /* 0x000ea80000100800 */
[----:B------:R-:W2:Y:S04]  /*67470*/  LDL.LU R28, [R1+0x22a8] ;  /* 0x0022a800011c7983 */ /* 0x000ea80000300800 */
[----:B------:R-:W2:Y:S04]  /*67480*/  LDL R29, [R1+0x2198] ;  /* 0x00219800011d7983 */ /* 0x000ea80000100800 */
[----:B------:R-:W2:Y:S01]  /*67490*/  LDL.LU R25, [R1+0x484] ;  /* 0x0004840001197983 */ /* 0x000ea20000300800 */
[----:B------:R-:W-:-:S02]  /*674a0*/  ISETP.LT.AND P4, PT, R7, c[0x0][0x178], !P0 ;  /* 0x00005e0007007a0c */ /* 0x000fc40004781270 */
[----:B------:R-:W-:-:S05]  /*674b0*/  IADD3 R24, R24, c[0x0][0x198], RZ ;  /* 0x0000660018187a10 */ /* 0x000fca0007ffe0ff */
[----:B------:R-:W-:-:S06]  /*674c0*/  IMAD.WIDE R26, R24, 0x2, R20 ;  /* 0x00000002181a7825 */ /* 0x000fcc00078e0214 */
[----:B--2---:R0:W-:Y:S04]  /*674d0*/  @P4 STG.E.U16 [R26.64], R25 ;  /* 0x000000191a004986 */ /* 0x0041e8000c101506 */
[----:B0-----:R-:W2:Y:S01]  /*674e0*/  LDL R26, [R1+0x1d4] ;  /* 0x0001d400011a7983 */ /* 0x001ea20000100800 */
[----:B---3--:R-:W-:Y:S02]  /*674f0*/  ISETP.LT.AND P5, PT, R6, c[0x0][0x178], !P0 ;  /* 0x00005e0006007a0c */ /* 0x008fe400047a1270 */
[----:B----4-:R-:W-:Y:S01]  /*67500*/  ISETP.LT.AND P3, PT, R22, c[0x0][0x178], !P0 ;  /* 0x00005e0016007a0c */ /* 0x010fe20004761270 */
[----:B------:R-:W3:Y:S01]  /*67510*/  LDL.LU R27, [R1+0x22ac] ;  /* 0x0022ac00011b7983 */ /* 0x000ee20000300800 */
[----:B-----5:R-:W-:Y:S01]  /*67520*/  ISETP.LT.AND P6, PT, R23, c[0x0][0x178], !P0 ;  /* 0x00005e0017007a0c */ /* 0x020fe200047c1270 */
[----:B------:R-:W-:Y:S01]  /*67530*/  IMAD.WIDE R22, R24, 0x2, R18 ;  /* 0x0000000218167825 */ /* 0x000fe200078e0212 */
[----:B------:R-:W-:-:S02]  /*67540*/  ISETP.GE.AND P2, PT, R28, c[0x0][0x17c], PT ;  /* 0x00005f001c007a0c */ /* 0x000fc40003f46270 */
[----:B------:R-:W-:Y:S01]  /*67550*/  ISETP.LT.AND P4, PT, R29, c[0x0][0x178], !P0 ;  /* 0x00005e001d007a0c */ /* 0x000fe20004781270 */
[C---:B------:R-:W-:Y:S01]  /*67560*/  IMAD.WIDE R28, R24.reuse, 0x2, R2 ;  /* 0x00000002181c7825 */ /* 0x040fe200078e0202 */
[----:B------:R0:W-:Y:S04]  /*67570*/  STL [R1+0x2440], R3 ;  /* 0x0024400301007387 */ /* 0x0001e80000100800 */
[----:B0-----:R-:W4:Y:S04]  /*67580*/  LDL R3, [R1+0x1e84] ;  /* 0x001e840001037983 */ /* 0x001f280000100800 */
[----:B--2---:R-:W-:Y:S04]  /*67590*/  @P1 STG.E.U16 [R22.64], R26 ;  /* 0x0000001a16001986 */ /* 0x004fe8000c101506 */
[----:B------:R0:W-:Y:S04]  /*675a0*/  @P5 STG.E.U16 [R28.64], R5 ;  /* 0x000000051c005986 */ /* 0x0001e8000c101506 */
[----:B0-----:R-:W2:Y:S01]  /*675b0*/  LDL.LU R5, [R1+0x2450] ;  /* 0x0024500001057983 */ /* 0x001ea20000300800 */
[----:B---3--:R-:W-:Y:S01]  /*675c0*/  ISETP.GE.AND P1, PT, R27, c[0x0][0x17c], PT ;  /* 0x00005f001b007a0c */ /* 0x008fe20003f26270 */
[----:B------:R-:W-:-:S02]  /*675d0*/  IMAD.WIDE R26, R24, 0x2, R16 ;  /* 0x00000002181a7825 */ /* 0x000fc400078e0210 */
[----:B------:R-:W3:Y:S04]  /*675e0*/  LDL R29, [R1+0x21d0] ;  /* 0x0021d000011d7983 */ /* 0x000ee80000100800 */
[----:B--2---:R0:W-:Y:S04]  /*675f0*/  @P3 STG.E.U16 [R26.64], R5 ;  /* 0x000000051a003986 */ /* 0x0041e8000c101506 */
[----:B0-----:R-:W2:Y:S01]  /*67600*/  LDL.LU R5, [R1+0x244c] ;  /* 0x00244c0001057983 */ /* 0x001ea20000300800 */
[----:B------:R-:W-:-:S03]  /*67610*/  IMAD.WIDE R22, R24, 0x2, R14 ;  /* 0x0000000218167825 */ /* 0x000fc600078e020e */
[----:B------:R-:W5:Y:S04]  /*67620*/  LDL R26, [R1+0x21d4] ;  /* 0x0021d400011a7983 */ /* 0x000f680000100800 */
[----:B------:R-:W4:Y:S01]  /*67630*/  LDL R27, [R1+0x194] ;  /* 0x00019400011b7983 */ /* 0x000f220000100800 */
[----:B---3--:R-:W-:Y:S01]  /*67640*/  ISETP.LT.AND P5, PT, R29, c[0x0][0x178], !P0 ;  /* 0x00005e001d007a0c */ /* 0x008fe200047a1270 */
[----:B------:R-:W-:Y:S02]  /*67650*/  IMAD.WIDE R28, R24, 0x2, R12 ;  /* 0x00000002181c7825 */ /* 0x000fe400078e020c */
[----:B--2---:R0:W-:Y:S04]  /*67660*/  @P6 STG.E.U16 [R22.64], R5 ;  /* 0x0000000516006986 */ /* 0x0041e8000c101506 */
[----:B0-----:R-:W2:Y:S01]  /*67670*/  LDL.LU R5, [R1+0x2448] ;  /* 0x0024480001057983 */ /* 0x001ea20000300800 */
[----:B-----5:R-:W-:-:S03]  /*67680*/  ISETP.LT.AND P3, PT, R26, c[0x0][0x178], !P0 ;  /* 0x00005e001a007a0c */ /* 0x020fc60004761270 */
[----:B----4-:R0:W-:Y:S04]  /*67690*/  @P4 STG.E.U16 [R28.64], R27 ;  /* 0x0000001b1c004986 */ /* 0x0101e8000c101506 */
[----:B------:R-:W3:Y:S01]  /*676a0*/  LDL.LU R23, [R1+0x22b0] ;  /* 0x0022b00001177983 */ /* 0x000ee20000300800 */
[----:B0-----:R-:W-:-:S03]  /*676b0*/  IMAD.WIDE R26, R24, 0x2, R10 ;  /* 0x00000002181a7825 */ /* 0x001fc600078e020a */
[----:B------:R-:W4:Y:S04]  /*676c0*/  LDL.LU R29, [R1+0x194] ;  /* 0x00019400011d7983 */ /* 0x000f280000300800 */
[----:B------:R-:W-:Y:S04]  /*676d0*/  STL [R1+0x243c], R11 ;  /* 0x00243c0b01007387 */ /* 0x000fe80000100800 */
[----:B--2---:R0:W-:Y:S04]  /*676e0*/  @P5 STG.E.U16 [R26.64], R5 ;  /* 0x000000051a005986 */ /* 0x0041e8000c101506 */
[----:B0-----:R-:W2:Y:S04]  /*676f0*/  LDL.LU R5, [R1+0x2444] ;  /* 0x0024440001057983 */ /* 0x001ea80000300800 */
[----:B------:R-:W5:Y:S01]  /*67700*/  LDL.LU R27, [R1+0x1d4] ;  /* 0x0001d400011b7983 */ /* 0x000f620000300800 */
[----:B------:R-:W-:-:S02]  /*67710*/  ISETP.LT.AND P4, PT, R0, c[0x0][0x178], !P2 ;  /* 0x00005e0000007a0c */ /* 0x000fc40005781270 */
[C---:B------:R-:W-:Y:S02]  /*67720*/  IADD3 R0, R24.reuse, c[0x0][0x198], RZ ;  /* 0x0000660018007a10 */ /* 0x040fe40007ffe0ff */
[----:B------:R-:W-:Y:S01]  /*67730*/  PRMT R4, R25, 0x7632, R4 ;  /* 0x0000763219047816 */ /* 0x000fe20000000004 */
[----:B------:R-:W-:Y:S01]  /*67740*/  IMAD.WIDE R24, R24, 0x2, R8 ;  /* 0x0000000218187825 */ /* 0x000fe200078e0208 */
[----:B------:R-:W-:Y:S02]  /*67750*/  ISETP.LT.AND P6, PT, R7, c[0x0][0x178], !P2 ;  /* 0x00005e0007007a0c */ /* 0x000fe400057c1270 */
[----:B---3--:R-:W-:Y:S01]  /*67760*/  ISETP.GE.AND P0, PT, R23, c[0x0][0x17c], PT ;  /* 0x00005f0017007a0c */ /* 0x008fe20003f06270 */
[C---:B------:R-:W-:Y:S01]  /*67770*/  IMAD.WIDE R22, R0.reuse, 0x2, R20 ;  /* 0x0000000200167825 */ /* 0x040fe200078e0214 */
[----:B--2---:R0:W-:Y:S04]  /*67780*/  @P3 STG.E.U16 [R24.64], R5 ;  /* 0x0000000518003986 */ /* 0x0041e8000c101506 */
[----:B0-----:R-:W2:Y:S04]  /*67790*/  LDL.LU R24, [R1+0x1b4] ;  /* 0x0001b40001187983 */ /* 0x001ea80000300800 */
[----:B------:R-:W3:Y:S01]  /*677a0*/  LDL.LU R25, [R1+0x1a4] ;  /* 0x0001a40001197983 */ /* 0x000ee20000300800 */
[----:B-----5:R-:W-:Y:S01]  /*677b0*/  PRMT R28, R27, 0x7632, R28 ;  /* 0x000076321b1c7816 */ /* 0x020fe2000000001c */
[----:B------:R-:W-:-:S02]  /*677c0*/  IMAD.WIDE R26, R0, 0x2, R18 ;  /* 0x00000002001a7825 */ /* 0x000fc400078e0212 */
[----:B------:R0:W-:Y:S01]  /*677d0*/  @P6 STG.E.U16 [R22.64], R4 ;  /* 0x0000000416006986 */ /* 0x0001e2000c101506 */
[----:B------:R-:W-:-:S03]  /*677e0*/  ISETP.LT.AND P6, PT, R3, c[0x0][0x178], !P2 ;  /* 0x00005e0003007a0c */ /* 0x000fc600057c1270 */
[----:B------:R1:W-:Y:S04]  /*677f0*/  @P4 STG.E.U16 [R26.64], R28 ;  /* 0x0000001c1a004986 */ /* 0x0003e8000c101506 */
[----:B0-----:R-:W5:Y:S04]  /*67800*/  LDL R22, [R1+0x2198] ;  /* 0x0021980001167983 */ /* 0x001f680000100800 */
[----:B------:R-:W4:Y:S04]  /*67810*/  LDL.LU R23, [R1+0x1c4] ;  /* 0x0001c40001177983 */ /* 0x000f280000300800 */
[----:B------:R-:W4:Y:S04]  /*67820*/  LDL.LU R3, [R1+0x2440] ;  /* 0x0024400001037983 */ /* 0x000f280000300800 */
[----:B-1----:R-:W4:Y:S04]  /*67830*/  LDL R27, [R1+0x1f9c] ;  /* 0x001f9c00011b7983 */ /* 0x002f280000100800 */
[----:B------:R0:W-:Y:S01]  /*67840*/  STL [R1+0x2438], R17 ;  /* 0x0024381101007387 */ /* 0x0001e20000100800 */
[----:B--2---:R-:W-:-:S02]  /*67850*/  PRMT R11, R24, 0x7632, R11 ;  /* 0x00007632180b7816 */ /* 0x004fc4000000000b */
[----:B---3--:R-:W-:Y:S01]  /*67860*/  PRMT R4, R25, 0x7632, R4 ;  /* 0x0000763219047816 */ /* 0x008fe20000000004 */
[----:B------:R-:W-:Y:S02]  /*67870*/  IMAD.WIDE R24, R0, 0x2, R16 ;  /* 0x0000000200187825 */ /* 0x000fe400078e0210 */
[----:B0-----:R-:W2:Y:S01]  /*67880*/  LDL R17, [R1+0x21d0] ;  /* 0x0021d00001117983 */ /* 0x001ea20000100800 */
[----:B------:R-:W-:-:S03]  /*67890*/  ISETP.LT.AND P3, PT, R6, c[0x0][0x178], !P2 ;  /* 0x00005e0006007a0c */ /* 0x000fc60005761270 */
[----:B------:R0:W-:Y:S01]  /*678a0*/  STL [R1+0x2434], R15 ;  /* 0x0024340f01007387 */ /* 0x0001e20000100800 */
[----:B-----5:R-:W-:Y:S02]  /*678b0*/  ISETP.LT.AND P5, PT, R22, c[0x0][0x178], !P2 ;  /* 0x00005e0016007a0c */ /* 0x020fe400057a1270 */
[----:B----4-:R-:W-:Y:S01]  /*678c0*/  PRMT R28, R23, 0x7632, R28 ;  /* 0x00007632171c7816 */ /* 0x010fe2000000001c */
[----:B------:R-:W-:Y:S01]  /*678d0*/  IMAD.WIDE R22, R0, 0x2, R2 ;  /* 0x0000000200167825 */ /* 0x000fe200078e0202 */
[----:B------:R-:W-:-:S03]  /*678e0*/  ISETP.LT.AND P4, PT, R27, c[0x0][0x178], !P2 ;  /* 0x00005e001b007a0c */ /* 0x000fc60005781270 */
[----:B------:R-:W-:Y:S01]  /*678f0*/  IMAD.WIDE R26, R0, 0x2, R14 ;  /* 0x00000002001a7825 */ /* 0x000fe200078e020e */
[----:B0-----:R-:W-:-:S05]  /*67900*/  PRMT R15, R28, 0x7610, R15 ;  /* 0x000076101c0f7816 */ /* 0x001fca000000000f */
[----:B------:R0:W-:Y:S04]  /*67910*/  @P3 STG.E.U16 [R22.64], R15 ;  /* 0x0000000f16003986 */ /* 0x0001e8000c101506 */
[----:B------:R1:W-:Y:S01]  /*67920*/  @P6 STG.E.U16 [R24.64], R11 ;  /* 0x0000000b18006986 */ /* 0x0003e2000c101506 */
[----:B------:R-:W-:-:S03]  /*67930*/  PRMT R5, R29, 0x7632, R5 ;  /* 0x000076321d057816 */ /* 0x000fc60000000005 */
[----:B0-----:R-:W3:Y:S04]  /*67940*/  LDL.LU R22, [R1+0x184] ;  /* 0x0001840001167983 */ /* 0x001ee80000300800 */
[----:B------:R-:W4:Y:S04]  /*67950*/  LDL R23, [R1+0x1d70] ;  /* 0x001d700001177983 */ /* 0x000f280000100800 */
[----:B-1----:R-:W5:Y:S04]  /*67960*/  LDL.LU R11, [R1+0x243c] ;  /* 0x00243c00010b7983 */ /* 0x002f680000300800 */
[----:B------:R-:W5:Y:S01]  /*67970*/  LDL R25, [R1+0x21d4] ;  /* 0x0021d40001197983 */ /* 0x000f620000100800 */
[----:B------:R-:W-:-:S03]  /*67980*/  IMAD.WIDE R28, R0, 0x2, R12 ;  /* 0x00000002001c7825 */ /* 0x000fc600078e020c */
[----:B------:R-:W5:Y:S04]  /*67990*/  LDL R15, [R1+0x224] ;  /* 0x00022400010f7983 */ /* 0x000f680000100800 */
[----:B------:R0:W-:Y:S01]  /*679a0*/  @P4 STG.E.U16 [R26.64], R4 ;  /* 0x000000041a004986 */ /* 0x0001e2000c101506 */
[----:B------:R-:W-:Y:S02]  /*679b0*/  ISETP.LT.AND P4, PT, R6, c[0x0][0x178], !P1 ;  /* 0x00005e0006007a0c */ /* 0x000fe40004f81270 */
[----:B--2---:R-:W-:Y:S02]  /*679c0*/  ISETP.LT.AND P3, PT, R17, c[0x0][0x178], !P2 ;  /* 0x00005e0011007a0c */ /* 0x004fe40005761270 */
[----:B------:R-:W2:Y:S04]  /*679d0*/  LDL R17, [R1+0x494] ;  /* 0x0004940001117983 */ /* 0x000ea80000100800 */
[----:B------:R-:W-:Y:S04]  /*679e0*/  STL [R1+0x2424], R29 ;  /* 0x0024241d01007387 */ /* 0x000fe80000100800 */
[----:B------:R-:W2:Y:S04]  /*679f0*/  LDL R6, [R1+0x1f4] ;  /* 0x0001f40001067983 */ /* 0x000ea80000100800 */
[----:B------:R1:W-:Y:S01]  /*67a00*/  @P5 STG.E.U16 [R28.64], R5 ;  /* 0x000000051c005986 */ /* 0x0003e2000c101506 */
[----:B0-----:R-:W-:-:S02]  /*67a10*/  IADD3 R4, R0, c[0x0][0x198], RZ ;  /* 0x0000660000047a10 */ /* 0x001fc40007ffe0ff */
[----:B-1----:R-:W-:Y:S01]  /*67a20*/  PRMT R5, R5, 0x7632, R5 ;  /* 0x0000763205057816 */ /* 0x002fe20000000005 */
[----:B------:R-:W2:Y:S01]  /*67a30*/  LDL R29, [R1+0x1e84] ;  /* 0x001e8400011d7983 */ /* 0x000ea20000100800 */
[----:B---3--:R-:W-:Y:S02]  /*67a40*/  PRMT R28, R22, 0x7632, R28 ;  /* 0x00007632161c7816 */ /* 0x008fe4000000001c */
[----:B----4-:R-:W-:Y:S02]  /*67a50*/  ISETP.LT.AND P5, PT, R23, c[0x0][0x178], !P1 ;  /* 0x00005e0017007a0c */ /* 0x010fe40004fa1270 */
[----:B-----5:R-:W-:Y:S01]  /*67a60*/  ISETP.LT.AND P2, PT, R25, c[0x0][0x178], !P2 ;  /* 0x00005e0019007a0c */ /* 0x020fe20005741270 */
[----:B------:R-:W-:-:S04]  /*67a70*/  IMAD.WIDE R22, R0, 0x2, R10 ;  /* 0x0000000200167825 */ /* 0x000fc800078e020a */
[----:B------:R-:W-:Y:S01]  /*67a80*/  IMAD.WIDE R24, R0, 0x2, R8 ;  /* 0x0000000200187825 */ /* 0x000fe200078e0208 */
[----:B------:R-:W-:Y:S07]  /*67a90*/  @P3 STG.E.U16 [R22.64], R28 ;  /* 0x0000001c16003986 */ /* 0x000fee000c101506 */
[----:B------:R-:W-:Y:S04]  /*67aa0*/  @P2 STG.E.U16 [R24.64], R5 ;  /* 0x0000000518002986 */ /* 0x000fe8000c101506 */
[----:B--2---:R0:W-:Y:S04]  /*67ab0*/  STL [R1+0x2430], R6 ;  /* 0x0024300601007387 */ /* 0x0041e80000100800 */
[----:B------:R-:W2:Y:S04]  /*67ac0*/  LDL R0, [R1+0x204] ;  /* 0x0002040001007983 */ /* 0x000ea80000100800 */
[----:B0-----:R-:W3:Y:S04]  /*67ad0*/  LDL R6, [R1+0x1e4] ;  /* 0x0001e40001067983 */ /* 0x001ee80000100800 */
[----:B------:R0:W-:Y:S04]  /*67ae0*/  STL [R1+0x2428], R28 ;  /* 0x0024281c01007387 */ /* 0x0001e80000100800 */
[----:B------:R-:W4:Y:S01]  /*67af0*/  LDL R25, [R1+0x4a4] ;  /* 0x0004a40001197983 */ /* 0x000f220000100800 */
[----:B------:R-:W-:Y:S01]  /*67b00*/  ISETP.LT.AND P6, PT, R7, c[0x0][0x178], !P1 ;  /* 0x00005e0007007a0c */ /* 0x000fe20004fc1270 */
[----:B------:R-:W-:-:S02]  /*67b10*/  IMAD.WIDE R26, R4, 0x2, R20 ;  /* 0x00000002041a7825 */ /* 0x000fc400078e0214 */
[----:B------:R-:W5:Y:S04]  /*67b20*/  LDL R5, [R1+0x214] ;  /* 0x0002140001057983 */ /* 0x000f680000100800 */
[----:B0-----:R-:W2:Y:S01]  /*67b30*/  LDL R28, [R1+0x1f9c] ;  /* 0x001f9c00011c7983 */ /* 0x001ea20000100800 */
[----:B------:R-:W-:-:S05]  /*67b40*/  IMAD.WIDE R22, R4, 0x2, R18 ;  /* 0x0000000204167825 */ /* 0x000fca00078e0212 */
[----:B----4-:R0:W-:Y:S04]  /*67b50*/  @P6 STG.E.U16 [R26.64], R25 ;  /* 0x000000191a006986 */ /* 0x0101e8000c101506 */
[----:B------:R1:W-:Y:S01]  /*67b60*/  @P5 STG.E.U16 [R22.64], R17 ;  /* 0x0000001116005986 */ /* 0x0003e2000c101506 */
[----:B--2---:R-:W-:-:S03]  /*67b70*/  ISETP.LT.AND P2, PT, R28, c[0x0][0x178], !P1 ;  /* 0x00005e001c007a0c */ /* 0x004fc60004f41270 */
[----:B0-----:R-:W2:Y:S01]  /*67b80*/  LDL.LU R26, [R1+0x22b4] ;  /* 0x0022b400011a7983 */ /* 0x001ea20000300800 */
[----:B------:R-:W-:-:S03]  /*67b90*/  IMAD.WIDE R24, R4, 0x2, R2 ;  /* 0x0000000204187825 */ /* 0x000fc600078e0202 */
[----:B------:R-:W4:Y:S04]  /*67ba0*/  LDL R27, [R1+0x21d4] ;  /* 0x0021d400011b7983 */ /* 0x000f280000100800 */
[----:B------:R-:W3:Y:S04]  /*67bb0*/  LDL R28, [R1+0x1d70] ;  /* 0x001d7000011c7983 */ /* 0x000ee80000100800 */
[----:B-1----:R-:W3:Y:S04]  /*67bc0*/  LDL.LU R17, [R1+0x2438] ;  /* 0x0024380001117983 */ /* 0x002ee80000300800 */
[----:B------:R-:W3:Y:S04]  /*67bd0*/  LDL R22, [R1+0x2198] ;  /* 0x0021980001167983 */ /* 0x000ee80000100800 */
[----:B------:R-:W4:Y:S04]  /*67be0*/  LDL R23, [R1+0x21d0] ;  /* 0x0021d00001177983 */ /* 0x000f280000100800 */
[----:B------:R0:W-:Y:S04]  /*67bf0*/  @P4 STG.E.U16 [R24.64], R15 ;  /* 0x0000000f18004986 */ /* 0x0001e8000c101506 */
[----:B0-----:R-:W5:Y:S01]  /*67c00*/  LDL.LU R15, [R1+0x2434] ;  /* 0x00243400010f7983 */ /* 0x001f620000300800 */
[----:B------:R-:W-:Y:S01]  /*67c10*/  ISETP.LT.AND P3, PT, R29, c[0x0][0x178], !P1 ;  /* 0x00005e001d007a0c */ /* 0x000fe20004f61270 */
[----:B------:R-:W-:-:S02]  /*67c20*/  IMAD.WIDE R24, R4, 0x2, R12 ;  /* 0x0000000204187825 */ /* 0x000fc400078e020c */
[----:B------:R-:W-:Y:S04]  /*67c30*/  STL [R1+0x241c], R7 ;  /* 0x00241c0701007387 */ /* 0x000fe80000100800 */
[----:B------:R-:W-:Y:S01]  /*67c40*/  STL [R1+0x2420], R13 ;  /* 0x0024200d01007387 */ /* 0x000fe20000100800 */
[----:B--2---:R-:W-:Y:S02]  /*67c50*/  ISETP.GE.AND P4, PT, R26, c[0x0][0x17c], PT ;  /* 0x00005f001a007a0c */ /* 0x004fe40003f86270 */
[----:B---3--:R-:W-:Y:S02]  /*67c60*/  ISETP.LT.AND P6, PT, R22, c[0x0][0x178], !P1 ;  /* 0x00005e0016007a0c */ /* 0x008fe40004fc1270 */
[----:B----4-:R-:W-:Y:S01]  /*67c70*/  ISETP.LT.AND P5, PT, R23, c[0x0][0x178], !P1 ;  /* 0x00005e0017007a0c */ /* 0x010fe20004fa1270 */
[----:B------:R-:W-:Y:S01]  /*67c80*/  IMAD.WIDE R22, R4, 0x2, R16 ;  /* 0x0000000204167825 */ /* 0x000fe200078e0210 */
[----:B------:R-:W-:-:S04]  /*67c90*/  ISETP.LT.AND P1, PT, R27, c[0x0][0x178], !P1 ;  /* 0x00005e001b007a0c */ /* 0x000fc80004f21270 */
[----:B-----5:R-:W-:Y:S01]  /*67ca0*/  @P3 STG.E.U16 [R22.64], R5 ;  /* 0x0000000516003986 */ /* 0x020fe2000c101506 */
[----:B------:R-:W-:-:S05]  /*67cb0*/  IMAD.WIDE R26, R4, 0x2, R14 ;  /* 0x00000002041a7825 */ /* 0x000fca00078e020e */
[----:B------:R0:W-:Y:S04]  /*67cc0*/  @P2 STG.E.U16 [R26.64], R0 ;  /* 0x000000001a002986 */ /* 0x0001e8000c101506 */
[----:B------:R1:W-:Y:S04]  /*67cd0*/  @P6 STG.E.U16 [R24.64], R6 ;  /* 0x0000000618006986 */ /* 0x0003e8000c101506 */
[----:B0-----:R-:W2:Y:S04]  /*67ce0*/  LDL.LU R26, [R1+0x214] ;  /* 0x00021400011a7983 */ /* 0x001ea80000300800 */
[----:B------:R-:W3:Y:S04]  /*67cf0*/  LDL.LU R27, [R1+0x204] ;  /* 0x00020400011b7983 */ /* 0x000ee80000300800 */
[----:B-1----:R-:W4:Y:S01]  /*67d00*/  LDL.LU R6, [R1+0x2430] ;  /* 0x0024300001067983 */ /* 0x002f220000300800 */
[----:B------:R-:W-:-:S03]  /*67d10*/  IMAD.WIDE R22, R4, 0x2, R10 ;  /* 0x0000000204167825 */ /* 0x000fc600078e020a */
[----:B------:R-:W5:Y:S04]  /*67d20*/  LDL.LU R25, [R1+0x224] ;  /* 0x0002240001197983 */ /* 0x000f680000300800 */
[----:B----4-:R0:W-:Y:S04]  /*67d30*/  @P5 STG.E.U16 [R22.64], R6 ;  /* 0x0000000616005986 */ /* 0x0101e8000c101506 */
[----:B0-----:R-:W4:Y:S04]  /*67d40*/  LDL.LU R6, [R1+0x242c] ;  /* 0x00242c0001067983 */ /* 0x001f280000300800 */
[----:B------:R-:W2:Y:S01]  /*67d50*/  LDL.LU R23, [R1+0x4a4] ;  /* 0x0004a40001177983 */ /* 0x000ea20000300800 */
[C---:B------:R-:W-:Y:S01]  /*67d60*/  IADD3 R0, R4.reuse, c[0x0][0x198], RZ ;  /* 0x0000660004007a10 */ /* 0x040fe20007ffe0ff */
[----:B------:R-:W-:-:S02]  /*67d70*/  IMAD.WIDE R4, R4, 0x2, R8 ;  /* 0x0000000204047825 */ /* 0x000fc400078e0208 */
[----:B------:R0:W-:Y:S01]  /*67d80*/  STL [R1+0x2418], R21 ;  /* 0x0024181501007387 */ /* 0x0001e20000100800 */
[----:B------:R-:W-:Y:S02]  /*67d90*/  ISETP.LT.AND P5, PT, R29, c[0x0][0x178], !P0 ;  /* 0x00005e001d007a0c */ /* 0x000fe400047a1270 */
[----:B------:R-:W-:Y:S01]  /*67da0*/  ISETP.LT.AND P3, PT, R7, c[0x0][0x178], !P0 ;  /* 0x00005e0007007a0c */ /* 0x000fe20004761270 */
[----:B----4-:R1:W-:Y:S01]  /*67db0*/  @P1 STG.E.U16 [R4.64], R6 ;  /* 0x0000000604001986 */ /* 0x0103e2000c101506 */
[----:B--2---:R-:W-:Y:S01]  /*67dc0*/  PRMT R24, R23, 0x7632, R24 ;  /* 0x0000763217187816 */ /* 0x004fe20000000018 */
[----:B------:R-:W-:Y:S02]  /*67dd0*/  IMAD.WIDE R22, R0, 0x2, R20 ;  /* 0x0000000200167825 */ /* 0x000fe400078e0214 */
[----:B0-----:R-:W2:Y:S01]  /*67de0*/  LDL R21, [R1+0x1dcc] ;  /* 0x001dcc0001157983 */ /* 0x001ea20000100800 */
[----:B------:R-:W-:-:S03]  /*67df0*/  ISETP.LT.AND P1, PT, R28, c[0x0][0x178], !P0 ;  /* 0x00005e001c007a0c */ /* 0x000fc60004721270 */
[----:B-1----:R-:W4:Y:S04]  /*67e00*/  LDL R4, [R1+0x1f9c] ;  /* 0x001f9c0001047983 */ /* 0x002f280000100800 */
[----:B------:R-:W3:Y:S04]  /*67e10*/  LDL.LU R5, [R1+0x494] ;  /* 0x0004940001057983 */ /* 0x000ee80000300800 */
[----:B------:R-:W3:Y:S04]  /*67e20*/  LDL.LU R28, [R1+0x2428] ;  /* 0x00242800011c7983 */ /* 0x000ee80000300800 */
[----:B------:R-:W3:Y:S04]  /*67e30*/  LDL.LU R29, [R1+0x2424] ;  /* 0x00242400011d7983 */ /* 0x000ee80000300800 */
[----:B------:R0:W-:Y:S01]  /*67e40*/  @P3 STG.E.U16 [R22.64], R24 ;  /* 0x0000001816003986 */ /* 0x0001e2000c101506 */
[----:B-----5:R-:W-:-:S03]  /*67e50*/  PRMT R7, R25, 0x7632, R7 ;  /* 0x0000763219077816 */ /* 0x020fc60000000007 */
[----:B------:R1:W-:Y:S01]  /*67e60*/  STL [R1+0x2414], R15 ;  /* 0x0024140f01007387 */ /* 0x0003e20000100800 */
[----:B0-----:R-:W-:-:S04]  /*67e70*/  IMAD.WIDE R22, R0, 0x2, R2 ;  /* 0x0000000200167825 */ /* 0x001fc800078e0202 */
[----:B------:R-:W-:Y:S01]  /*67e80*/  IMAD.WIDE R24, R0, 0x2, R16 ;  /* 0x0000000200187825 */ /* 0x000fe200078e0210 */
[----:B--2---:R-:W-:Y:S02]  /*67e90*/  ISETP.LT.AND P2, PT, R21, c[0x0][0x178], !P0 ;  /* 0x00005e0015007a0c */ /* 0x004fe40004741270 */
[----:B----4-:R-:W-:Y:S02]  /*67ea0*/  ISETP.LT.AND P3, PT, R4, c[0x0][0x178], !P0 ;  /* 0x00005e0004007a0c */ /* 0x010fe40004761270 */
[----:B---3--:R-:W-:Y:S01]  /*67eb0*/  PRMT R13, R5, 0x7632, R13 ;  /* 0x00007632050d7816 */ /* 0x008fe2000000000d */
[----:B------:R-:W-:Y:S01]  /*67ec0*/  IMAD.WIDE R4, R0, 0x2, R18 ;  /* 0x0000000200047825 */ /* 0x000fe200078e0212 */
[----:B------:R-:W-:-:S04]  /*67ed0*/  PRMT R28, R26, 0x7632, R28 ;  /* 0x000076321a1c7816 */ /* 0x000fc8000000001c */
[----:B------:R0:W-:Y:S01]  /*67ee0*/  @P1 STG.E.U16 [R4.64], R13 ;  /* 0x0000000d04001986 */ /* 0x0001e2000c101506 */
[----:B------:R-:W-:Y:S01]  /*67ef0*/  PRMT R29, R27, 0x7632, R29 ;  /* 0x000076321b1d7816 */ /* 0x000fe2000000001d */
[----:B------:R-:W-:Y:S02]  /*67f00*/  IMAD.WIDE R26, R0, 0x2, R14 ;  /* 0x00000002001a7825 */ /* 0x000fe400078e020e */
[----:B-1----:R-:W2:Y:S04]  /*67f10*/  LDL R15, [R1+0x1d70] ;  /* 0x001d7000010f7983 */ /* 0x002ea80000100800 */
[----:B------:R1:W-:Y:S04]  /*67f20*/  @P2 STG.E.U16 [R22.64], R7 ;  /* 0x0000000716002986 */ /* 0x0003e8000c101506 */
[----:B0-----:R-:W3:Y:S04]  /*67f30*/  LDL.LU R13, [R1+0x2420] ;  /* 0x00242000010d7983 */ /* 0x001ee80000300800 */
[----:B------:R-:W4:Y:S04]  /*67f40*/  LDL.LU R4, [R1+0x1e4] ;  /* 0x0001e40001047983 */ /* 0x000f280000300800 */
[----:B------:R-:W5:Y:S04]  /*67f50*/  LDL.LU R5, [R1+0x1f4] ;  /* 0x0001f40001057983 */ /* 0x000f680000300800 */
[----:B-1----:R-:W3:Y:S04]  /*67f60*/  LDL.LU R7, [R1+0x241c] ;  /* 0x00241c0001077983 */ /* 0x002ee80000300800 */
[----:B------:R0:W-:Y:S04]  /*67f70*/  @P5 STG.E.U16 [R24.64], R28 ;  /* 0x0000001c18005986 */ /* 0x0001e8000c101506 */
[----:B------:R-:W3:Y:S04]  /*67f80*/  LDL R22, [R1+0x21d0] ;  /* 0x0021d00001167983 */ /* 0x000ee80000100800 */
[----:B------:R-:W3:Y:S04]  /*67f90*/  LDL R23, [R1+0x21d4] ;  /* 0x0021d40001177983 */ /* 0x000ee80000100800 */
[----:B0-----:R-:W3:Y:S04]  /*67fa0*/  LDL R25, [R1+0x2198] ;  /* 0x0021980001197983 */ /* 0x001ee80000100800 */
[----:B------:R0:W-:Y:S01]  /*67fb0*/  @P3 STG.E.U16 [R26.64], R29 ;  /* 0x0000001d1a003986 */ /* 0x0001e2000c101506 */
[----:B------:R-:W-:-:S02]  /*67fc0*/  PRMT R28, R6, 0x7632, R28 ;  /* 0x00007632061c7816 */ /* 0x000fc4000000001c */
[----:B------:R-:W-:Y:S01]  /*67fd0*/  ISETP.LT.AND P6, PT, R21, c[0x0][0x178], !P4 ;  /* 0x00005e0015007a0c */ /* 0x000fe200067c1270 */
[----:B0-----:R-:W3:Y:S04]  /*67fe0*/  LDL.LU R29, [R1+0x4c4] ;  /* 0x0004c400011d7983 */ /* 0x001ee80000300800 */
[----:B------:R-:W3:Y:S01]  /*67ff0*/  LDL.LU R6, [R1+0x244] ;  /* 0x0002440001067983 */ /* 0x000ee20000300800 */
[----:B--2---:R-:W-:-:S03]  /*68000*/  ISETP.LT.AND P5, PT, R15, c[0x0][0x178], !P4 ;  /* 0x00005e000f007a0c */ /* 0x004fc600067a1270 */
[----:B------:R-:W2:Y:S04]  /*68010*/  LDL R15, [R1+0x4b4] ;  /* 0x0004b400010f7983 */ /* 0x000ea80000100800 */
[----:B------:R-:W2:Y:S01]  /*68020*/  LDL.LU R21, [R1+0x2418] ;  /* 0x0024180001157983 */ /* 0x000ea20000300800 */
[----:B----4-:R-:W-:Y:S02]  /*68030*/  PRMT R26, R4, 0x7632, R26 ;  /* 0x00007632041a7816 */ /* 0x010fe4000000001a */
[----:B-----5:R-:W-:Y:S01]  /*68040*/  PRMT R27, R5, 0x7632, R27 ;  /* 0x00007632051b7816 */ /* 0x020fe2000000001b */
[----:B---3--:R-:W-:Y:S01]  /*68050*/  IMAD.WIDE R4, R0, 0x2, R12 ;  /* 0x0000000200047825 */ /* 0x008fe200078e020c */
[----:B------:R-:W-:-:S13]  /*68060*/  ISETP.LT.AND P2, PT, R25, c[0x0][0x178], !P0 ;  /* 0x00005e0019007a0c */ /* 0x000fda0004741270 */
[----:B------:R0:W-:Y:S04]  /*68070*/  @P2 STG.E.U16 [R4.64], R26 ;  /* 0x0000001a04002986 */ /* 0x0001e8000c101506 */
[----:B0-----:R-:W3:Y:S01]  /*68080*/  LDL R26, [R1+0x1f9c] ;  /* 0x001f9c00011a7983 */ /* 0x001ee20000100800 */
[----:B------:R-:W-:Y:S02]  /*68090*/  ISETP.LT.AND P1, PT, R22, c[0x0][0x178], !P0 ;  /* 0x00005e0016007a0c */ /* 0x000fe40004721270 */
[----:B------:R-:W-:Y:S01]  /*680a0*/  ISETP.LT.AND P0, PT, R23, c[0x0][0x178], !P0 ;  /* 0x00005e0017007a0c */ /* 0x000fe20004701270 */
[C---:B------:R-:W-:Y:S01]  /*680b0*/  IMAD.WIDE R22, R0.reuse, 0x2, R10 ;  /* 0x0000000200167825 */ /* 0x040fe200078e020a */
[----:B------:R-:W4:Y:S03]  /*680c0*/  LDL R5, [R1+0x1e84] ;  /* 0x001e840001057983 */ /* 0x000f260000100800 */
[C---:B------:R-:W-:Y:S01]  /*680d0*/  IMAD.WIDE R24, R0.reuse, 0x2, R8 ;  /* 0x0000000200187825 */ /* 0x040fe200078e0208 */
[----:B------:R-:W-:-:S05]  /*680e0*/  IADD3 R0, R0, c[0x0][0x198], RZ ;  /* 0x0000660000007a10 */ /* 0x000fca0007ffe0ff */
[----:B------:R0:W-:Y:S04]  /*680f0*/  @P1 STG.E.U16 [R22.64], R27 ;  /* 0x0000001b16001986 */ /* 0x0001e8000c101506 */
[----:B------:R1:W-:Y:S04]  /*68100*/  @P0 STG.E.U16 [R24.64], R28 ;  /* 0x0000001c18000986 */ /* 0x0003e8000c101506 */
[----:B0-----:R-:W5:Y:S01]  /*68110*/  LDL R27, [R1+0x21d4] ;  /* 0x0021d400011b7983 */ /* 0x001f620000100800 */
[----:B------:R-:W-:-:S03]  /*68120*/  IMAD.WIDE R22, R0, 0x2, R18 ;  /* 0x0000000200167825 */ /* 0x000fc600078e0212 */
[----:B-1----:R-:W5:Y:S04]  /*68130*/  LDL R28, [R1+0x264] ;  /* 0x00026400011c7983 */ /* 0x002f680000100800 */
[----:B------:R-:W-:Y:S04]  /*68140*/  STL [R1+0x2408], R18 ;  /* 0x0024081201007387 */ /* 0x000fe80000100800 */
[----:B------:R0:W-:Y:S04]  /*68150*/  STL [R1+0x2404], R19 ;  /* 0x0024041301007387 */ /* 0x0001e80000100800 */
[----:B0-----:R-:W5:Y:S01]  /*68160*/  LDL.LU R19, [R1+0x22b8] ;  /* 0x0022b80001137983 */ /* 0x001f620000300800 */
[----:B---3--:R-:W-:-:S03]  /*68170*/  ISETP.LT.AND P2, PT, R26, c[0x0][0x178], !P4 ;  /* 0x00005e001a007a0c */ /* 0x008fc60006741270 */
[----:B------:R-:W3:Y:S04]  /*68180*/  LDL.LU R26, [R1+0x22bc] ;  /* 0x0022bc00011a7983 */ /* 0x000ee80000300800 */
[----:B------:R-:W3:Y:S01]  /*68190*/  LDL R18, [R1+0x14] ;  /* 0x0000140001127983 */ /* 0x000ee20000100800 */
[----:B------:R-:W-:Y:S02]  /*681a0*/  ISETP.LT.AND P3, PT, R7, c[0x0][0x178], !P4 ;  /* 0x00005e0007007a0c */ /* 0x000fe40006761270 */
[----:B----4-:R-:W-:Y:S01]  /*681b0*/  ISETP.LT.AND P1, PT, R5, c[0x0][0x178], !P4 ;  /* 0x00005e0005007a0c */ /* 0x010fe20006721270 */
[C---:B--2---:R-:W-:Y:S01]  /*681c0*/  IMAD.WIDE R4, R0.reuse, 0x2, R20 ;  /* 0x0000000200047825 */ /* 0x044fe200078e0214 */
[----:B---3--:R0:W-:Y:S04]  /*681d0*/  STL [R1+0x240c], R18 ;  /* 0x00240c1201007387 */ /* 0x0081e80000100800 */
[----:B0-----:R-:W2:Y:S05]  /*681e0*/  LDL R18, [R1+0x1d70] ;  /* 0x001d700001127983 */ /* 0x001eaa0000100800 */
[----:B------:R0:W-:Y:S04]  /*681f0*/  @P3 STG.E.U16 [R4.64], R29 ;  /* 0x0000001d04003986 */ /* 0x0001e8000c101506 */
[----:B--2---:R1:W-:Y:S04]  /*68200*/  STL [R1+0x2410], R18 ;  /* 0x0024101201007387 */ /* 0x0043e80000100800 */
[----:B0-----:R-:W2:Y:S01]  /*68210*/  LDL R5, [R1+0x4d4] ;  /* 0x0004d40001057983 */ /* 0x001ea20000100800 */
[----:B------:R-:W-:Y:S01]  /*68220*/  IMAD.WIDE R24, R0, 0x2, R2 ;  /* 0x0000000200187825 */ /* 0x000fe200078e0202 */
[----:B-----5:R-:W-:-:S02]  /*68230*/  ISETP.GE.AND P0, PT, R19, c[0x0][0x17c], PT ;  /* 0x00005f0013007a0c */ /* 0x020fc40003f06270 */
[----:B------:R-:W3:Y:S04]  /*68240*/  LDL R19, [R1+0x1dcc] ;  /* 0x001dcc0001137983 */ /* 0x000ee80000100800 */
[----:B-1----:R-:W4:Y:S04]  /*68250*/  LDL R18, [R1+0x234] ;  /* 0x0002340001127983 */ /* 0x002f280000100800 */
[----:B--2---:R0:W-:Y:S04]  /*68260*/  @P5 STG.E.U16 [R22.64], R5 ;  /* 0x0000000516005986 */ /* 0x0041e8000c101506 */
[----:B------:R1:W-:Y:S04]  /*68270*/  @P6 STG.E.U16 [R24.64], R15 ;  /* 0x0000000f18006986 */ /* 0x0003e8000c101506 */
[----:B0-----:R-:W2:Y:S04]  /*68280*/  LDL R22, [R1+0x2198] ;  /* 0x0021980001167983 */ /* 0x001ea80000100800 */
[----:B------:R-:W5:Y:S04]  /*68290*/  LDL R23, [R1+0x21d0] ;  /* 0x0021d00001177983 */ /* 0x000f680000100800 */
[----:B-1----:R-:W3:Y:S01]  /*682a0*/  LDL.LU R15, [R1+0x2414] ;  /* 0x00241400010f7983 */ /* 0x002ee20000300800 */
[----:B------:R-:W-:-:S03]  /*682b0*/  ISETP.LT.AND P6, PT, R7, c[0x0][0x178], !P0 ;  /* 0x00005e0007007a0c */ /* 0x000fc600047c1270 */
[----:B------:R0:W-:Y:S04]  /*682c0*/  STL [R1+0x2400], R7 ;  /* 0x0024000701007387 */ /* 0x0001e80000100800 */
[----:B0-----:R-:W4:Y:S01]  /*682d0*/  LDL.LU R7, [R1+0x254] ;  /* 0x0002540001077983 */ /* 0x001f220000300800 */
[----:B------:R-:W-:-:S04]  /*682e0*/  IMAD.WIDE R4, R0, 0x2, R16 ;  /* 0x0000000200047825 */ /* 0x000fc800078e0210 */
[C---:B------:R-:W-:Y:S01]  /*682f0*/  IMAD.WIDE R24, R0.reuse, 0x2, R12 ;  /* 0x0000000200187825 */ /* 0x040fe200078e020c */
[----:B------:R0:W-:Y:S03]  /*68300*/  @P1 STG.E.U16 [R4.64], R28 ;  /* 0x0000001c04001986 */ /* 0x0001e6000c101506 */
[----:B0-----:R-:W-:Y:S01]  /*68310*/  IMAD.WIDE R4, R0, 0x2, R10 ;  /* 0x0000000200047825 */ /* 0x001fe200078e020a */
[----:B--2---:R-:W-:Y:S02]  /*68320*/  ISETP.LT.AND P3, PT, R22, c[0x0][0x178], !P4 ;  /* 0x00005e0016007a0c */ /* 0x004fe40006761270 */
[----:B-----5:R-:W-:Y:S01]  /*68330*/  ISETP.LT.AND P5, PT, R23, c[0x0][0x178], !P4 ;  /* 0x00005e0017007a0c */ /* 0x020fe200067a1270 */
[----:B---3--:R-:W-:-:S05]  /*68340*/  IMAD.WIDE R22, R0, 0x2, R14 ;  /* 0x0000000200167825 */ /* 0x008fca00078e020e */
[----:B----4-:R-:W-:Y:S05]  /*68350*/  @P2 STG.E.U16 [R22.64], R7 ;  /* 0x0000000716002986 */ /* 0x010fea000c101506 */
[----:B------:R0:W-:Y:S04]  /*68360*/  @P3 STG.E.U16 [R24.64], R6 ;  /* 0x0000000618003986 */ /* 0x0001e8000c101506 */
[----:B------:R1:W-:Y:S04]  /*68370*/  @P5 STG.E.U16 [R4.64], R18 ;  /* 0x0000001204005986 */ /* 0x0003e8000c101506 */
[----:B0-----:R-:W2:Y:S04]  /*68380*/  LDL.LU R24, [R1+0x264] ;  /* 0x0002640001187983 */ /* 0x001ea80000300800 */
[----:B------:R-:W3:Y:S04]  /*68390*/  LDL R25, [R1+0x2198] ;  /* 0x0021980001197983 */ /* 0x000ee80000100800 */
[----:B-1----:R-:W4:Y:S04]  /*683a0*/  LDL.LU R18, [R1+0x2410] ;  /* 0x0024100001127983 */ /* 0x002f280000300800 */
[----:B------:R-:W5:Y:S04]  /*683b0*/  LDL.LU R4, [R1+0x4b4] ;  /* 0x0004b40001047983 */ /* 0x000f680000300800 */
[----:B------:R-:W2:Y:S01]  /*683c0*/  LDL R5, [R1+0x1f9c] ;  /* 0x001f9c0001057983 */ /* 0x000ea20000100800 */
[----:B------:R-:W-:-:S02]  /*683d0*/  ISETP.LT.AND P4, PT, R27, c[0x0][0x178], !P4 ;  /* 0x00005e001b007a0c */ /* 0x000fc40006781270 */
[----:B----4-:R-:W-:Y:S02]  /*683e0*/  ISETP.LT.AND P2, PT, R18, c[0x0][0x178], !P0 ;  /* 0x00005e0012007a0c */ /* 0x010fe40004741270 */
[----:B------:R-:W4:Y:S01]  /*683f0*/  LDL.LU R18, [R1+0x240c] ;  /* 0x00240c0001127983 */ /* 0x000f220000300800 */
[----:B------:R-:W-:Y:S01]  /*68400*/  ISETP.GE.AND P1, PT, R26, c[0x0][0x17c], PT ;  /* 0x00005f001a007a0c */ /* 0x000fe20003f26270 */
[C---:B------:R-:W-:Y:S01]  /*68410*/  IMAD.WIDE R26, R0.reuse, 0x2, R8 ;  /* 0x00000002001a7825 */ /* 0x040fe200078e0208 */
[----:B------:R-:W-:-:S06]  /*68420*/  IADD3 R22, R0, c[0x0][0x198], RZ ;  /* 0x0000660000167a10 */ /* 0x000fcc0007ffe0ff */
[----:B----4-:R0:W-:Y:S01]  /*68430*/  @P4 STG.E.U16 [R26.64], R18 ;  /* 0x000000121a004986 */ /* 0x0101e2000c101506 */
[----:B------:R-:W-:-:S03]  /*68440*/  ISETP.LT.AND P4, PT, R19, c[0x0][0x178], !P0 ;  /* 0x00005e0013007a0c */ /* 0x000fc60004781270 */
[----:B0-----:R-:W4:Y:S04]  /*68450*/  LDL.LU R18, [R1+0x2408] ;  /* 0x0024080001127983 */ /* 0x001f280000300800 */
[----:B------:R-:W4:Y:S04]  /*68460*/  LDL R26, [R1+0x1e84] ;  /* 0x001e8400011a7983 */ /* 0x000f280000100800 */
[----:B------:R-:W4:Y:S04]  /*68470*/  LDL.LU R27, [R1+0x4d4] ;  /* 0x0004d400011b7983 */ /* 0x000f280000300800 */
[----:B------:R-:W4:Y:S01]  /*68480*/  LDL.LU R19, [R1+0x2404] ;  /* 0x0024040001137983 */ /* 0x000f220000300800 */
[----:B------:R-:W-:Y:S01]  /*68490*/  PRMT R23, R29, 0x7632, R23 ;  /* 0x000076321d177816 */ /* 0x000fe20000000017 */
[----:B------:R-:W-:Y:S01]  /*684a0*/  IMAD.WIDE R28, R22, 0x2, R20 ;  /* 0x00000002161c7825 */ /* 0x000fe200078e0214 */
[----:B--2---:R-:W-:-:S04]  /*684b0*/  PRMT R0, R24, 0x7632, R0 ;  /* 0x0000763218007816 */ /* 0x004fc80000000000 */
[----:B------:R5:W-:Y:S01]  /*684c0*/  @P6 STG.E.U16 [R28.64], R23 ;  /* 0x000000171c006986 */ /* 0x000be2000c101506 */
[----:B---3--:R-:W-:Y:S01]  /*684d0*/  ISETP.LT.AND P3, PT, R25, c[0x0][0x178], !P0 ;  /* 0x00005e0019007a0c */ /* 0x008fe20004761270 */
[----:B------:R-:W-:Y:S01]  /*684e0*/  IMAD.WIDE R24, R22, 0x2, R2 ;  /* 0x0000000216187825 */ /* 0x000fe200078e0202 */
[----:B------:R-:W-:Y:S01]  /*684f0*/  ISETP.LT.AND P6, PT, R5, c[0x0][0x178], !P0 ;  /* 0x00005e0005007a0c */ /* 0x000fe200047c1270 */
[----:B------:R-:W-:Y:S04]  /*68500*/  STL [R1+0x23fc], R2 ;  /* 0x0023fc0201007387 */ /* 0x000fe80000100800 */
[----:B------:R0:W-:Y:S01]  /*68510*/  STL [R1+0x23f8], R3 ;  /* 0x0023f80301007387 */ /* 0x0001e20000100800 */
[----:B-----5:R-:W-:Y:S01]  /*68520*/  PRMT R23, R4, 0x7632, R23 ;  /* 0x0000763204177816 */ /* 0x020fe20000000017 */
[----:B------:R-:W-:-:S02]  /*68530*/  IMAD.WIDE R4, R22, 0x2, R16 ;  /* 0x0000000216047825 */ /* 0x000fc400078e0210 */
[----:B0-----:R-:W2:Y:S01]  /*68540*/  LDL R3, [R1+0x21d0] ;  /* 0x0021d00001037983 */ /* 0x001ea20000100800 */
[----:B----4-:R-:W-:Y:S02]  /*68550*/  ISETP.LT.AND P5, PT, R26, c[0x0][0x178], !P0 ;  /* 0x00005e001a007a0c */ /* 0x010fe400047a1270 */
[----:B------:R-:W-:Y:S01]  /*68560*/  PRMT R28, R27, 0x7632, R28 ;  /* 0x000076321b1c7816 */ /* 0x000fe2000000001c */
[----:B------:R-:W-:-:S05]  /*68570*/  IMAD.WIDE R26, R22, 0x2, R18 ;  /* 0x00000002161a7825 */ /* 0x000fca00078e0212 */
[----:B------:R0:W-:Y:S04]  /*68580*/  @P2 STG.E.U16 [R26.64], R28 ;  /* 0x0000001c1a002986 */ /* 0x0001e8000c101506 */
[----:B------:R1:W-:Y:S04]  /*68590*/  @P4 STG.E.U16 [R24.64], R23 ;  /* 0x0000001718004986 */ /* 0x0003e8000c101506 */
[----:B------:R3:W-:Y:S01]  /*685a0*/  @P5 STG.E.U16 [R4.64], R0 ;  /* 0x0000000004005986 */ /* 0x0007e2000c101506 */
[----:B0-----:R-:W-:-:S03]  /*685b0*/  PRMT R28, R7, 0x7632, R28 ;  /* 0x00007632071c7816 */ /* 0x001fc6000000001c */
[----:B------:R-:W4:Y:S04]  /*685c0*/  LDL.LU R7, [R1+0x2400] ;  /* 0x0024000001077983 */ /* 0x000f280000300800 */
[----:B-1----:R-:W5:Y:S01]  /*685d0*/  LDL R23, [R1+0x1d70] ;  /* 0x001d700001177983 */ /* 0x002f620000100800 */
[----:B---3--:R-:W-:-:S03]  /*685e0*/  PRMT R0, R6, 0x7632, R0 ;  /* 0x0000763206007816 */ /* 0x008fc60000000000 */
[----:B------:R-:W3:Y:S04]  /*685f0*/  LDL.LU R24, [R1+0x234] ;  /* 0x0002340001187983 */ /* 0x000ee80000300800 */
[----:B------:R-:W3:Y:S04]  /*68600*/  LDL.LU R25, [R1+0x14] ;  /* 0x0000140001197983 */ /* 0x000ee80000300800 */
[----:B------:R-:W3:Y:S04]  /*68610*/  LDL R2, [R1+0x178] ;  /* 0x0001780001027983 */ /* 0x000ee80000100800 */
[----:B------:R-:W3:Y:S01]  /*68620*/  LDL.LU R6, [R1+0x28] ;  /* 0x0000280001067983 */ /* 0x000ee20000300800 */
[----:B------:R-:W-:Y:S01]  /*68630*/  IMAD.WIDE R26, R22, 0x2, R14 ;  /* 0x00000002161a7825 */ /* 0x000fe200078e020e */
[----:B--2---:R-:W-:-:S04]  /*68640*/  ISETP.LT.AND P4, PT, R3, c[0x0][0x178], !P0 ;  /* 0x00005e0003007a0c */ /* 0x004fc80004781270 */
[----:B------:R0:W-:Y:S01]  /*68650*/  @P6 STG.E.U16 [R26.64], R28 ;  /* 0x0000001c1a006986 */ /* 0x0001e2000c101506 */
[----:B----4-:R-:W-:-:S03]  /*68660*/  ISETP.LT.AND P5, PT, R7, c[0x0][0x178], !P1 ;  /* 0x00005e0007007a0c */ /* 0x010fc60004fa1270 */
[----:B---3--:R1:W-:Y:S04]  /*68670*/  STL [R1+0x23ec], R6 ;  /* 0x0023ec0601007387 */ /* 0x0083e80000100800 */
[----:B0-----:R-:W2:Y:S04]  /*68680*/  LDL R27, [R1+0x1dcc] ;  /* 0x001dcc00011b7983 */ /* 0x001ea80000100800 */
[----:B------:R-:W3:Y:S04]  /*68690*/  LDL R3, [R1+0x1e84] ;  /* 0x001e840001037983 */ /* 0x000ee80000100800 */
[----:B-1----:R-:W4:Y:S04]  /*686a0*/  LDL R6, [R1+0x21d4] ;  /* 0x0021d40001067983 */ /* 0x002f280000100800 */
[----:B------:R0:W-:Y:S04]  /*686b0*/  STL [R1+0x23f0], R7 ;  /* 0x0023f00701007387 */ /* 0x0001e80000100800 */
[----:B0-----:R-:W2:Y:S01]  /*686c0*/  LDL R7, [R1+0x128] ;  /* 0x0001280001077983 */ /* 0x001ea20000100800 */
[----:B------:R-:W-:Y:S01]  /*686d0*/  IMAD.WIDE R4, R22, 0x2, R12 ;  /* 0x0000000216047825 */ /* 0x000fe200078e020c */
[----:B------:R-:W-:-:S04]  /*686e0*/  PRMT R28, R24, 0x7632, R28 ;  /* 0x00007632181c7816 */ /* 0x000fc8000000001c */
[----:B------:R0:W-:Y:S02]  /*686f0*/  @P3 STG.E.U16 [R4.64], R0 ;  /* 0x0000000004003986 */ /* 0x0001e4000c101506 */
[----:B0-----:R-:W-:-:S05]  /*68700*/  IMAD.WIDE R4, R22, 0x2, R10 ;  /* 0x0000000216047825 */ /* 0x001fca00078e020a */
[----:B------:R-:W-:Y:S01]  /*68710*/  @P4 STG.E.U16 [R4.64], R28 ;  /* 0x0000001c04004986 */ /* 0x000fe2000c101506 */
[----:B----4-:R-:W-:-:S03]  /*68720*/  ISETP.LT.AND P0, PT, R6, c[0x0][0x178], !P0 ;  /* 0x00005e0006007a0c */ /* 0x010fc60004701270 */
[----:B--2---:R0:W-:Y:S04]  /*68730*/  STL [R1+0x23f4], R7 ;  /* 0x0023f40701007387 */ /* 0x0041e80000100800 */
[----:B------:R-:W2:Y:S04]  /*68740*/  LDL R6, [R1+0x118] ;  /* 0x0001180001067983 */ /* 0x000ea80000100800 */
[----:B0-----:R-:W4:Y:S04]  /*68750*/  LDL R7, [R1+0x148] ;  /* 0x0001480001077983 */ /* 0x001f280000100800 */
[----:B------:R0:W-:Y:S04]  /*68760*/  STL [R1+0x23e8], R21 ;  /* 0x0023e81501007387 */ /* 0x0001e80000100800 */
[----:B------:R-:W2:Y:S01]  /*68770*/  LDL R4, [R1+0x168] ;  /* 0x0001680001047983 */ /* 0x000ea20000100800 */
[----:B-----5:R-:W-:-:S02]  /*68780*/  ISETP.LT.AND P6, PT, R23, c[0x0][0x178], !P1 ;  /* 0x00005e0017007a0c */ /* 0x020fc40004fc1270 */
[C---:B------:R-:W-:Y:S01]  /*68790*/  IADD3 R0, R22.reuse, c[0x0][0x198], RZ ;  /* 0x0000660016007a10 */ /* 0x040fe20007ffe0ff */
[----:B------:R-:W-:Y:S01]  /*687a0*/  IMAD.WIDE R22, R22, 0x2, R8 ;  /* 0x0000000216167825 */ /* 0x000fe200078e0208 */
[----:B------:R-:W-:Y:S01]  /*687b0*/  PRMT R29, R25, 0x7632, R29 ;  /* 0x00007632191d7816 */ /* 0x000fe2000000001d */
[----:B------:R-:W5:Y:S02]  /*687c0*/  LDL R5, [R1+0x1f9c] ;  /* 0x001f9c0001057983 */ /* 0x000f640000100800 */
[C---:B------:R-:W-:Y:S02]  /*687d0*/  IMAD.WIDE R24, R0.reuse, 0x2, R20 ;  /* 0x0000000200187825 */ /* 0x040fe400078e0214 */
[----:B------:R1:W-:Y:S01]  /*687e0*/  @P0 STG.E.U16 [R22.64], R29 ;  /* 0x0000001d16000986 */ /* 0x0003e2000c101506 */
[----:B------:R-:W-:Y:S01]  /*687f0*/  ISETP.LT.AND P2, PT, R27, c[0x0][0x178], !P1 ;  /* 0x00005e001b007a0c */ /* 0x000fe20004f41270 */
[----:B------:R-:W-:Y:S02]  /*68800*/  IMAD.WIDE R26, R0, 0x2, R18 ;  /* 0x00000002001a7825 */ /* 0x000fe400078e0212 */
[----:B0-----:R-:W4:Y:S01]  /*68810*/  LDL R21, [R1+0x1d70] ;  /* 0x001d700001157983 */ /* 0x001f220000100800 */
[----:B---3--:R-:W-:-:S03]  /*68820*/  ISETP.LT.AND P3, PT, R3, c[0x0][0x178], !P1 ;  /* 0x00005e0003007a0c */ /* 0x008fc60004f61270 */
[----:B------:R-:W-:Y:S04]  /*68830*/  @P5 STG.E.U16 [R24.64], R2 ;  /* 0x0000000218005986 */ /* 0x000fe8000c101506 */
[----:B-1----:R-:W3:Y:S04]  /*68840*/  LDL R22, [R1+0x158] ;  /* 0x0001580001167983 */ /* 0x002ee80000100800 */
[----:B------:R-:W3:Y:S04]  /*68850*/  LDL.LU R23, [R1+0x22c4] ;  /* 0x0022c40001177983 */ /* 0x000ee80000300800 */
[----:B------:R0:W-:Y:S04]  /*68860*/  STL [R1+0x23e4], R29 ;  /* 0x0023e41d01007387 */ /* 0x0001e80000100800 */
[----:B0-----:R-:W3:Y:S04]  /*68870*/  LDL.LU R29, [R1+0x138] ;  /* 0x00013800011d7983 */ /* 0x001ee80000300800 */
[----:B------:R-:W3:Y:S04]  /*68880*/  LDL.LU R2, [R1+0x23fc] ;  /* 0x0023fc0001027983 */ /* 0x000ee80000300800 */
[----:B------:R-:W3:Y:S04]  /*68890*/  LDL.LU R24, [R1+0x22c0] ;  /* 0x0022c00001187983 */ /* 0x000ee80000300800 */
[----:B------:R-:W3:Y:S04]  /*688a0*/  LDL R25, [R1+0x21d4] ;  /* 0x0021d40001197983 */ /* 0x000ee80000100800 */
[----:B------:R-:W3:Y:S04]  /*688b0*/  LDL.LU R3, [R1+0x23f8] ;  /* 0x0023f80001037983 */ /* 0x000ee80000300800 */
[----:B--2---:R0:W-:Y:S04]  /*688c0*/  @P6 STG.E.U16 [R26.64], R4 ;  /* 0x000000041a006986 */ /* 0x0041e8000c101506 */
[----:B0-----:R-:W2:Y:S04]  /*688d0*/  LDL R26, [R1+0x2198] ;  /* 0x00219800011a7983 */ /* 0x001ea80000100800 */
[----:B------:R-:W4:Y:S01]  /*688e0*/  LDL R27, [R1+0x21d0] ;  /* 0x0021d000011b7983 */ /* 0x000f220000100800 */
[----:B-----5:R-:W-:Y:S01]  /*688f0*/  ISETP.LT.AND P4, PT, R5, c[0x0][0x178], !P1 ;  /* 0x00005e0005007a0c */ /* 0x020fe20004f81270 */
[----:B---3--:R-:W-:-:S05]  /*68900*/  IMAD.WIDE R4, R0, 0x2, R2 ;  /* 0x0000000200047825 */ /* 0x008fca00078e0202 */
[----:B------:R-:W-:Y:S01]  /*68910*/  @P2 STG.E.U16 [R4.64], R22 ;  /* 0x0000001604002986 */ /* 0x000fe2000c101506 */
[----:B--2---:R-:W-:Y:S02]  /*68920*/  ISETP.LT.AND P5, PT, R26, c[0x0][0x178], !P1 ;  /* 0x00005e001a007a0c */ /* 0x004fe40004fa1270 */
[----:B----4-:R-:W-:Y:S01]  /*68930*/  ISETP.LT.AND P6, PT, R27, c[0x0][0x178], !P1 ;  /* 0x00005e001b007a0c */ /* 0x010fe20004fc1270 */
[----:B------:R-:W-:-:S05]  /*68940*/  IMAD.WIDE R26, R0, 0x2, R16 ;  /* 0x00000002001a7825 */ /* 0x000fca00078e0210 */
[----:B------:R0:W-:Y:S04]  /*68950*/  @P3 STG.E.U16 [R26.64], R7 ;  /* 0x000000071a003986 */ /* 0x0001e8000c101506 */
[----:B0-----:R-:W2:Y:S01]  /*68960*/  LDL.LU R7, [R1+0x23f4] ;  /* 0x0023f40001077983 */ /* 0x001ea20000300800 */
[----:B------:R-:W-:Y:S02]  /*68970*/  ISETP.GE.AND P0, PT, R24, c[0x0][0x17c], PT ;  /* 0x00005f0018007a0c */ /* 0x000fe40003f06270 */
[----:B------:R-:W-:Y:S01]  /*68980*/  ISETP.LT.AND P1, PT, R25, c[0x0][0x178], !P1 ;  /* 0x00005e0019007a0c */ /* 0x000fe20004f21270 */
[----:B------:R-:W-:Y:S01]  /*68990*/  IMAD.WIDE R24, R0, 0x2, R14 ;  /* 0x0000000200187825 */ /* 0x000fe200078e020e */
[----:B------:R-:W-:-:S03]  /*689a0*/  ISETP.GE.AND P2, PT, R23, c[0x0][0x17c], PT ;  /* 0x00005f0017007a0c */ /* 0x000fc60003f46270 */
[C---:B------:R-:W-:Y:S01]  /*689b0*/  IMAD.WIDE R22, R0.reuse, 0x2, R12 ;  /* 0x0000000200167825 */ /* 0x040fe200078e020c */
[----:B------:R0:W-:Y:S03]  /*689c0*/  @P4 STG.E.U16 [R24.64], R29 ;  /* 0x0000001d18004986 */ /* 0x0001e6000c101506 */
[C---:B------:R-:W-:Y:S01]  /*689d0*/  IMAD.WIDE R4, R0.reuse, 0x2, R10 ;  /* 0x0000000200047825 */ /* 0x040fe200078e020a */
[----:B0-----:R-:W3:Y:S04]  /*689e0*/  LDL.LU R24, [R1+0x158] ;  /* 0x0001580001187983 */ /* 0x001ee80000300800 */
[----:B------:R-:W4:Y:S04]  /*689f0*/  LDL R25, [R1+0x1f9c] ;  /* 0x001f9c0001197983 */ /* 0x000f280000100800 */
[----:B--2---:R0:W-:Y:S04]  /*68a00*/  @P5 STG.E.U16 [R22.64], R7 ;  /* 0x0000000716005986 */ /* 0x0041e8000c101506 */
[----:B------:R1:W-:Y:S04]  /*68a10*/  @P6 STG.E.U16 [R4.64], R6 ;  /* 0x0000000604006986 */ /* 0x0003e8000c101506 */
[----:B0-----:R-:W2:Y:S04]  /*68a20*/  LDL.LU R7, [R1+0x23f0] ;  /* 0x0023f00001077983 */ /* 0x001ea80000300800 */
[----:B------:R-:W5:Y:S04]  /*68a30*/  LDL.LU R22, [R1+0x168] ;  /* 0x0001680001167983 */ /* 0x000f680000300800 */
[----:B------:R-:W2:Y:S04]  /*68a40*/  LDL R23, [R1+0x1e84] ;  /* 0x001e840001177983 */ /* 0x000ea80000100800 */
[----:B-1----:R-:W2:Y:S01]  /*68a50*/  LDL.LU R6, [R1+0x23ec] ;  /* 0x0023ec0001067983 */ /* 0x002ea20000300800 */
[----:B------:R-:W-:Y:S01]  /*68a60*/  IMAD.WIDE R26, R0, 0x2, R8 ;  /* 0x00000002001a7825 */ /* 0x000fe200078e0208 */
[----:B------:R-:W-:-:S04]  /*68a70*/  ISETP.LT.AND P4, PT, R21, c[0x0][0x178], !P0 ;  /* 0x00005e0015007a0c */ /* 0x000fc80004781270 */
[----:B--2---:R0:W-:Y:S04]  /*68a80*/  @P1 STG.E.U16 [R26.64], R6 ;  /* 0x000000061a001986 */ /* 0x0041e8000c101506 */
[----:B0-----:R-:W2:Y:S04]  /*68a90*/  LDL R26, [R1+0x1dcc] ;  /* 0x001dcc00011a7983 */ /* 0x001ea80000100800 */
[----:B------:R-:W2:Y:S04]  /*68aa0*/  LDL.LU R27, [R1+0x178] ;  /* 0x00017800011b7983 */ /* 0x000ea80000300800 */
[----:B------:R-:W2:Y:S01]  /*68ab0*/  LDL.LU R21, [R1+0x23e8] ;  /* 0x0023e80001157983 */ /* 0x000ea20000300800 */
[----:B------:R-:W-:-:S02]  /*68ac0*/  ISETP.LT.AND P3, PT, R7, c[0x0][0x178], !P0 ;  /* 0x00005e0007007a0c */ /* 0x000fc40004761270 */
[----:B------:R-:W-:Y:S02]  /*68ad0*/  IADD3 R0, R0, c[0x0][0x198], RZ ;  /* 0x0000660000007a10 */ /* 0x000fe40007ffe0ff */
[----:B---3--:R-:W-:Y:S02]  /*68ae0*/  PRMT R5, R24, 0x7632, R5 ;  /* 0x0000763218057816 */ /* 0x008fe40000000005 */
[----:B----4-:R-:W-:Y:S01]  /*68af0*/  ISETP.LT.AND P1, PT, R25, c[0x0][0x178], !P0 ;  /* 0x00005e0019007a0c */ /* 0x010fe20004721270 */
[----:B------:R-:W-:Y:S01]  /*68b00*/  IMAD.WIDE R24, R0, 0x2, R18 ;  /* 0x0000000200187825 */ /* 0x000fe200078e0212 */
[----:B-----5:R-:W-:Y:S02]  /*68b10*/  PRMT R4, R22, 0x7632, R4 ;  /* 0x0000763216047816 */ /* 0x020fe40000000004 */
[----:B------:R-:W-:Y:S01]  /*68b20*/  ISETP.LT.AND P6, PT, R23, c[0x0][0x178], !P0 ;  /* 0x00005e0017007a0c */ /* 0x000fe200047c1270 */
[----:B------:R-:W-:Y:S01]  /*68b30*/  IMAD.WIDE R22, R0, 0x2, R2 ;  /* 0x0000000200167825 */ /* 0x000fe200078e0202 */
[----:B--2---:R-:W-:-:S02]  /*68b40*/  ISETP.LT.AND P5, PT, R26, c[0x0][0x178], !P0 ;  /* 0x00005e001a007a0c */ /* 0x004fc400047a1270 */
[----:B------:R-:W-:Y:S01]  /*68b50*/  PRMT R28, R27, 0x7632, R28 ;  /* 0x000076321b1c7816 */ /* 0x000fe2000000001c */
[----:B------:R-:W-:-:S05]  /*68b60*/  IMAD.WIDE R26, R0, 0x2, R20 ;  /* 0x00000002001a7825 */ /* 0x000fca00078e0214 */
[----:B------:R0:W-:Y:S04]  /*68b70*/  @P3 STG.E.U16 [R26.64], R28 ;  /* 0x0000001c1a003986 */ /* 0x0001e8000c101506 */
[----:B0-----:R-:W2:Y:S04]  /*68b80*/  LDL.LU R27, [R1+0x148] ;  /* 0x00014800011b7983 */ /* 0x001ea80000300800 */
[----:B------:R0:W-:Y:S04]  /*68b90*/  @P4 STG.E.U16 [R24.64], R4 ;  /* 0x0000000418004986 */ /* 0x0001e8000c101506 */
[----:B------:R1:W-:Y:S04]  /*68ba0*/  @P5 STG.E.U16 [R22.64], R5 ;  /* 0x0000000516005986 */ /* 0x0003e8000c101506 */
[----:B0-----:R-:W3:Y:S04]  /*68bb0*/  LDL.LU R24, [R1+0x128] ;  /* 0x0001280001187983 */ /* 0x001ee80000300800 */
[----:B------:R-:W4:Y:S01]  /*68bc0*/  LDL.LU R25, [R1+0x118] ;  /* 0x0001180001197983 */ /* 0x000f220000300800 */
[----:B-1----:R-:W-:-:S03]  /*68bd0*/  PRMT R22, R29, 0x7632, R22 ;  /* 0x000076321d167816 */ /* 0x002fc60000000016 */
[----:B------:R-:W5:Y:S04]  /*68be0*/  LDL R23, [R1+0x21d4] ;  /* 0x0021d40001177983 */ /* 0x000f680000100800 */
[----:B------:R-:W3:Y:S01]  /*68bf0*/  LDL.LU R29, [R1+0x23e4] ;  /* 0x0023e400011d7983 */ /* 0x000ee20000300800 */
[----:B------:R-:W-:Y:S01]  /*68c00*/  IMAD.WIDE R4, R0, 0x2, R14 ;  /* 0x0000000200047825 */ /* 0x000fe200078e020e */
[----:B--2---:R-:W-:-:S03]  /*68c10*/  PRMT R28, R27, 0x7632, R28 ;  /* 0x000076321b1c7816 */ /* 0x004fc6000000001c */
[----:B------:R-:W-:-:S05]  /*68c20*/  IMAD.WIDE R26, R0, 0x2, R16 ;  /* 0x00000002001a7825 */ /* 0x000fca00078e0210 */
[----:B------:R0:W-:Y:S04]  /*68c30*/  @P6 STG.E.U16 [R26.64], R28 ;  /* 0x0000001c1a006986 */ /* 0x0001e8000c101506 */
[----:B0-----:R-:W2:Y:S04]  /*68c40*/  LDL R26, [R1+0x2198] ;  /* 0x00219800011a7983 */ /* 0x001ea80000100800 */
[----:B------:R-:W5:Y:S04]  /*68c50*/  LDL R27, [R1+0x21d0] ;  /* 0x0021d000011b7983 */ /* 0x000f680000100800 */
[----:B------:R0:W-:Y:S01]  /*68c60*/  @P1 STG.E.U16 [R4.64], R22 ;  /* 0x0000001604001986 */ /* 0x0001e2000c101506 */
[----:B---3--:R-:W-:-:S03]  /*68c70*/  PRMT R29, R6, 0x7632, R29 ;  /* 0x00007632061d7816 */ /* 0x008fc6000000001d */
[----:B------:R-:W3:Y:S04]  /*68c80*/  LDL R6, [R1+0x188] ;  /* 0x0001880001067983 */ /* 0x000ee80000100800 */
[----:B0-----:R-:W3:Y:S01]  /*68c90*/  LDL R4, [R1+0x1d70] ;  /* 0x001d700001047983 */ /* 0x001ee20000100800 */
[----:B------:R-:W-:Y:S02]  /*68ca0*/  PRMT R5, R24, 0x7632, R5 ;  /* 0x0000763218057816 */ /* 0x000fe40000000005 */
[----:B----4-:R-:W-:Y:S01]  /*68cb0*/  PRMT R28, R25, 0x7632, R28 ;  /* 0x00007632191c7816 */ /* 0x010fe2000000001c */
[----:B------:R-:W-:Y:S01]  /*68cc0*/  IMAD.WIDE R24, R0, 0x2, R10 ;  /* 0x0000000200187825 */ /* 0x000fe200078e020a */
[----:B------:R-:W-:Y:S02]  /*68cd0*/  ISETP.LT.AND P5, PT, R7, c[0x0][0x178], !P2 ;  /* 0x00005e0007007a0c */ /* 0x000fe400057a1270 */
[----:B--2---:R-:W-:-:S02]  /*68ce0*/  ISETP.LT.AND P3, PT, R26, c[0x0][0x178], !P0 ;  /* 0x00005e001a007a0c */ /* 0x004fc40004761270 */
[----:B-----5:R-:W-:Y:S02]  /*68cf0*/  ISETP.LT.AND P4, PT, R27, c[0x0][0x178], !P0 ;  /* 0x00005e001b007a0c */ /* 0x020fe40004781270 */
[----:B------:R-:W-:Y:S01]  /*68d00*/  ISETP.LT.AND P0, PT, R23, c[0x0][0x178], !P0 ;  /* 0x00005e0017007a0c */ /* 0x000fe20004701270 */
[----:B------:R-:W-:-:S04]  /*68d10*/  IMAD.WIDE R22, R0, 0x2, R12 ;  /* 0x0000000200167825 */ /* 0x000fc800078e020c */
[----:B------:R-:W-:Y:S01]  /*68d20*/  IMAD.WIDE R26, R0, 0x2, R8 ;  /* 0x00000002001a7825 */ /* 0x000fe200078e0208 */
[----:B---3--:R-:W-:Y:S04]  /*68d30*/  STL [R1+0x23d8], R6 ;  /* 0x0023d80601007387 */ /* 0x008fe80000100800 */
[----:B------:R0:W-:Y:S01]  /*68d40*/  STL [R1+0x23dc], R7 ;  /* 0x0023dc0701007387 */ /* 0x0001e20000100800 */
[----:B------:R-:W-:-:S03]  /*68d50*/  ISETP.LT.AND P1, PT, R4, c[0x0][0x178], !P2 ;  /* 0x00005e0004007a0c */ /* 0x000fc60005721270 */
[----:B------:R1:W-:Y:S01]  /*68d60*/  STL [R1+0x23e0], R13 ;  /* 0x0023e00d01007387 */ /* 0x0003e20000100800 */
[----:B------:R-:W-:-:S03]  /*68d70*/  IADD3 R4, R0, c[0x0][0x198], RZ ;  /* 0x0000660000047a10 */ /* 0x000fc60007ffe0ff */
[----:B------:R2:W-:Y:S04]  /*68d80*/  @P3 STG.E.U16 [R22.64], R5 ;  /* 0x0000000516003986 */ /* 0x0005e8000c101506 */
[----:B0-----:R-:W3:Y:S04]  /*68d90*/  LDL R7, [R1+0x1b8] ;  /* 0x0001b80001077983 */ /* 0x001ee80000100800 */
[----:B-1----:R-:W4:Y:S04]  /*68da0*/  LDL R13, [R1+0x1c8] ;  /* 0x0001c800010d7983 */ /* 0x002f280000100800 */
[----:B------:R-:W5:Y:S04]  /*68db0*/  LDL R6, [R1+0x1a8] ;  /* 0x0001a80001067983 */ /* 0x000f680000100800 */
[----:B------:R-:W3:Y:S04]  /*68dc0*/  LDL R0, [R1+0x1d70] ;  /* 0x001d700001007983 */ /* 0x000ee80000100800 */
[----:B--2---:R-:W2:Y:S04]  /*68dd0*/  LDL R23, [R1+0x1f9c] ;  /* 0x001f9c0001177983 */ /* 0x004ea80000100800 */
[----:B------:R-:W-:Y:S04]  /*68de0*/  @P4 STG.E.U16 [R24.64], R28 ;  /* 0x0000001c18004986 */ /* 0x000fe8000c101506 */
[----:B------:R0:W-:Y:S04]  /*68df0*/  STL [R1+0x23c4], R28 ;  /* 0x0023c41c01007387 */ /* 0x0001e80000100800 */
[----:B------:R1:W-:Y:S04]  /*68e00*/  @P0 STG.E.U16 [R26.64], R29 ;  /* 0x0000001d1a000986 */ /* 0x0003e8000c101506 */
[----:B0-----:R-:W2:Y:S04]  /*68e10*/  LDL R28, [R1+0x1e84] ;  /* 0x001e8400011c7983 */ /* 0x001ea80000100800 */
[----:B-1----:R-:W2:Y:S04]  /*68e20*/  LDL.LU R26, [R1+0x22c8] ;  /* 0x0022c800011a7983 */ /* 0x002ea80000300800 */
[----:B------:R-:W2:Y:S04]  /*68e30*/  LDL R27, [R1+0x2198] ;  /* 0x00219800011b7983 */ /* 0x000ea80000100800 */
[----:B------:R0:W-:Y:S04]  /*68e40*/  STL [R1+0x23c8], R29 ;  /* 0x0023c81d01007387 */ /* 0x0001e80000100800 */
[----:B0-----:R-:W2:Y:S01]  /*68e50*/  LDL R29, [R1+0x1dcc] ;  /* 0x001dcc00011d7983 */ /* 0x001ea20000100800 */
[----:B------:R-:W-:Y:S01]  /*68e60*/  IMAD.WIDE R24, R4, 0x2, R20 ;  /* 0x0000000204187825 */ /* 0x000fe200078e0214 */
[----:B--2---:R-:W-:-:S02]  /*68e70*/  ISETP.LT.AND P4, PT, R29, c[0x0][0x178], !P2 ;  /* 0x00005e001d007a0c */ /* 0x004fc40005781270 */
        /* <DEDUP_REMOVED lines=20> */
[----:B-----5:R1:W-:Y:S04]  /*68fc0*/  @P6 STG.E.U16 [R22.64], R6 ;  /* 0x0000000616006986 */ /* 0x0203e8000c101506 */
[----:B0-----:R-:W2:Y:S04]  /*68fd0*/  LDL.LU R7, [R1+0x23dc] ;  /* 0x0023dc0001077983 */ /* 0x001ea80000300800 */
[----:B------:R-:W5:Y:S04]  /*68fe0*/  LDL R24, [R1+0x198] ;  /* 0x0001980001187983 */ /* 0x000f680000100800 */
[----:B------:R-:W2:Y:S04]  /*68ff0*/  LDL.LU R25, [R1+0x22d0] ;  /* 0x0022d00001197983 */ /* 0x000ea80000300800 */
[----:B-1----:R-:W2:Y:S04]  /*69000*/  LDL.LU R6, [R1+0x23d8] ;  /* 0x0023d80001067983 */ /* 0x002ea80000300800 */
[----:B------:R-:W2:Y:S01]  /*69010*/  LDL R23, [R1+0x21d4] ;  /* 0x0021d40001177983 */ /* 0x000ea20000100800 */
[----:B----4-:R-:W-:Y:S01]  /*69020*/  ISETP.LT.AND P4, PT, R27, c[0x0][0x178], !P2 ;  /* 0x00005e001b007a0c */ /* 0x010fe20005781270 */
[----:B---3--:R-:W-:Y:S01]  /*69030*/  IMAD.WIDE R26, R4, 0x2, R12 ;  /* 0x00000002041a7825 */ /* 0x008fe200078e020c */
[----:B------:R-:W-:-:S02]  /*69040*/  PRMT R5, R29, 0x7632, R5 ;  /* 0x000076321d057816 */ /* 0x000fc40000000005 */
[----:B------:R-:W3:Y:S04]  /*69050*/  LDL.LU R29, [R1+0x23d4] ;  /* 0x0023d400011d7983 */ /* 0x000ee80000300800 */
[----:B-----5:R0:W-:Y:S01]  /*69060*/  @P5 STG.E.U16 [R26.64], R24 ;  /* 0x000000181a005986 */ /* 0x0201e2000c101506 */
[----:B------:R-:W-:Y:S02]  /*69070*/  ISETP.LT.AND P5, PT, R0, c[0x0][0x178], !P0 ;  /* 0x00005e0000007a0c */ /* 0x000fe400047a1270 */
[----:B--2---:R-:W-:Y:S01]  /*69080*/  ISETP.LT.AND P3, PT, R23, c[0x0][0x178], !P2 ;  /* 0x00005e0017007a0c */ /* 0x004fe20005761270 */
[----:B------:R-:W-:-:S05]  /*69090*/  IMAD.WIDE R22, R4, 0x2, R10 ;  /* 0x0000000204167825 */ /* 0x000fca00078e020a */
[----:B------:R1:W-:Y:S01]  /*690a0*/  @P4 STG.E.U16 [R22.64], R6 ;  /* 0x0000000616004986 */ /* 0x0003e2000c101506 */
[C---:B------:R-:W-:Y:S01]  /*690b0*/  IADD3 R0, R4.reuse, c[0x0][0x198], RZ ;  /* 0x0000660004007a10 */ /* 0x040fe20007ffe0ff */
[----:B0-----:R-:W-:Y:S01]  /*690c0*/  IMAD.WIDE R26, R4, 0x2, R8 ;  /* 0x00000002041a7825 */ /* 0x001fe200078e0208 */
[----:B------:R-:W-:Y:S01]  /*690d0*/  PRMT R4, R28, 0x7632, R4 ;  /* 0x000076321c047816 */ /* 0x000fe20000000004 */
[----:B-1----:R-:W2:Y:S04]  /*690e0*/  LDL.LU R6, [R1+0x23d0] ;  /* 0x0023d00001067983 */ /* 0x002ea80000300800 */
[----:B------:R-:W4:Y:S01]  /*690f0*/  LDL.LU R28, [R1+0x23cc] ;  /* 0x0023cc00011c7983 */ /* 0x000f220000300800 */
[----:B------:R-:W-:Y:S02]  /*69100*/  ISETP.LT.AND P6, PT, R7, c[0x0][0x178], !P0 ;  /* 0x00005e0007007a0c */ /* 0x000fe400047c1270 */
[----:B------:R-:W-:Y:S01]  /*69110*/  ISETP.GE.AND P2, PT, R25, c[0x0][0x17c], PT ;  /* 0x00005f0019007a0c */ /* 0x000fe20003f46270 */
[----:B------:R-:W-:Y:S01]  /*69120*/  IMAD.WIDE R24, R0, 0x2, R20 ;  /* 0x0000000200187825 */ /* 0x000fe200078e0214 */
[----:B---3--:R-:W-:-:S03]  /*69130*/  ISETP.LT.AND P4, PT, R29, c[0x0][0x178], !P0 ;  /* 0x00005e001d007a0c */ /* 0x008fc60004781270 */
[----:B------:R-:W-:Y:S01]  /*69140*/  IMAD.WIDE R22, R0, 0x2, R18 ;  /* 0x0000000200167825 */ /* 0x000fe200078e0212 */
[----:B--2---:R0:W-:Y:S05]  /*69150*/  @P3 STG.E.U16 [R26.64], R6 ;  /* 0x000000061a003986 */ /* 0x0041ea000c101506 */
[----:B------:R1:W-:Y:S01]  /*69160*/  @P6 STG.E.U16 [R24.64], R5 ;  /* 0x0000000518006986 */ /* 0x0003e2000c101506 */
[----:B----4-:R-:W-:-:S03]  /*69170*/  ISETP.LT.AND P6, PT, R28, c[0x0][0x178], !P0 ;  /* 0x00005e001c007a0c */ /* 0x010fc600047c1270 */
[----:B0-----:R-:W2:Y:S04]  /*69180*/  LDL.LU R26, [R1+0x1a8] ;  /* 0x0001a800011a7983 */ /* 0x001ea80000300800 */
[----:B------:R-:W3:Y:S04]  /*69190*/  LDL.LU R27, [R1+0x198] ;  /* 0x00019800011b7983 */ /* 0x000ee80000300800 */
[----:B-1----:R-:W4:Y:S04]  /*691a0*/  LDL R5, [R1+0x2198] ;  /* 0x0021980001057983 */ /* 0x002f280000100800 */
[----:B------:R-:W5:Y:S04]  /*691b0*/  LDL.LU R24, [R1+0x1c8] ;  /* 0x0001c80001187983 */ /* 0x000f680000300800 */
[----:B------:R-:W2:Y:S04]  /*691c0*/  LDL.LU R25, [R1+0x1b8] ;  /* 0x0001b80001197983 */ /* 0x000ea80000300800 */
[----:B------:R-:W3:Y:S04]  /*691d0*/  LDL.LU R29, [R1+0x23c8] ;  /* 0x0023c800011d7983 */ /* 0x000ee80000300800 */
[----:B------:R-:W2:Y:S04]  /*691e0*/  LDL.LU R28, [R1+0x23c4] ;  /* 0x0023c400011c7983 */ /* 0x000ea80000300800 */
[----:B------:R0:W-:Y:S04]  /*691f0*/  @P5 STG.E.U16 [R22.64], R4 ;  /* 0x0000000416005986 */ /* 0x0001e8000c101506 */
[----:B0-----:R-:W2:Y:S04]  /*69200*/  LDL R23, [R1+0x1f9c] ;  /* 0x001f9c0001177983 */ /* 0x001ea80000100800 */
[----:B------:R0:W-:Y:S04]  /*69210*/  STL [R1+0x23c0], R3 ;  /* 0x0023c00301007387 */ /* 0x0001e80000100800 */
[----:B------:R1:W-:Y:S01]  /*69220*/  STL [R1+0x23bc], R17 ;  /* 0x0023bc1101007387 */ /* 0x0003e20000100800 */
[----:B----4-:R-:W-:Y:S01]  /*69230*/  ISETP.LT.AND P5, PT, R5, c[0x0][0x178], !P0 ;  /* 0x00005e0005007a0c */ /* 0x010fe200047a1270 */
[----:B------:R-:W-:Y:S01]  /*69240*/  IMAD.WIDE R4, R0, 0x2, R2 ;  /* 0x0000000200047825 */ /* 0x000fe200078e0202 */
[----:B-----5:R-:W-:-:S04]  /*69250*/  PRMT R22, R24, 0x7632, R22 ;  /* 0x0000763218167816 */ /* 0x020fc80000000016 */
[----:B0-----:R-:W-:Y:S02]  /*69260*/  PRMT R3, R22, 0x7610, R3 ;  /* 0x0000761016037816 */ /* 0x001fe40000000003 */
[----:B--2---:R-:W-:Y:S01]  /*69270*/  ISETP.LT.AND P3, PT, R23, c[0x0][0x178], !P0 ;  /* 0x00005e0017007a0c */ /* 0x004fe20004761270 */
[C---:B------:R-:W-:Y:S02]  /*69280*/  IMAD.WIDE R22, R0.reuse, 0x2, R16 ;  /* 0x0000000200167825 */ /* 0x040fe400078e0210 */
[----:B-1----:R-:W2:Y:S01]  /*69290*/  LDL R17, [R1+0x21d0] ;  /* 0x0021d00001117983 */ /* 0x002ea20000100800 */
[----:B------:R-:W-:Y:S01]  /*692a0*/  PRMT R6, R25, 0x7632, R6 ;  /* 0x0000763219067816 */ /* 0x000fe20000000006 */
[----:B------:R-:W-:Y:S01]  /*692b0*/  IMAD.WIDE R24, R0, 0x2, R14 ;  /* 0x0000000200187825 */ /* 0x000fe200078e020e */
[----:B------:R-:W-:Y:S01]  /*692c0*/  PRMT R28, R26, 0x7632, R28 ;  /* 0x000076321a1c7816 */ /* 0x000fe2000000001c */
[----:B------:R0:W-:Y:S01]  /*692d0*/  STL [R1+0x23b8], R15 ;  /* 0x0023b80f01007387 */ /* 0x0001e20000100800 */
[----:B---3--:R-:W-:Y:S01]  /*692e0*/  PRMT R29, R27, 0x7632, R29 ;  /* 0x000076321b1d7816 */ /* 0x008fe2000000001d */
[----:B------:R-:W-:-:S02]  /*692f0*/  IMAD.WIDE R26, R0, 0x2, R12 ;  /* 0x00000002001a7825 */ /* 0x000fc400078e020c */
[----:B------:R1:W-:Y:S04]  /*69300*/  @P4 STG.E.U16 [R4.64], R3 ;  /* 0x0000000304004986 */ /* 0x0003e8000c101506 */
[----:B------:R3:W-:Y:S04]  /*69310*/  @P6 STG.E.U16 [R22.64], R6 ;  /* 0x0000000616006986 */ /* 0x0007e8000c101506 */
[----:B0-----:R-:W4:Y:S04]  /*69320*/  LDL R15, [R1+0x1d70] ;  /* 0x001d7000010f7983 */ /* 0x001f280000100800 */
[----:B-1----:R-:W5:Y:S04]  /*69330*/  LDL.LU R4, [R1+0x188] ;  /* 0x0001880001047983 */ /* 0x002f680000300800 */
[----:B------:R-:W4:Y:S04]  /*69340*/  LDL R3, [R1+0x4a8] ;  /* 0x0004a80001037983 */ /* 0x000f280000100800 */
[----:B---3--:R-:W3:Y:S04]  /*69350*/  LDL R23, [R1+0x21d4] ;  /* 0x0021d40001177983 */ /* 0x008ee80000100800 */
[----:B------:R-:W-:Y:S04]  /*69360*/  @P3 STG.E.U16 [R24.64], R28 ;  /* 0x0000001c18003986 */ /* 0x000fe8000c101506 */
[----:B------:R-:W-:Y:S01]  /*69370*/  @P5 STG.E.U16 [R26.64], R29 ;  /* 0x0000001d1a005986 */ /* 0x000fe2000c101506 */
[----:B--2---:R-:W-:-:S03]  /*69380*/  ISETP.LT.AND P4, PT, R17, c[0x0][0x178], !P0 ;  /* 0x00005e0011007a0c */ /* 0x004fc60004781270 */
[----:B------:R-:W2:Y:S04]  /*69390*/  LDL R17, [R1+0x498] ;  /* 0x0004980001117983 */ /* 0x000ea80000100800 */
[----:B------:R0:W-:Y:S04]  /*693a0*/  STL [R1+0x23a8], R28 ;  /* 0x0023a81c01007387 */ /* 0x0001e80000100800 */
[----:B0-----:R-:W2:Y:S04]  /*693b0*/  LDL R28, [R1+0x1e84] ;  /* 0x001e8400011c7983 */ /* 0x001ea80000100800 */
[----:B------:R0:W-:Y:S04]  /*693c0*/  STL [R1+0x23ac], R29 ;  /* 0x0023ac1d01007387 */ /* 0x0001e80000100800 */
[----:B0-----:R-:W2:Y:S01]  /*693d0*/  LDL R29, [R1+0x1dcc] ;  /* 0x001dcc00011d7983 */ /* 0x001ea20000100800 */
[----:B----4-:R-:W-:-:S03]  /*693e0*/  ISETP.LT.AND P6, PT, R15, c[0x0][0x178], !P1 ;  /* 0x00005e000f007a0c */ /* 0x010fc60004fc1270 */
[----:B------:R-:W4:Y:S01]  /*693f0*/  LDL.LU R15, [R1+0x22d4] ;  /* 0x0022d400010f7983 */ /* 0x000f220000300800 */
[----:B---3--:R-:W-:Y:S02]  /*69400*/  ISETP.LT.AND P0, PT, R23, c[0x0][0x178], !P0 ;  /* 0x00005e0017007a0c */ /* 0x008fe40004701270 */
[----:B------:R-:W-:Y:S02]  /*69410*/  ISETP.LT.AND P5, PT, R7, c[0x0][0x178], !P1 ;  /* 0x00005e0007007a0c */ /* 0x000fe40004fa1270 */
[----:B-----5:R-:W-:Y:S02]  /*69420*/  PRMT R5, R4, 0x7632, R5 ;  /* 0x0000763204057816 */ /* 0x020fe40000000005 */
[----:B--2---:R-:W-:Y:S01]  /*69430*/  ISETP.LT.AND P3, PT, R29, c[0x0][0x178], !P1 ;  /* 0x00005e001d007a0c */ /* 0x004fe20004f61270 */
[----:B------:R0:W-:Y:S04]  /*69440*/  STL [R1+0x23b0], R29 ;  /* 0x0023b01d01007387 */ /* 0x0001e80000100800 */
[----:B0-----:R-:W2:Y:S01]  /*69450*/  LDL R29, [R1+0x38] ;  /* 0x00003800011d7983 */ /* 0x001ea20000100800 */
[C---:B------:R-:W-:Y:S01]  /*69460*/  IADD3 R4, R0.reuse, c[0x0][0x198], RZ ;  /* 0x0000660000047a10 */ /* 0x040fe20007ffe0ff */
[----:B------:R-:W-:Y:S01]  /*69470*/  IMAD.WIDE R22, R0, 0x2, R10 ;  /* 0x0000000200167825 */ /* 0x000fe200078e020a */
[----:B------:R-:W-:-:S03]  /*69480*/  PRMT R6, R6, 0x7632, R6 ;  /* 0x0000763206067816 */ /* 0x000fc60000000006 */
[----:B------:R-:W-:Y:S01]  /*69490*/  IMAD.WIDE R26, R0, 0x2, R8 ;  /* 0x00000002001a7825 */ /* 0x000fe200078e0208 */
[----:B------:R-:W-:Y:S03]  /*694a0*/  @P4 STG.E.U16 [R22.64], R5 ;  /* 0x0000000516004986 */ /* 0x000fe6000c101506 */
[C---:B------:R-:W-:Y:S01]  /*694b0*/  IMAD.WIDE R24, R4.reuse, 0x2, R20 ;  /* 0x0000000204187825 */ /* 0x040fe200078e0214 */
[----:B------:R0:W-:Y:S04]  /*694c0*/  @P0 STG.E.U16 [R26.64], R6 ;  /* 0x000000061a000986 */ /* 0x0001e8000c101506 */
[----:B------:R-:W-:Y:S04]  /*694d0*/  @P5 STG.E.U16 [R24.64], R3 ;  /* 0x0000000318005986 */ /* 0x000fe8000c101506 */
[----:B--2---:R1:W-:Y:S04]  /*694e0*/  STL [R1+0x23b4], R29 ;  /* 0x0023b41d01007387 */ /* 0x0043e80000100800 */
[----:B------:R-:W2:Y:S04]  /*694f0*/  LDL R0, [R1+0x1d70] ;  /* 0x001d700001007983 */ /* 0x000ea80000100800 */
[----:B0-----:R-:W3:Y:S04]  /*69500*/  LDL R26, [R1+0x228] ;  /* 0x00022800011a7983 */ /* 0x001ee80000100800 */
[----:B-1----:R-:W5:Y:S04]  /*69510*/  LDL R29, [R1+0x1f8] ;  /* 0x0001f800011d7983 */ /* 0x002f680000100800 */
[----:B------:R-:W2:Y:S04]  /*69520*/  LDL R27, [R1+0x21d0] ;  /* 0x0021d000011b7983 */ /* 0x000ea80000100800 */
[----:B------:R-:W2:Y:S04]  /*69530*/  LDL.LU R3, [R1+0x23c0] ;  /* 0x0023c00001037983 */ /* 0x000ea80000300800 */
[----:B------:R-:W2:Y:S01]  /*69540*/  LDL R25, [R1+0x1f9c] ;  /* 0x001f9c0001197983 */ /* 0x000ea20000100800 */
[----:B------:R-:W-:-:S05]  /*69550*/  IMAD.WIDE R22, R4, 0x2, R18 ;  /* 0x0000000204167825 */ /* 0x000fca00078e0212 */
[----:B------:R0:W-:Y:S01]  /*69560*/  @P6 STG.E.U16 [R22.64], R17 ;  /* 0x0000001116006986 */ /* 0x0001e2000c101506 */
[----:B----4-:R-:W-:-:S03]  /*69570*/  ISETP.GE.AND P0, PT, R15, c[0x0][0x17c], PT ;  /* 0x00005f000f007a0c */ /* 0x010fc60003f06270 */
[----:B0-----:R-:W4:Y:S04]  /*69580*/  LDL.LU R17, [R1+0x23bc] ;  /* 0x0023bc0001117983 */ /* 0x001f280000300800 */
[----:B------:R-:W4:Y:S04]  /*69590*/  LDL R23, [R1+0x2198] ;  /* 0x0021980001177983 */ /* 0x000f280000100800 */
[----:B------:R-:W5:Y:S01]  /*695a0*/  LDL.LU R15, [R1+0x23b8] ;  /* 0x0023b800010f7983 */ /* 0x000f620000300800 */
[----:B--2---:R-:W-:Y:S01]  /*695b0*/  ISETP.LT.AND P5, PT, R25, c[0x0][0x178], !P1 ;  /* 0x00005e0019007a0c */ /* 0x004fe20004fa1270 */
[----:B------:R-:W-:-:S05]  /*695c0*/  IMAD.WIDE R24, R4, 0x2, R2 ;  /* 0x0000000204187825 */ /* 0x000fca00078e0202 */
[----:B---3--:R0:W-:Y:S04]  /*695d0*/  @P3 STG.E.U16 [R24.64], R26 ;  /* 0x0000001a18003986 */ /* 0x0081e8000c101506 */
[----:B0-----:R-:W2:Y:S01]  /*695e0*/  LDL R24, [R1+0x218] ;  /* 0x0002180001187983 */ /* 0x001ea20000100800 */
[----:B------:R-:W-:Y:S02]  /*695f0*/  ISETP.LT.AND P4, PT, R28, c[0x0][0x178], !P1 ;  /* 0x00005e001c007a0c */ /* 0x000fe40004f81270 */
[----:B----4-:R-:W-:Y:S01]  /*69600*/  ISETP.LT.AND P6, PT, R23, c[0x0][0x178], !P1 ;  /* 0x00005e0017007a0c */ /* 0x010fe20004fc1270 */
[C---:B------:R-:W-:Y:S01]  /*69610*/  IMAD.WIDE R22, R4.reuse, 0x2, R16 ;  /* 0x0000000204167825 */ /* 0x040fe200078e0210 */
[----:B------:R-:W3:Y:S09]  /*69620*/  LDL R25, [R1+0x21d4] ;  /* 0x0021d40001197983 */ /* 0x000ef20000100800 */
[----:B--2---:R0:W-:Y:S04]  /*69630*/  @P4 STG.E.U16 [R22.64], R24 ;  /* 0x0000001816004986 */ /* 0x0041e8000c101506 */
[----:B0-----:R-:W2:Y:S01]  /*69640*/  LDL R23, [R1+0x208] ;  /* 0x0002080001177983 */ /* 0x001ea20000100800 */
[----:B------:R-:W-:Y:S01]  /*69650*/  ISETP.LT.AND P3, PT, R27, c[0x0][0x178], !P1 ;  /* 0x00005e001b007a0c */ /* 0x000fe20004f61270 */
[----:B-----5:R-:W-:-:S02]  /*69660*/  IMAD.WIDE R26, R4, 0x2, R14 ;  /* 0x00000002041a7825 */ /* 0x020fc400078e020e */
[----:B------:R-:W-:Y:S01]  /*69670*/  STL [R1+0x23a4], R7 ;  /* 0x0023a40701007387 */ /* 0x000fe20000100800 */
[----:B---3--:R-:W-:-:S03]  /*69680*/  ISETP.LT.AND P1, PT, R25, c[0x0][0x178], !P1 ;  /* 0x00005e0019007a0c */ /* 0x008fc60004f21270 */
[----:B--2---:R0:W-:Y:S04]  /*69690*/  @P5 STG.E.U16 [R26.64], R23 ;  /* 0x000000171a005986 */ /* 0x0041e8000c101506 */
[----:B0-----:R-:W2:Y:S01]  /*696a0*/  LDL R26, [R1+0x1e8] ;  /* 0x0001e800011a7983 */ /* 0x001ea20000100800 */
[----:B------:R-:W-:-:S03]  /*696b0*/  IMAD.WIDE R24, R4, 0x2, R12 ;  /* 0x0000000204187825 */ /* 0x000fc600078e020c */
[----:B------:R-:W3:Y:S01]  /*696c0*/  LDL.LU R27, [R1+0x4a8] ;  /* 0x0004a800011b7983 */ /* 0x000ee20000300800 */
[----:B------:R-:W-:-:S03]  /*696d0*/  IMAD.WIDE R22, R4, 0x2, R10 ;  /* 0x0000000204167825 */ /* 0x000fc600078e020a */
[----:B--2---:R-:W-:Y:S04]  /*696e0*/  @P6 STG.E.U16 [R24.64], R26 ;  /* 0x0000001a18006986 */ /* 0x004fe8000c101506 */
[----:B------:R0:W-:Y:S04]  /*696f0*/  @P3 STG.E.U16 [R22.64], R29 ;  /* 0x0000001d16003986 */ /* 0x0001e8000c101506 */
[----:B0-----:R-:W2:Y:S01]  /*69700*/  LDL.LU R29, [R1+0x23b4] ;  /* 0x0023b400011d7983 */ /* 0x001ea20000300800 */
[----:B---3--:R-:W-:Y:S01]  /*69710*/  PRMT R5, R27, 0x7632, R5 ;  /* 0x000076321b057816 */ /* 0x008fe20000000005 */
[----:B------:R-:W-:-:S02]  /*69720*/  IMAD.WIDE R26, R4, 0x2, R8 ;  /* 0x00000002041a7825 */ /* 0x000fc400078e0208 */
[----:B------:R-:W3:Y:S01]  /*69730*/  LDL.LU R23, [R1+0x498] ;  /* 0x0004980001177983 */ /* 0x000ee20000300800 */
[----:B------:R-:W-:Y:S02]  /*69740*/  ISETP.LT.AND P4, PT, R7, c[0x0][0x178], !P2 ;  /* 0x00005e0007007a0c */ /* 0x000fe40005781270 */
[----:B------:R-:W-:Y:S02]  /*69750*/  ISETP.LT.AND P5, PT, R0, c[0x0][0x178], !P2 ;  /* 0x00005e0000007a0c */ /* 0x000fe400057a1270 */
[----:B------:R-:W-:Y:S01]  /*69760*/  IADD3 R0, R4, c[0x0][0x198], RZ ;  /* 0x0000660004007a10 */ /* 0x000fe20007ffe0ff */
[----:B--2---:R0:W-:Y:S04]  /*69770*/  @P1 STG.E.U16 [R26.64], R29 ;  /* 0x0000001d1a001986 */ /* 0x0041e8000c101506 */
[----:B0-----:R-:W2:Y:S01]  /*69780*/  LDL.LU R29, [R1+0x23b0] ;  /* 0x0023b000011d7983 */ /* 0x001ea20000300800 */
[----:B------:R-:W-:Y:S01]  /*69790*/  IMAD.WIDE R24, R0, 0x2, R20 ;  /* 0x0000000200187825 */ /* 0x000fe200078e0214 */
[----:B---3--:R-:W-:-:S02]  /*697a0*/  PRMT R4, R23, 0x7632, R4 ;  /* 0x0000763217047816 */ /* 0x008fc40000000004 */
[----:B------:R-:W3:Y:S01]  /*697b0*/  LDL.LU R26, [R1+0x208] ;  /* 0x00020800011a7983 */ /* 0x000ee20000300800 */
[----:B------:R-:W-:-:S03]  /*697c0*/  IMAD.WIDE R22, R0, 0x2, R18 ;  /* 0x0000000200167825 */ /* 0x000fc600078e0212 */
[----:B------:R-:W4:Y:S04]  /*697d0*/  LDL.LU R27, [R1+0x1e8] ;  /* 0x0001e800011b7983 */ /* 0x000f280000300800 */
[----:B------:R0:W-:Y:S01]  /*697e0*/  @P4 STG.E.U16 [R24.64], R5 ;  /* 0x0000000518004986 */ /* 0x0001e2000c101506 */
[----:B------:R-:W-:-:S03]  /*697f0*/  ISETP.LT.AND P3, PT, R28, c[0x0][0x178], !P2 ;  /* 0x00005e001c007a0c */ /* 0x000fc60005761270 */
[----:B------:R1:W-:Y:S04]  /*69800*/  @P5 STG.E.U16 [R22.64], R4 ;  /* 0x0000000416005986 */ /* 0x0003e8000c101506 */
[----:B0-----:R-:W5:Y:S04]  /*69810*/  LDL R5, [R1+0x2198] ;  /* 0x0021980001057983 */ /* 0x001f680000100800 */
[----:B------:R-:W3:Y:S04]  /*69820*/  LDL.LU R24, [R1+0x228] ;  /* 0x0002280001187983 */ /* 0x000ee80000300800 */
[----:B------:R-:W4:Y:S01]  /*69830*/  LDL.LU R25, [R1+0x218] ;  /* 0x0002180001197983 */ /* 0x000f220000300800 */
[----:B--2---:R-:W-:-:S03]  /*69840*/  ISETP.LT.AND P1, PT, R29, c[0x0][0x178], !P2 ;  /* 0x00005e001d007a0c */ /* 0x004fc60005721270 */
[----:B------:R-:W2:Y:S04]  /*69850*/  LDL.LU R29, [R1+0x23ac] ;  /* 0x0023ac00011d7983 */ /* 0x000ea80000300800 */
[----:B------:R-:W2:Y:S04]  /*69860*/  LDL.LU R28, [R1+0x23a8] ;  /* 0x0023a800011c7983 */ /* 0x000ea80000300800 */
[----:B-1----:R-:W2:Y:S04]  /*69870*/  LDL R23, [R1+0x1f9c] ;  /* 0x001f9c0001177983 */ /* 0x002ea80000100800 */
[----:B------:R0:W-:Y:S01]  /*69880*/  STL [R1+0x23a0], R14 ;  /* 0x0023a00e01007387 */ /* 0x0001e20000100800 */
[----:B-----5:R-:W-:Y:S01]  /*69890*/  ISETP.LT.AND P5, PT, R5, c[0x0][0x178], !P2 ;  /* 0x00005e0005007a0c */ /* 0x020fe200057a1270 */
[----:B------:R-:W-:Y:S01]  /*698a0*/  IMAD.WIDE R4, R0, 0x2, R2 ;  /* 0x0000000200047825 */ /* 0x000fe200078e0202 */
[----:B---3--:R-:W-:-:S02]  /*698b0*/  PRMT R7, R24, 0x7632, R7 ;  /* 0x0000763218077816 */ /* 0x008fc40000000007 */
[----:B----4-:R-:W-:Y:S01]  /*698c0*/  PRMT R6, R25, 0x7632, R6 ;  /* 0x0000763219067816 */ /* 0x010fe20000000006 */
[----:B------:R-:W-:Y:S02]  /*698d0*/  IMAD.WIDE R24, R0, 0x2, R14 ;  /* 0x0000000200187825 */ /* 0x000fe400078e020e */
[----:B0-----:R-:W3:Y:S04]  /*698e0*/  LDL.LU R14, [R1+0x38] ;  /* 0x00003800010e7983 */ /* 0x001ee80000300800 */
[----:B------:R0:W-:Y:S04]  /*698f0*/  STL [R1+0x239c], R15 ;  /* 0x00239c0f01007387 */ /* 0x0001e80000100800 */
[----:B------:R-:W-:Y:S04]  /*69900*/  @P1 STG.E.U16 [R4.64], R7 ;  /* 0x0000000704001986 */ /* 0x000fe8000c101506 */
[----:B0-----:R-:W4:Y:S04]  /*69910*/  LDL R15, [R1+0x1d70] ;  /* 0x001d7000010f7983 */ /* 0x001f280000100800 */
[----:B------:R0:W-:Y:S01]  /*69920*/  STL [R1+0x2398], R13 ;  /* 0x0023980d01007387 */ /* 0x0001e20000100800 */
[----:B--2---:R-:W-:-:S02]  /*69930*/  PRMT R29, R27, 0x7632, R29 ;  /* 0x000076321b1d7816 */ /* 0x004fc4000000001d */
[----:B------:R-:W-:Y:S01]  /*69940*/  PRMT R28, R26, 0x7632, R28 ;  /* 0x000076321a1c7816 */ /* 0x000fe2000000001c */
[C---:B------:R-:W-:Y:S02]  /*69950*/  IMAD.WIDE R26, R0.reuse, 0x2, R12 ;  /* 0x00000002001a7825 */ /* 0x040fe400078e020c */
[----:B0-----:R-:W2:Y:S01]  /*69960*/  LDL R13, [R1+0x1dcc] ;  /* 0x001dcc00010d7983 */ /* 0x001ea20000100800 */
[----:B------:R-:W-:Y:S01]  /*69970*/  ISETP.LT.AND P4, PT, R23, c[0x0][0x178], !P2 ;  /* 0x00005e0017007a0c */ /* 0x000fe20005781270 */
[----:B------:R-:W-:Y:S02]  /*69980*/  IMAD.WIDE R22, R0, 0x2, R16 ;  /* 0x0000000200167825 */ /* 0x000fe400078e0210 */
[----:B------:R-:W5:Y:S04]  /*69990*/  LDL.LU R7, [R1+0x23a4] ;  /* 0x0023a40001077983 */ /* 0x000f680000300800 */
[----:B------:R-:W5:Y:S04]  /*699a0*/  LDL R4, [R1+0x21d4] ;  /* 0x0021d40001047983 */ /* 0x000f680000100800 */
[----:B------:R-:W5:Y:S04]  /*699b0*/  LDL.LU R5, [R1+0x1f8] ;  /* 0x0001f80001057983 */ /* 0x000f680000300800 */
[----:B------:R0:W-:Y:S04]  /*699c0*/  @P3 STG.E.U16 [R22.64], R6 ;  /* 0x0000000616003986 */ /* 0x0001e8000c101506 */
[----:B0-----:R-:W5:Y:S04]  /*699d0*/  LDL R23, [R1+0x21d0] ;  /* 0x0021d00001177983 */ /* 0x001f680000100800 */
[----:B------:R-:W-:Y:S04]  /*699e0*/  @P4 STG.E.U16 [R24.64], R28 ;  /* 0x0000001c18004986 */ /* 0x000fe8000c101506 */
[----:B------:R0:W-:Y:S04]  /*699f0*/  STL [R1+0x2378], R28 ;  /* 0x0023781c01007387 */ /* 0x0001e80000100800 */
[----:B------:R1:W-:Y:S04]  /*69a00*/  @P5 STG.E.U16 [R26.64], R29 ;  /* 0x0000001d1a005986 */ /* 0x0003e8000c101506 */
[----:B0-----:R-:W5:Y:S04]  /*69a10*/  LDL R28, [R1+0x21d0] ;  /* 0x0021d000011c7983 */ /* 0x001f680000100800 */
[----:B-1----:R-:W5:Y:S04]  /*69a20*/  LDL.LU R26, [R1+0x22d8] ;  /* 0x0022d800011a7983 */ /* 0x002f680000300800 */
[----:B------:R-:W5:Y:S04]  /*69a30*/  LDL R27, [R1+0x1f9c] ;  /* 0x001f9c00011b7983 */ /* 0x000f680000100800 */
[----:B------:R0:W-:Y:S04]  /*69a40*/  STL [R1+0x2380], R29 ;  /* 0x0023801d01007387 */ /* 0x0001e80000100800 */
[----:B0-----:R-:W5:Y:S01]  /*69a50*/  LDL R29, [R1+0x1e84] ;  /* 0x001e8400011d7983 */ /* 0x001f620000100800 */
[----:B---3--:R-:W-:-:S02]  /*69a60*/  PRMT R6, R14, 0x7632, R6 ;  /* 0x000076320e067816 */ /* 0x008fc40000000006 */
[----:B----4-:R-:W-:Y:S01]  /*69a70*/  ISETP.LT.AND P4, PT, R15, c[0x0][0x178], !P0 ;  /* 0x00005e000f007a0c */ /* 0x010fe20004781270 */
[----:B------:R-:W3:Y:S04]  /*69a80*/  LDL R14, [R1+0x4d8] ;  /* 0x0004d800010e7983 */ /* 0x000ee80000100800 */
[----:B------:R-:W4:Y:S01]  /*69a90*/  LDL R15, [R1+0x4b8] ;  /* 0x0004b800010f7983 */ /* 0x000f220000100800 */
[----:B--2---:R-:W-:-:S03]  /*69aa0*/  ISETP.LT.AND P6, PT, R13, c[0x0][0x178], !P0 ;  /* 0x00005e000d007a0c */ /* 0x004fc600047c1270 */
[----:B------:R-:W2:Y:S01]  /*69ab0*/  LDL R13, [R1+0x268] ;  /* 0x00026800010d7983 */ /* 0x000ea20000100800 */
[----:B-----5:R-:W-:Y:S02]  /*69ac0*/  ISETP.LT.AND P1, PT, R4, c[0x0][0x178], !P2 ;  /* 0x00005e0004007a0c */ /* 0x020fe40005721270 */
[----:B------:R-:W-:Y:S01]  /*69ad0*/  PRMT R25, R5, 0x7632, R25 ;  /* 0x0000763205197816 */ /* 0x000fe20000000019 */
[----:B------:R-:W-:Y:S01]  /*69ae0*/  IMAD.WIDE R4, R0, 0x2, R10 ;  /* 0x0000000200047825 */ /* 0x000fe200078e020a */
[----:B------:R-:W-:-:S13]  /*69af0*/  ISETP.LT.AND P3, PT, R23, c[0x0][0x178], !P2 ;  /* 0x00005e0017007a0c */ /* 0x000fda0005761270 */
[----:B------:R0:W-:Y:S04]  /*69b00*/  @P3 STG.E.U16 [R4.64], R25 ;  /* 0x0000001904003986 */ /* 0x0001e8000c101506 */
[----:B0-----:R-:W5:Y:S01]  /*69b10*/  LDL R25, [R1+0x1d70] ;  /* 0x001d700001197983 */ /* 0x001f620000100800 */
[----:B------:R-:W-:-:S03]  /*69b20*/  ISETP.LT.AND P3, PT, R29, c[0x0][0x178], !P0 ;  /* 0x00005e001d007a0c */ /* 0x000fc60004761270 */
[----:B------:R0:W-:Y:S04]  /*69b30*/  STL [R1+0x238c], R29 ;  /* 0x00238c1d01007387 */ /* 0x0001e80000100800 */
[----:B0-----:R-:W2:Y:S01]  /*69b40*/  LDL R29, [R1+0x238] ;  /* 0x00023800011d7983 */ /* 0x001ea20000100800 */
[----:B------:R-:W-:-:S03]  /*69b50*/  IMAD.WIDE R22, R0, 0x2, R8 ;  /* 0x0000000200167825 */ /* 0x000fc600078e0208 */
[----:B--2---:R0:W-:Y:S04]  /*69b60*/  STL [R1+0x2390], R29 ;  /* 0x0023901d01007387 */ /* 0x0041e80000100800 */
[----:B0-----:R-:W2:Y:S04]  /*69b70*/  LDL R29, [R1+0x1dcc] ;  /* 0x001dcc00011d7983 */ /* 0x001ea80000100800 */
[----:B------:R-:W-:Y:S01]  /*69b80*/  @P1 STG.E.U16 [R22.64], R6 ;  /* 0x0000000616001986 */ /* 0x000fe2000c101506 */
[----:B------:R-:W-:Y:S02]  /*69b90*/  ISETP.LT.AND P2, PT, R7, c[0x0][0x178], !P0 ;  /* 0x00005e0007007a0c */ /* 0x000fe40004741270 */
[----:B------:R-:W-:Y:S01]  /*69ba0*/  IADD3 R24, R0, c[0x0][0x198], RZ ;  /* 0x0000660000187a10 */ /* 0x000fe20007ffe0ff */
[----:B--2---:R0:W-:Y:S04]  /*69bb0*/  STL [R1+0x2394], R29 ;  /* 0x0023941d01007387 */ /* 0x0041e80000100800 */
[----:B0-----:R-:W2:Y:S04]  /*69bc0*/  LDL R29, [R1+0x248] ;  /* 0x00024800011d7983 */ /* 0x001ea80000100800 */
[----:B------:R-:W2:Y:S01]  /*69bd0*/  LDL.LU R6, [R1+0x4c8] ;  /* 0x0004c80001067983 */ /* 0x000ea20000300800 */
[----:B------:R-:W-:-:S05]  /*69be0*/  IMAD.WIDE R4, R24, 0x2, R20 ;  /* 0x0000000218047825 */ /* 0x000fca00078e0214 */
[----:B--2---:R0:W-:Y:S04]  /*69bf0*/  @P2 STG.E.U16 [R4.64], R6 ;  /* 0x0000000604002986 */ /* 0x0041e8000c101506 */
[----:B0-----:R-:W2:Y:S01]  /*69c00*/  LDL.LU R5, [R1+0x22dc] ;  /* 0x0022dc0001057983 */ /* 0x001ea20000300800 */
[----:B------:R-:W-:Y:S02]  /*69c10*/  ISETP.GE.AND P5, PT, R26, c[0x0][0x17c], PT ;  /* 0x00005f001a007a0c */ /* 0x000fe40003fa6270 */
[----:B------:R-:W-:Y:S01]  /*69c20*/  ISETP.LT.AND P1, PT, R27, c[0x0][0x178], !P0 ;  /* 0x00005e001b007a0c */ /* 0x000fe20004721270 */
[----:B------:R0:W-:Y:S01]  /*69c30*/  STL [R1+0x2388], R16 ;  /* 0x0023881001007387 */ /* 0x0001e20000100800 */
[----:B------:R-:W-:-:S04]  /*69c40*/  IMAD.WIDE R26, R24, 0x2, R18 ;  /* 0x00000002181a7825 */ /* 0x000fc800078e0212 */
[C---:B------:R-:W-:Y:S01]  /*69c50*/  IMAD.WIDE R22, R24.reuse, 0x2, R2 ;  /* 0x0000000218167825 */ /* 0x040fe200078e0202 */
[----:B---3--:R-:W-:Y:S04]  /*69c60*/  @P4 STG.E.U16 [R26.64], R14 ;  /* 0x0000000e1a004986 */ /* 0x008fe8000c101506 */
[----:B----4-:R-:W-:Y:S01]  /*69c70*/  @P6 STG.E.U16 [R22.64], R15 ;  /* 0x0000000f16006986 */ /* 0x010fe2000c101506 */
[----:B--2---:R-:W-:Y:S01]  /*69c80*/  ISETP.GE.AND P2, PT, R5, c[0x0][0x17c], PT ;  /* 0x00005f0005007a0c */ /* 0x004fe20003f46270 */
[C---:B------:R-:W-:Y:S02]  /*69c90*/  IMAD.WIDE R4, R24.reuse, 0x2, R16 ;  /* 0x0000000218047825 */ /* 0x040fe400078e0210 */
[----:B0-----:R-:W2:Y:S04]  /*69ca0*/  LDL R16, [R1+0x1f9c] ;  /* 0x001f9c0001107983 */ /* 0x001ea80000100800 */
[----:B------:R0:W-:Y:S04]  /*69cb0*/  STL [R1+0x2384], R17 ;  /* 0x0023841101007387 */ /* 0x0001e80000100800 */
[----:B0-----:R-:W3:Y:S04]  /*69cc0*/  LDL R17, [R1+0x2198] ;  /* 0x0021980001117983 */ /* 0x001ee80000100800 */
[----:B------:R-:W4:Y:S04]  /*69cd0*/  LDL.LU R14, [R1+0x23a0] ;  /* 0x0023a000010e7983 */ /* 0x000f280000300800 */
[----:B------:R-:W2:Y:S04]  /*69ce0*/  LDL R26, [R1+0x21d4] ;  /* 0x0021d400011a7983 */ /* 0x000ea80000100800 */
[----:B------:R-:W2:Y:S04]  /*69cf0*/  LDL R27, [R1+0x258] ;  /* 0x00025800011b7983 */ /* 0x000ea80000100800 */
[----:B------:R-:W4:Y:S04]  /*69d00*/  LDL.LU R15, [R1+0x239c] ;  /* 0x00239c00010f7983 */ /* 0x000f280000300800 */
[----:B------:R0:W-:Y:S04]  /*69d10*/  @P3 STG.E.U16 [R4.64], R13 ;  /* 0x0000000d04003986 */ /* 0x0001e8000c101506 */
[----:B0-----:R-:W5:Y:S01]  /*69d20*/  LDL.LU R13, [R1+0x2398] ;  /* 0x00239800010d7983 */ /* 0x001f620000300800 */
[----:B---3--:R-:W-:Y:S01]  /*69d30*/  ISETP.LT.AND P4, PT, R17, c[0x0][0x178], !P0 ;  /* 0x00005e0011007a0c */ /* 0x008fe20004781270 */
[----:B----4-:R-:W-:-:S05]  /*69d40*/  IMAD.WIDE R22, R24, 0x2, R14 ;  /* 0x0000000218167825 */ /* 0x010fca00078e020e */
[----:B--2---:R-:W-:Y:S01]  /*69d50*/  @P1 STG.E.U16 [R22.64], R27 ;  /* 0x0000001b16001986 */ /* 0x004fe2000c101506 */
[----:B-----5:R-:W-:-:S06]  /*69d60*/  IMAD.WIDE R4, R24, 0x2, R12 ;  /* 0x0000000218047825 */ /* 0x020fcc00078e020c */
[----:B------:R0:W-:Y:S04]  /*69d70*/  @P4 STG.E.U16 [R4.64], R29 ;  /* 0x0000001d04004986 */ /* 0x0001e8000c101506 */
[----:B0-----:R-:W2:Y:S04]  /*69d80*/  LDL.LU R29, [R1+0x2394] ;  /* 0x00239400011d7983 */ /* 0x001ea80000300800 */
[----:B------:R-:W3:Y:S04]  /*69d90*/  LDL R4, [R1+0x18] ;  /* 0x0000180001047983 */ /* 0x000ee80000100800 */
[----:B------:R-:W4:Y:S01]  /*69da0*/  LDL.LU R5, [R1+0x4d8] ;  /* 0x0004d80001057983 */ /* 0x000f220000300800 */
[----:B------:R-:W-:-:S02]  /*69db0*/  ISETP.LT.AND P3, PT, R28, c[0x0][0x178], !P0 ;  /* 0x00005e001c007a0c */ /* 0x000fc40004761270 */
[----:B--2---:R-:W-:Y:S02]  /*69dc0*/  ISETP.LT.AND P4, PT, R29, c[0x0][0x178], !P5 ;  /* 0x00005e001d007a0c */ /* 0x004fe40006f81270 */
[----:B------:R-:W2:Y:S01]  /*69dd0*/  LDL.LU R29, [R1+0x2390] ;  /* 0x00239000011d7983 */ /* 0x000ea20000300800 */
[----:B------:R-:W-:Y:S01]  /*69de0*/  IMAD.WIDE R22, R24, 0x2, R10 ;  /* 0x0000000218167825 */ /* 0x000fe200078e020a */
[----:B------:R-:W-:Y:S02]  /*69df0*/  ISETP.LT.AND P0, PT, R26, c[0x0][0x178], !P0 ;  /* 0x00005e001a007a0c */ /* 0x000fe40004701270 */
[----:B------:R-:W-:Y:S02]  /*69e00*/  ISETP.LT.AND P6, PT, R7, c[0x0][0x178], !P5 ;  /* 0x00005e0007007a0c */ /* 0x000fe40006fc1270 */
[----:B------:R-:W-:Y:S02]  /*69e10*/  PRMT R0, R6, 0x7632, R0 ;  /* 0x0000763206007816 */ /* 0x000fe40000000000 */
[----:B------:R-:W-:-:S02]  /*69e20*/  IADD3 R6, R24, c[0x0][0x198], RZ ;  /* 0x0000660018067a10 */ /* 0x000fc40007ffe0ff */
[----:B------:R-:W-:Y:S01]  /*69e30*/  ISETP.LT.AND P1, PT, R25, c[0x0][0x178], !P5 ;  /* 0x00005e0019007a0c */ /* 0x000fe20006f21270 */
[----:B------:R-:W-:Y:S01]  /*69e40*/  IMAD.WIDE R24, R24, 0x2, R8 ;  /* 0x0000000218187825 */ /* 0x000fe200078e0208 */
[----:B--2---:R0:W-:Y:S04]  /*69e50*/  @P3 STG.E.U16 [R22.64], R29 ;  /* 0x0000001d16003986 */ /* 0x0041e8000c101506 */
[----:B0-----:R-:W2:Y:S04]  /*69e60*/  LDL.LU R29, [R1+0x238c] ;  /* 0x00238c00011d7983 */ /* 0x001ea80000300800 */
[----:B------:R-:W5:Y:S01]  /*69e70*/  LDL.LU R23, [R1+0x4b8] ;  /* 0x0004b80001177983 */ /* 0x000f620000300800 */
[----:B------:R-:W-:-:S03]  /*69e80*/  IMAD.WIDE R26, R6, 0x2, R20 ;  /* 0x00000002061a7825 */ /* 0x000fc600078e0214 */
[----:B---3--:R0:W-:Y:S04]  /*69e90*/  @P0 STG.E.U16 [R24.64], R4 ;  /* 0x0000000418000986 */ /* 0x0081e8000c101506 */
[----:B------:R4:W-:Y:S01]  /*69ea0*/  @P6 STG.E.U16 [R26.64], R0 ;  /* 0x000000001a006986 */ /* 0x0009e2000c101506 */
[----:B------:R-:W-:Y:S02]  /*69eb0*/  ISETP.LT.AND P6, PT, R16, c[0x0][0x178], !P5 ;  /* 0x00005e0010007a0c */ /* 0x000fe40006fc1270 */
[----:B------:R-:W-:Y:S01]  /*69ec0*/  ISETP.LT.AND P3, PT, R17, c[0x0][0x178], !P5 ;  /* 0x00005e0011007a0c */ /* 0x000fe20006f61270 */
[----:B0-----:R-:W3:Y:S01]  /*69ed0*/  LDL.LU R25, [R1+0x248] ;  /* 0x0002480001197983 */ /* 0x001ee20000300800 */
[----:B----4-:R-:W-:Y:S01]  /*69ee0*/  PRMT R0, R5, 0x7632, R0 ;  /* 0x0000763205007816 */ /* 0x010fe20000000000 */
[----:B------:R-:W-:-:S02]  /*69ef0*/  IMAD.WIDE R4, R6, 0x2, R18 ;  /* 0x0000000206047825 */ /* 0x000fc400078e0212 */
[----:B------:R-:W4:Y:S04]  /*69f00*/  LDL.LU R16, [R1+0x2388] ;  /* 0x0023880001107983 */ /* 0x000f280000300800 */
[----:B------:R0:W-:Y:S04]  /*69f10*/  @P1 STG.E.U16 [R4.64], R0 ;  /* 0x0000000004001986 */ /* 0x0001e8000c101506 */
[----:B0-----:R-:W3:Y:S04]  /*69f20*/  LDL.LU R4, [R1+0x22e0] ;  /* 0x0022e00001047983 */ /* 0x001ee80000300800 */
[----:B------:R-:W4:Y:S04]  /*69f30*/  LDL.LU R5, [R1+0x268] ;  /* 0x0002680001057983 */ /* 0x000f280000300800 */
[----:B------:R-:W4:Y:S01]  /*69f40*/  LDL.LU R17, [R1+0x2384] ;  /* 0x0023840001117983 */ /* 0x000f220000300800 */
[----:B-----5:R-:W-:Y:S01]  /*69f50*/  PRMT R24, R23, 0x7632, R24 ;  /* 0x0000763217187816 */ /* 0x020fe20000000018 */
[----:B------:R-:W-:-:S05]  /*69f60*/  IMAD.WIDE R22, R6, 0x2, R2 ;  /* 0x0000000206167825 */ /* 0x000fca00078e0202 */
[----:B------:R0:W-:Y:S04]  /*69f70*/  @P4 STG.E.U16 [R22.64], R24 ;  /* 0x0000001816004986 */ /* 0x0001e8000c101506 */
[----:B0-----:R-:W5:Y:S01]  /*69f80*/  LDL.LU R23, [R1+0x258] ;  /* 0x0002580001177983 */ /* 0x001f620000300800 */
[----:B--2---:R-:W-:Y:S02]  /*69f90*/  ISETP.LT.AND P0, PT, R29, c[0x0][0x178], !P5 ;  /* 0x00005e001d007a0c */ /* 0x004fe40006f01270 */
[----:B---3--:R-:W-:Y:S02]  /*69fa0*/  ISETP.GE.AND P1, PT, R4, c[0x0][0x17c], PT ;  /* 0x00005f0004007a0c */ /* 0x008fe40003f26270 */
[----:B----4-:R-:W-:Y:S01]  /*69fb0*/  PRMT R0, R5, 0x7632, R0 ;  /* 0x0000763205007816 */ /* 0x010fe20000000000 */
[----:B------:R-:W-:-:S08]  /*69fc0*/  IMAD.WIDE R4, R6, 0x2, R16 ;  /* 0x0000000206047825 */ /* 0x000fd000078e0210 */
[----:B------:R0:W-:Y:S01]  /*69fd0*/  @P0 STG.E.U16 [R4.64], R0 ;  /* 0x0000000004000986 */ /* 0x0001e2000c101506 */
[----:B------:R-:W-:-:S03]  /*69fe0*/  ISETP.LT.AND P0, PT, R28, c[0x0][0x178], !P5 ;  /* 0x00005e001c007a0c */ /* 0x000fc60006f01270 */
[----:B0-----:R-:W2:Y:S04]  /*69ff0*/  LDL R0, [R1+0x21d4] ;  /* 0x0021d40001007983 */ /* 0x001ea80000100800 */
[----:B------:R-:W3:Y:S04]  /*6a000*/  LDL.LU R4, [R1+0x238] ;  /* 0x0002380001047983 */ /* 0x000ee80000300800 */
[----:B------:R-:W4:Y:S04]  /*6a010*/  LDL.LU R5, [R1+0x18] ;  /* 0x0000180001057983 */ /* 0x000f280000300800 */
[----:B------:R-:W3:Y:S01]  /*6a020*/  LDL.LU R28, [R1+0x22e4] ;  /* 0x0022e400011c7983 */ /* 0x000ee20000300800 */
[----:B-----5:R-:W-:Y:S01]  /*6a030*/  PRMT R26, R23, 0x7632, R26 ;  /* 0x00007632171a7816 */ /* 0x020fe2000000001a */
[----:B------:R-:W-:-:S05]  /*6a040*/  IMAD.WIDE R22, R6, 0x2, R14 ;  /* 0x0000000206167825 */ /* 0x000fca00078e020e */
[----:B------:R0:W-:Y:S04]  /*6a050*/  @P6 STG.E.U16 [R22.64], R26 ;  /* 0x0000001a16006986 */ /* 0x0001e8000c101506 */
[----:B0-----:R-:W5:Y:S04]  /*6a060*/  LDL R22, [R1+0x1d70] ;  /* 0x001d700001167983 */ /* 0x001f680000100800 */
[----:B------:R-:W3:Y:S01]  /*6a070*/  LDL R23, [R1+0x1dcc] ;  /* 0x001dcc0001177983 */ /* 0x000ee20000100800 */
[----:B------:R-:W-:Y:S01]  /*6a080*/  PRMT R27, R25, 0x7632, R27 ;  /* 0x00007632191b7816 */ /* 0x000fe2000000001b */
[----:B------:R-:W-:Y:S01]  /*6a090*/  IMAD.WIDE R24, R6, 0x2, R12 ;  /* 0x0000000206187825 */ /* 0x000fe200078e020c */
[----:B------:R-:W-:-:S02]  /*6a0a0*/  ISETP.LT.AND P6, PT, R7, c[0x0][0x178], !P2 ;  /* 0x00005e0007007a0c */ /* 0x000fc400057c1270 */
[----:B------:R-:W4:Y:S04]  /*6a0b0*/  LDL.LU R7, [R1+0x16c] ;  /* 0x00016c0001077983 */ /* 0x000f280000300800 */
[----:B------:R-:W-:Y:S04]  /*6a0c0*/  @P3 STG.E.U16 [R24.64], R27 ;  /* 0x0000001b18003986 */ /* 0x000fe8000c101506 */
[----:B------:R-:W-:Y:S04]  /*6a0d0*/  STL [R1+0x2374], R20 ;  /* 0x0023741401007387 */ /* 0x000fe80000100800 */
[----:B------:R0:W-:Y:S01]  /*6a0e0*/  STL [R1+0x2370], R21 ;  /* 0x0023701501007387 */ /* 0x0001e20000100800 */
[----:B--2---:R-:W-:-:S02]  /*6a0f0*/  ISETP.LT.AND P5, PT, R0, c[0x0][0x178], !P5 ;  /* 0x00005e0000007a0c */ /* 0x004fc40006fa1270 */
[----:B------:R-:W-:Y:S02]  /*6a100*/  IADD3 R0, R6, c[0x0][0x198], RZ ;  /* 0x0000660006007a10 */ /* 0x000fe40007ffe0ff */
[----:B-----5:R-:W-:Y:S02]  /*6a110*/  ISETP.LT.AND P3, PT, R22, c[0x0][0x178], !P2 ;  /* 0x00005e0016007a0c */ /* 0x020fe40005761270 */
[----:B---3--:R-:W-:Y:S01]  /*6a120*/  ISETP.LT.AND P4, PT, R23, c[0x0][0x178], !P2 ;  /* 0x00005e0017007a0c */ /* 0x008fe20005781270 */
[----:B------:R-:W-:Y:S02]  /*6a130*/  IMAD.WIDE R22, R0, 0x2, R20 ;  /* 0x0000000200167825 */ /* 0x000fe400078e0214 */
[----:B0-----:R-:W2:Y:S01]  /*6a140*/  LDL.LU R21, [R1+0x17c] ;  /* 0x00017c0001157983 */ /* 0x001ea20000300800 */
[----:B------:R-:W-:Y:S02]  /*6a150*/  PRMT R26, R4, 0x7632, R26 ;  /* 0x00007632041a7816 */ /* 0x000fe4000000001a */
[----:B----4-:R-:W-:Y:S01]  /*6a160*/  PRMT R27, R5, 0x7632, R27 ;  /* 0x00007632051b7816 */ /* 0x010fe2000000001b */
[----:B------:R-:W-:-:S04]  /*6a170*/  IMAD.WIDE R4, R6, 0x2, R10 ;  /* 0x0000000206047825 */ /* 0x000fc800078e020a */
[----:B------:R-:W-:Y:S01]  /*6a180*/  IMAD.WIDE R24, R6, 0x2, R8 ;  /* 0x0000000206187825 */ /* 0x000fe200078e0208 */
[----:B------:R0:W-:Y:S01]  /*6a190*/  @P0 STG.E.U16 [R4.64], R26 ;  /* 0x0000001a04000986 */ /* 0x0001e2000c101506 */
[----:B------:R-:W-:-:S03]  /*6a1a0*/  ISETP.GE.AND P0, PT, R28, c[0x0][0x17c], PT ;  /* 0x00005f001c007a0c */ /* 0x000fc60003f06270 */
[----:B------:R-:W3:Y:S04]  /*6a1b0*/  LDL.LU R28, [R1+0x14c] ;  /* 0x00014c00011c7983 */ /* 0x000ee80000300800 */
[----:B------:R1:W-:Y:S01]  /*6a1c0*/  @P5 STG.E.U16 [R24.64], R27 ;  /* 0x0000001b18005986 */ /* 0x0003e2000c101506 */
[----:B------:R-:W-:Y:S01]  /*6a1d0*/  ISETP.LT.AND P5, PT, R29, c[0x0][0x178], !P2 ;  /* 0x00005e001d007a0c */ /* 0x000fe200057a1270 */
[----:B0-----:R-:W-:Y:S02]  /*6a1e0*/  IMAD.WIDE R4, R0, 0x2, R2 ;  /* 0x0000000200047825 */ /* 0x001fe400078e0202 */
[----:B-1----:R-:W4:Y:S04]  /*6a1f0*/  LDL R24, [R1+0xff8] ;  /* 0x000ff80001187983 */ /* 0x002f280000100800 */
[----:B------:R-:W5:Y:S04]  /*6a200*/  LDL R25, [R1+0x1d70] ;  /* 0x001d700001197983 */ /* 0x000f680000100800 */
[----:B------:R-:W3:Y:S01]  /*6a210*/  LDL R27, [R1+0x2198] ;  /* 0x00219800011b7983 */ /* 0x000ee20000100800 */
[----:B------:R-:W-:-:S02]  /*6a220*/  PRMT R26, R7, 0x7632, R26 ;  /* 0x00007632071a7816 */ /* 0x000fc4000000001a */
[----:B--2---:R-:W-:Y:S01]  /*6a230*/  PRMT R6, R21, 0x7632, R6 ;  /* 0x0000763215067816 */ /* 0x004fe20000000006 */
[----:B------:R0:W-:Y:S04]  /*6a240*/  @P6 STG.E.U16 [R22.64], R21 ;  /* 0x0000001516006986 */ /* 0x0001e8000c101506 */
[----:B------:R1:W-:Y:S04]  /*6a250*/  STL [R1+0x2364], R6 ;  /* 0x0023640601007387 */ /* 0x0003e80000100800 */
[----:B0-----:R-:W2:Y:S01]  /*6a260*/  LDL.LU R21, [R1+0x12c] ;  /* 0x00012c0001157983 */ /* 0x001ea20000300800 */
[----:B------:R-:W-:-:S03]  /*6a270*/  IMAD.WIDE R22, R0, 0x2, R18 ;  /* 0x0000000200167825 */ /* 0x000fc600078e0212 */
[----:B-1----:R-:W2:Y:S04]  /*6a280*/  LDL.LU R6, [R1+0x2c] ;  /* 0x00002c0001067983 */ /* 0x002ea80000300800 */
[----:B------:R-:W2:Y:S04]  /*6a290*/  LDL.LU R29, [R1+0x2380] ;  /* 0x00238000011d7983 */ /* 0x000ea80000300800 */
[----:B------:R0:W-:Y:S04]  /*6a2a0*/  STL [R1+0x236c], R2 ;  /* 0x00236c0201007387 */ /* 0x0001e80000100800 */
[----:B------:R-:W-:Y:S04]  /*6a2b0*/  @P3 STG.E.U16 [R22.64], R7 ;  /* 0x0000000716003986 */ /* 0x000fe8000c101506 */
[----:B0-----:R-:W2:Y:S04]  /*6a2c0*/  LDL R2, [R1+0x1f9c] ;  /* 0x001f9c0001027983 */ /* 0x001ea80000100800 */
[----:B------:R0:W-:Y:S04]  /*6a2d0*/  STL [R1+0x2368], R3 ;  /* 0x0023680301007387 */ /* 0x0001e80000100800 */
[----:B0-----:R-:W2:Y:S04]  /*6a2e0*/  LDL.LU R3, [R1+0x11c] ;  /* 0x00011c0001037983 */ /* 0x001ea80000300800 */
[----:B------:R-:W2:Y:S04]  /*6a2f0*/  LDL.LU R7, [R1+0x237c] ;  /* 0x00237c0001077983 */ /* 0x000ea80000300800 */
[----:B------:R-:W2:Y:S02]  /*6a300*/  LDL.LU R23, [R1+0x15c] ;  /* 0x00015c0001177983 */ /* 0x000ea40000300800 */
[----:B--2---:R-:W-:-:S02]  /*6a310*/  PRMT R7, R23, 0x7632, R7 ;  /* 0x0000763217077816 */ /* 0x004fc40000000007 */
[----:B------:R0:W-:Y:S04]  /*6a320*/  @P4 STG.E.U16 [R4.64], R23 ;  /* 0x0000001704004986 */ /* 0x0001e8000c101506 */
[----:B------:R1:W-:Y:S04]  /*6a330*/  STL [R1+0x235c], R7 ;  /* 0x00235c0701007387 */ /* 0x0003e80000100800 */
[----:B0-----:R-:W2:Y:S04]  /*6a340*/  LDL R5, [R1+0x21d0] ;  /* 0x0021d00001057983 */ /* 0x001ea80000100800 */
[----:B-1----:R-:W4:Y:S01]  /*6a350*/  LDL R7, [R1+0x21d4] ;  /* 0x0021d40001077983 */ /* 0x002f220000100800 */
[----:B------:R-:W-:Y:S01]  /*6a360*/  IMAD.WIDE R22, R0, 0x2, R16 ;  /* 0x0000000200167825 */ /* 0x000fe200078e0210 */
[----:B------:R-:W-:-:S02]  /*6a370*/  ISETP.LT.AND P6, PT, R2, c[0x0][0x178], !P2 ;  /* 0x00005e0002007a0c */ /* 0x000fc400057c1270 */
[----:B---3--:R-:W-:Y:S02]  /*6a380*/  ISETP.LT.AND P3, PT, R27, c[0x0][0x178], !P2 ;  /* 0x00005e001b007a0c */ /* 0x008fe40005761270 */
[----:B------:R-:W-:Y:S01]  /*6a390*/  PRMT R29, R28, 0x7632, R29 ;  /* 0x000076321c1d7816 */ /* 0x000fe2000000001d */
[----:B------:R-:W-:Y:S01]  /*6a3a0*/  @P5 STG.E.U16 [R22.64], R28 ;  /* 0x0000001c16005986 */ /* 0x000fe2000c101506 */
[----:B--2---:R-:W-:Y:S02]  /*6a3b0*/  ISETP.LT.AND P4, PT, R5, c[0x0][0x178], !P2 ;  /* 0x00005e0005007a0c */ /* 0x004fe40005781270 */
[----:B----4-:R-:W-:Y:S01]  /*6a3c0*/  ISETP.LT.AND P2, PT, R7, c[0x0][0x178], !P2 ;  /* 0x00005e0007007a0c */ /* 0x010fe20005741270 */
[----:B------:R0:W-:Y:S04]  /*6a3d0*/  STL [R1+0x2360], R7 ;  /* 0x0023600701007387 */ /* 0x0001e80000100800 */
[----:B0-----:R-:W2:Y:S04]  /*6a3e0*/  LDL.LU R7, [R1+0x13c] ;  /* 0x00013c0001077983 */ /* 0x001ea80000300800 */
[----:B------:R-:W3:Y:S01]  /*6a3f0*/  LDL.LU R28, [R1+0x2378] ;  /* 0x00237800011c7983 */ /* 0x000ee20000300800 */
[----:B------:R-:W-:Y:S01]  /*6a400*/  IMAD.WIDE R4, R0, 0x2, R14 ;  /* 0x0000000200047825 */ /* 0x000fe200078e020e */
[----:B------:R-:W-:-:S03]  /*6a410*/  PRMT R20, R21, 0x7632, R20 ;  /* 0x0000763215147816 */ /* 0x000fc60000000014 */
[C---:B------:R-:W-:Y:S01]  /*6a420*/  IMAD.WIDE R22, R0.reuse, 0x2, R10 ;  /* 0x0000000200167825 */ /* 0x040fe200078e020a */
[----:B--2---:R0:W-:Y:S01]  /*6a430*/  @P6 STG.E.U16 [R4.64], R7 ;  /* 0x0000000704006986 */ /* 0x0041e2000c101506 */
[----:B---3--:R-:W-:Y:S02]  /*6a440*/  PRMT R28, R7, 0x7632, R28 ;  /* 0x00007632071c7816 */ /* 0x008fe4000000001c */
[----:B0-----:R-:W-:Y:S01]  /*6a450*/  IMAD.WIDE R4, R0, 0x2, R12 ;  /* 0x0000000200047825 */ /* 0x001fe200078e020c */
[----:B------:R-:W2:Y:S04]  /*6a460*/  LDL R7, [R1+0x21d0] ;  /* 0x0021d00001077983 */ /* 0x000ea80000100800 */
[----:B------:R0:W-:Y:S04]  /*6a470*/  STL.S16 [R1+0x4], R20 ;  /* 0x0000041401007387 */ /* 0x0001e80000100600 */
[----:B------:R1:W-:Y:S04]  /*6a480*/  @P3 STG.E.U16 [R4.64], R21 ;  /* 0x0000001504003986 */ /* 0x0003e8000c101506 */
[----:B------:R3:W-:Y:S04]  /*6a490*/  @P4 STG.E.U16 [R22.64], R3 ;  /* 0x0000000316004986 */ /* 0x0007e8000c101506 */
[----:B0-----:R-:W4:Y:S04]  /*6a4a0*/  LDL.LU R20, [R1+0x2374] ;  /* 0x0023740001147983 */ /* 0x001f280000300800 */
[----:B-1----:R-:W2:Y:S04]  /*6a4b0*/  LDL.LU R21, [R1+0x2370] ;  /* 0x0023700001157983 */ /* 0x002ea80000300800 */
[----:B---3--:R-:W3:Y:S04]  /*6a4c0*/  LDL R22, [R1+0x1dcc] ;  /* 0x001dcc0001167983 */ /* 0x008ee80000100800 */
[----:B------:R-:W2:Y:S01]  /*6a4d0*/  LDL R23, [R1+0x1e84] ;  /* 0x001e840001177983 */ /* 0x000ea20000100800 */
[----:B------:R-:W-:-:S02]  /*6a4e0*/  ISETP.LT.AND P5, PT, R24, c[0x0][0x178], !P1 ;  /* 0x00005e0018007a0c */ /* 0x000fc40004fa1270 */
[----:B-----5:R-:W-:Y:S01]  /*6a4f0*/  ISETP.LT.AND P6, PT, R25, c[0x0][0x178], !P1 ;  /* 0x00005e0019007a0c */ /* 0x020fe20004fc1270 */
[C---:B------:R-:W-:Y:S01]  /*6a500*/  IMAD.WIDE R24, R0.reuse, 0x2, R8 ;  /* 0x0000000200187825 */ /* 0x040fe200078e0208 */
[----:B------:R-:W-:-:S04]  /*6a510*/  IADD3 R4, R0, c[0x0][0x198], RZ ;  /* 0x0000660000047a10 */ /* 0x000fc80007ffe0ff */
[----:B------:R-:W-:Y:S01]  /*6a520*/  @P2 STG.E.U16 [R24.64], R6 ;  /* 0x0000000618002986 */ /* 0x000fe2000c101506 */
[----:B------:R-:W-:Y:S02]  /*6a530*/  ISETP.LT.AND P4, PT, R2, c[0x0][0x178], !P1 ;  /* 0x00005e0002007a0c */ /* 0x000fe40004f81270 */
[----:B------:R-:W-:Y:S02]  /*6a540*/  PRMT R5, R3, 0x7632, R5 ;  /* 0x0000763203057816 */ /* 0x000fe40000000005 */
[----:B------:R-:W-:Y:S01]  /*6a550*/  PRMT R0, R6, 0x7632, R0 ;  /* 0x0000763206007816 */ /* 0x000fe20000000000 */
[----:B----4-:R0:W-:Y:S01]  /*6a560*/  STL [R1+0x2358], R20 ;  /* 0x0023581401007387 */ /* 0x0101e20000100800 */
[----:B---3--:R-:W-:Y:S02]  /*6a570*/  ISETP.LT.AND P2, PT, R22, c[0x0][0x178], !P1 ;  /* 0x00005e0016007a0c */ /* 0x008fe40004f41270 */
[----:B--2---:R-:W-:Y:S01]  /*6a580*/  ISETP.LT.AND P3, PT, R23, c[0x0][0x178], !P1 ;  /* 0x00005e0017007a0c */ /* 0x004fe20004f61270 */
[----:B------:R-:W-:-:S02]  /*6a590*/  IMAD.WIDE R22, R4, 0x2, R20 ;  /* 0x0000000204167825 */ /* 0x000fc400078e0214 */
[----:B0-----:R-:W2:Y:S04]  /*6a5a0*/  LDL R20, [R1+0x1dcc] ;  /* 0x001dcc0001147983 */ /* 0x001ea80000100800 */
[----:B------:R0:W-:Y:S04]  /*6a5b0*/  STL [R1+0x2354], R21 ;  /* 0x0023541501007387 */ /* 0x0001e80000100800 */
[----:B0-----:R-:W3:Y:S04]  /*6a5c0*/  LDL.LU.S16 R21, [R1+0x4] ;  /* 0x0000040001157983 */ /* 0x001ee80000300600 */
[----:B------:R-:W4:Y:S04]  /*6a5d0*/  LDL.LU R2, [R1+0x236c] ;  /* 0x00236c0001027983 */ /* 0x000f280000300800 */
[----:B------:R-:W4:Y:S04]  /*6a5e0*/  LDL.LU R3, [R1+0x2368] ;  /* 0x0023680001037983 */ /* 0x000f280000300800 */
[----:B------:R-:W5:Y:S01]  /*6a5f0*/  LDL.LU R6, [R1+0x2364] ;  /* 0x0023640001067983 */ /* 0x000f620000300800 */
[----:B------:R-:W-:-:S03]  /*6a600*/  IMAD.WIDE R24, R4, 0x2, R18 ;  /* 0x0000000204187825 */ /* 0x000fc600078e0212 */
[----:B-----5:R-:W-:Y:S04]  /*6a610*/  @P5 STG.E.U16 [R22.64], R6 ;  /* 0x0000000616005986 */ /* 0x020fe8000c101506 */
[----:B------:R0:W-:Y:S04]  /*6a620*/  STL [R1+0x234c], R6 ;  /* 0x00234c0601007387 */ /* 0x0001e80000100800 */
[----:B------:R1:W-:Y:S01]  /*6a630*/  @P6 STG.E.U16 [R24.64], R26 ;  /* 0x0000001a18006986 */ /* 0x0003e2000c101506 */
[----:B------:R-:W-:-:S03]  /*6a640*/  ISETP.LT.AND P6, PT, R7, c[0x0][0x178], !P1 ;  /* 0x00005e0007007a0c */ /* 0x000fc60004fc1270 */
[----:B0-----:R-:W5:Y:S04]  /*6a650*/  LDL R6, [R1+0x1f9c] ;  /* 0x001f9c0001067983 */ /* 0x001f680000100800 */
[----:B------:R0:W-:Y:S01]  /*6a660*/  STL [R1+0x2350], R17 ;  /* 0x0023501101007387 */ /* 0x0001e20000100800 */
[----:B-1----:R-:W-:-:S03]  /*6a670*/  IMAD.WIDE R24, R4, 0x2, R16 ;  /* 0x0000000204187825 */ /* 0x002fc600078e0210 */
[----:B0-----:R-:W2:Y:S04]  /*6a680*/  LDL R17, [R1+0x2198] ;  /* 0x0021980001117983 */ /* 0x001ea80000100800 */
[----:B------:R-:W2:Y:S01]  /*6a690*/  LDL.LU R7, [R1+0x2360] ;  /* 0x0023600001077983 */ /* 0x000ea20000300800 */
[----:B------:R-:W-:Y:S01]  /*6a6a0*/  ISETP.LT.AND P5, PT, R27, c[0x0][0x178], !P1 ;  /* 0x00005e001b007a0c */ /* 0x000fe20004fa1270 */
[C---:B----4-:R-:W-:Y:S01]  /*6a6b0*/  IMAD.WIDE R22, R4.reuse, 0x2, R2 ;  /* 0x0000000204167825 */ /* 0x050fe200078e0202 */
[----:B--2---:R-:W-:Y:S02]  /*6a6c0*/  ISETP.LT.AND P1, PT, R7, c[0x0][0x178], !P1 ;  /* 0x00005e0007007a0c */ /* 0x004fe40004f21270 */
[----:B------:R-:W2:Y:S01]  /*6a6d0*/  LDL.LU R7, [R1+0x235c] ;  /* 0x00235c0001077983 */ /* 0x000ea20000300800 */
[----:B------:R-:W-:-:S03]  /*6a6e0*/  IMAD.WIDE R26, R4, 0x2, R14 ;  /* 0x00000002041a7825 */ /* 0x000fc600078e020e */
[----:B--2---:R0:W-:Y:S04]  /*6a6f0*/  @P2 STG.E.U16 [R22.64], R7 ;  /* 0x0000000716002986 */ /* 0x0041e8000c101506 */
[----:B0-----:R-:W2:Y:S04]  /*6a700*/  LDL R23, [R1+0x1d70] ;  /* 0x001d700001177983 */ /* 0x001ea80000100800 */
[----:B------:R0:W-:Y:S04]  /*6a710*/  @P3 STG.E.U16 [R24.64], R29 ;  /* 0x0000001d18003986 */ /* 0x0001e8000c101506 */
[----:B------:R-:W4:Y:S04]  /*6a720*/  LDL.LU R7, [R1+0x1bc] ;  /* 0x0001bc0001077983 */ /* 0x000f280000300800 */
[----:B------:R-:W-:Y:S04]  /*6a730*/  @P4 STG.E.U16 [R26.64], R28 ;  /* 0x0000001c1a004986 */ /* 0x000fe8000c101506 */
[----:B------:R1:W-:Y:S01]  /*6a740*/  STL [R1+0x231c], R29 ;  /* 0x00231c1d01007387 */ /* 0x0003e20000100800 */
[----:B0-----:R-:W-:Y:S01]  /*6a750*/  IMAD.WIDE R24, R4, 0x2, R10 ;  /* 0x0000000204187825 */ /* 0x001fe200078e020a */
[----:B------:R-:W-:-:S02]  /*6a760*/  ISETP.LT.AND P2, PT, R20, c[0x0][0x178], !P0 ;  /* 0x00005e0014007a0c */ /* 0x000fc40004741270 */
[----:B-1----:R-:W4:Y:S01]  /*6a770*/  LDL R29, [R1+0xff8] ;  /* 0x000ff800011d7983 */ /* 0x002f220000100800 */
[----:B------:R-:W-:-:S03]  /*6a780*/  IMAD.WIDE R26, R4, 0x2, R8 ;  /* 0x00000002041a7825 */ /* 0x000fc600078e0208 */
[----:B------:R0:W-:Y:S04]  /*6a790*/  STL [R1+0x2344], R28 ;  /* 0x0023441c01007387 */ /* 0x0001e80000100800 */
[----:B0-----:R-:W4:Y:S04]  /*6a7a0*/  LDL.LU R28, [R1+0x1cc] ;  /* 0x0001cc00011c7983 */ /* 0x001f280000300800 */
[----:B------:R-:W4:Y:S01]  /*6a7b0*/  LDL.LU R20, [R1+0x2358] ;  /* 0x0023580001147983 */ /* 0x000f220000300800 */
[----:B--2---:R-:W-:Y:S01]  /*6a7c0*/  ISETP.LT.AND P4, PT, R23, c[0x0][0x178], !P0 ;  /* 0x00005e0017007a0c */ /* 0x004fe20004781270 */
[C---:B------:R-:W-:Y:S01]  /*6a7d0*/  IMAD.WIDE R22, R4.reuse, 0x2, R12 ;  /* 0x0000000204167825 */ /* 0x040fe200078e020c */
[----:B------:R-:W-:-:S04]  /*6a7e0*/  IADD3 R4, R4, c[0x0][0x198], RZ ;  /* 0x0000660004047a10 */ /* 0x000fc80007ffe0ff */
[----:B---3--:R0:W-:Y:S04]  /*6a7f0*/  @P5 STG.E.U16 [R22.64], R21 ;  /* 0x0000001516005986 */ /* 0x0081e8000c101506 */
[----:B------:R-:W-:Y:S04]  /*6a800*/  @P6 STG.E.U16 [R24.64], R5 ;  /* 0x0000000518006986 */ /* 0x000fe8000c101506 */
[----:B------:R1:W-:Y:S04]  /*6a810*/  @P1 STG.E.U16 [R26.64], R0 ;  /* 0x000000001a001986 */ /* 0x0003e8000c101506 */
[----:B0-----:R-:W2:Y:S01]  /*6a820*/  LDL.LU R21, [R1+0x2354] ;  /* 0x0023540001157983 */ /* 0x001ea20000300800 */
[----:B-----5:R-:W-:-:S03]  /*6a830*/  ISETP.LT.AND P1, PT, R6, c[0x0][0x178], !P0 ;  /* 0x00005e0006007a0c */ /* 0x020fc60004721270 */
[----:B------:R-:W3:Y:S04]  /*6a840*/  LDL R23, [R1+0x1e84] ;  /* 0x001e840001177983 */ /* 0x000ee80000100800 */
[----:B-1----:R-:W5:Y:S01]  /*6a850*/  LDL.LU R0, [R1+0x48c] ;  /* 0x00048c0001007983 */ /* 0x002f620000300800 */
[----:B------:R-:W-:-:S03]  /*6a860*/  IMAD.WIDE R26, R4, 0x2, R2 ;  /* 0x00000002041a7825 */ /* 0x000fc600078e0202 */
[----:B------:R-:W5:Y:S04]  /*6a870*/  LDL.LU R6, [R1+0x22f0] ;  /* 0x0022f00001067983 */ /* 0x000f680000300800 */
[----:B------:R-:W5:Y:S04]  /*6a880*/  LDL R5, [R1+0x1dcc] ;  /* 0x001dcc0001057983 */ /* 0x000f680000100800 */
[----:B------:R0:W-:Y:S04]  /*6a890*/  STL [R1+0x2348], R3 ;  /* 0x0023480301007387 */ /* 0x0001e80000100800 */
[----:B0-----:R-:W5:Y:S01]  /*6a8a0*/  LDL.LU R3, [R1+0x1dc] ;  /* 0x0001dc0001037983 */ /* 0x001f620000300800 */
[----:B----4-:R-:W-:Y:S01]  /*6a8b0*/  ISETP.LT.AND P3, PT, R29, c[0x0][0x178], !P0 ;  /* 0x00005e001d007a0c */ /* 0x010fe20004761270 */
[----:B------:R-:W-:Y:S01]  /*6a8c0*/  IMAD.WIDE R24, R4, 0x2, R18 ;  /* 0x0000000204187825 */ /* 0x000fe200078e0212 */
[----:B------:R-:W-:-:S02]  /*6a8d0*/  ISETP.LT.AND P5, PT, R17, c[0x0][0x178], !P0 ;  /* 0x00005e0011007a0c */ /* 0x000fc400047a1270 */
[----:B------:R-:W4:Y:S01]  /*6a8e0*/  LDL.LU R17, [R1+0x2350] ;  /* 0x0023500001117983 */ /* 0x000f220000300800 */
[----:B---3--:R-:W-:Y:S01]  /*6a8f0*/  ISETP.LT.AND P6, PT, R23, c[0x0][0x178], !P0 ;  /* 0x00005e0017007a0c */ /* 0x008fe200047c1270 */
[----:B--2---:R-:W-:-:S07]  /*6a900*/  IMAD.WIDE R22, R4, 0x2, R20 ;  /* 0x0000000204167825 */ /* 0x004fce00078e0214 */
[----:B-----5:R0:W-:Y:S04]  /*6a910*/  @P3 STG.E.U16 [R22.64], R0 ;  /* 0x0000000016003986 */ /* 0x0201e8000c101506 */
[----:B0-----:R-:W2:Y:S04]  /*6a920*/  LDL.LU R23, [R1+0x22e8] ;  /* 0x0022e80001177983 */ /* 0x001ea80000300800 */
[----:B------:R0:W-:Y:S04]  /*6a930*/  @P4 STG.E.U16 [R24.64], R3 ;  /* 0x0000000318004986 */ /* 0x0001e8000c101506 */
[----:B0-----:R-:W3:Y:S04]  /*6a940*/  LDL R25, [R1+0x21d0] ;  /* 0x0021d00001197983 */ /* 0x001ee80000100800 */
[----:B------:R-:W-:Y:S04]  /*6a950*/  STL [R1+0x233c], R15 ;  /* 0x00233c0f01007387 */ /* 0x000fe80000100800 */
[----:B------:R0:W-:Y:S01]  /*6a960*/  @P2 STG.E.U16 [R26.64], R28 ;  /* 0x0000001c1a002986 */ /* 0x0001e2000c101506 */
[----:B------:R-:W-:Y:S01]  /*6a970*/  ISETP.GE.AND P2, PT, R6, c[0x0][0x17c], PT ;  /* 0x00005f0006007a0c */ /* 0x000fe20003f46270 */
[----:B0-----:R-:W-:Y:S01]  /*6a980*/  IMAD.WIDE R26, R4, 0x2, R12 ;  /* 0x00000002041a7825 */ /* 0x001fe200078e020c */
[----:B--2---:R-:W-:-:S03]  /*6a990*/  ISETP.GE.AND P3, PT, R23, c[0x0][0x17c], PT ;  /* 0x00005f0017007a0c */ /* 0x004fc60003f66270 */
[----:B----4-:R-:W-:-:S05]  /*6a9a0*/  IMAD.WIDE R22, R4, 0x2, R16 ;  /* 0x0000000204167825 */ /* 0x010fca00078e0210 */
[----:B------:R-:W-:Y:S01]  /*6a9b0*/  @P6 STG.E.U16 [R22.64], R7 ;  /* 0x0000000716006986 */ /* 0x000fe2000c101506 */
[----:B---3--:R-:W-:Y:S01]  /*6a9c0*/  ISETP.LT.AND P4, PT, R25, c[0x0][0x178], !P0 ;  /* 0x00005e0019007a0c */ /* 0x008fe20004781270 */
[----:B------:R-:W-:Y:S02]  /*6a9d0*/  IMAD.WIDE R24, R4, 0x2, R14 ;  /* 0x0000000204187825 */ /* 0x000fe400078e020e */
[----:B------:R-:W2:Y:S04]  /*6a9e0*/  LDL.LU R15, [R1+0x1ac] ;  /* 0x0001ac00010f7983 */ /* 0x000ea80000300800 */
[----:B------:R0:W-:Y:S04]  /*6a9f0*/  STL [R1+0x2338], R12 ;  /* 0x0023380c01007387 */ /* 0x0001e80000100800 */
[----:B0-----:R-:W3:Y:S04]  /*6aa00*/  LDL.LU R12, [R1+0x19c] ;  /* 0x00019c00010c7983 */ /* 0x001ee80000300800 */
[----:B------:R0:W-:Y:S04]  /*6aa10*/  STL [R1+0x2334], R13 ;  /* 0x0023340d01007387 */ /* 0x0001e80000100800 */
[----:B0-----:R-:W4:Y:S04]  /*6aa20*/  LDL.LU R13, [R1+0x18c] ;  /* 0x00018c00010d7983 */ /* 0x001f280000300800 */
[----:B------:R-:W5:Y:S04]  /*6aa30*/  LDL.LU R6, [R1+0x234c] ;  /* 0x00234c0001067983 */ /* 0x000f680000300800 */
[----:B------:R-:W4:Y:S04]  /*6aa40*/  LDL.LU R22, [R1+0x22ec] ;  /* 0x0022ec0001167983 */ /* 0x000f280000300800 */
[----:B------:R-:W4:Y:S04]  /*6aa50*/  LDL R23, [R1+0x21d4] ;  /* 0x0021d40001177983 */ /* 0x000f280000100800 */
[----:B--2---:R0:W-:Y:S02]  /*6aa60*/  @P1 STG.E.U16 [R24.64], R15 ;  /* 0x0000000f18001986 */ /* 0x0041e4000c101506 */
[----:B0-----:R-:W-:-:S02]  /*6aa70*/  PRMT R25, R3, 0x7632, R25 ;  /* 0x0000763203197816 */ /* 0x001fc40000000019 */
[----:B---3--:R0:W-:Y:S01]  /*6aa80*/  @P5 STG.E.U16 [R26.64], R12 ;  /* 0x0000000c1a005986 */ /* 0x0081e2000c101506 */
[----:B------:R-:W-:-:S03]  /*6aa90*/  PRMT R24, R28, 0x7632, R24 ;  /* 0x000076321c187816 */ /* 0x000fc60000000018 */
[----:B0-----:R-:W2:Y:S04]  /*6aaa0*/  LDL R27, [R1+0x1d70] ;  /* 0x001d7000011b7983 */ /* 0x001ea80000100800 */
[----:B------:R-:W3:Y:S01]  /*6aab0*/  LDL.LU R3, [R1+0x2348] ;  /* 0x0023480001037983 */ /* 0x000ee20000300800 */
[----:B-----5:R-:W-:Y:S02]  /*6aac0*/  PRMT R6, R0, 0x7632, R6 ;  /* 0x0000763200067816 */ /* 0x020fe40000000006 */
[----:B------:R-:W-:Y:S02]  /*6aad0*/  IADD3 R0, R4, c[0x0][0x198], RZ ;  /* 0x0000660004007a10 */ /* 0x000fe40007ffe0ff */
[----:B----4-:R-:W-:Y:S02]  /*6aae0*/  ISETP.GE.AND P6, PT, R22, c[0x0][0x17c], PT ;  /* 0x00005f0016007a0c */ /* 0x010fe40003fc6270 */
[----:B------:R-:W-:Y:S01]  /*6aaf0*/  ISETP.LT.AND P0, PT, R23, c[0x0][0x178], !P0 ;  /* 0x00005e0017007a0c */ /* 0x000fe20004701270 */
[----:B------:R-:W-:Y:S01]  /*6ab00*/  IMAD.WIDE R22, R4, 0x2, R10 ;  /* 0x0000000204167825 */ /* 0x000fe200078e020a */
[----:B------:R-:W-:Y:S04]  /*6ab10*/  STL [R1+0x2330], R21 ;  /* 0x0023301501007387 */ /* 0x000fe80000100800 */
[----:B------:R0:W-:Y:S02]  /*6ab20*/  @P4 STG.E.U16 [R22.64], R13 ;  /* 0x0000000d16004986 */ /* 0x0001e4000c101506 */
[----:B0-----:R-:W-:-:S02]  /*6ab30*/  IMAD.WIDE R22, R0, 0x2, R20 ;  /* 0x0000000200167825 */ /* 0x001fc400078e0214 */
[----:B------:R-:W4:Y:S04]  /*6ab40*/  LDL R21, [R1+0x21d0] ;  /* 0x0021d00001157983 */ /* 0x000f280000100800 */
[----:B------:R-:W5:Y:S01]  /*6ab50*/  LDL.LU R28, [R1+0x2344] ;  /* 0x00234400011c7983 */ /* 0x000f620000300800 */
[----:B------:R-:W-:Y:S02]  /*6ab60*/  ISETP.LT.AND P5, PT, R29, c[0x0][0x178], !P3 ;  /* 0x00005e001d007a0c */ /* 0x000fe40005fa1270 */
[----:B-----5:R-:W-:Y:S02]  /*6ab70*/  PRMT R28, R7, 0x7632, R28 ;  /* 0x00007632071c7816 */ /* 0x020fe4000000001c */
[----:B------:R-:W5:Y:S01]  /*6ab80*/  LDL.LU R7, [R1+0x2340] ;  /* 0x0023400001077983 */ /* 0x000f620000300800 */
[----:B--2---:R-:W-:Y:S01]  /*6ab90*/  ISETP.LT.AND P1, PT, R27, c[0x0][0x178], !P3 ;  /* 0x00005e001b007a0c */ /* 0x004fe20005f21270 */
[----:B------:R-:W-:Y:S01]  /*6aba0*/  IMAD.WIDE R26, R4, 0x2, R8 ;  /* 0x00000002041a7825 */ /* 0x000fe200078e0208 */
[----:B------:R-:W-:-:S03]  /*6abb0*/  ISETP.LT.AND P4, PT, R5, c[0x0][0x178], !P3 ;  /* 0x00005e0005007a0c */ /* 0x000fc60005f81270 */
[----:B------:R-:W-:Y:S01]  /*6abc0*/  IMAD.WIDE R4, R0, 0x2, R18 ;  /* 0x0000000200047825 */ /* 0x000fe200078e0212 */
[----:B-----5:R0:W-:Y:S04]  /*6abd0*/  @P0 STG.E.U16 [R26.64], R7 ;  /* 0x000000071a000986 */ /* 0x0201e8000c101506 */
[----:B------:R1:W-:Y:S04]  /*6abe0*/  @P5 STG.E.U16 [R22.64], R6 ;  /* 0x0000000616005986 */ /* 0x0003e8000c101506 */
[----:B0-----:R-:W2:Y:S04]  /*6abf0*/  LDL R26, [R1+0x1f9c] ;  /* 0x001f9c00011a7983 */ /* 0x001ea80000100800 */
[----:B-1----:R-:W5:Y:S04]  /*6ac00*/  LDL R23, [R1+0x1e84] ;  /* 0x001e840001177983 */ /* 0x002f680000100800 */
[----:B------:R0:W-:Y:S04]  /*6ac10*/  @P1 STG.E.U16 [R4.64], R25 ;  /* 0x0000001904001986 */ /* 0x0001e8000c101506 */
[----:B------:R-:W2:Y:S01]  /*6ac20*/  LDL R27, [R1+0x2198] ;  /* 0x00219800011b7983 */ /* 0x000ea20000100800 */
[----:B0-----:R-:W-:-:S03]  /*6ac30*/  PRMT R4, R15, 0x7632, R4 ;  /* 0x000076320f047816 */ /* 0x001fc60000000004 */
[----:B------:R-:W2:Y:S01]  /*6ac40*/  LDL.LU R15, [R1+0x233c] ;  /* 0x00233c00010f7983 */ /* 0x000ea20000300800 */
[----:B------:R-:W-:Y:S02]  /*6ac50*/  PRMT R5, R12, 0x7632, R5 ;  /* 0x000076320c057816 */ /* 0x000fe40000000005 */
[----:B------:R-:W-:Y:S01]  /*6ac60*/  PRMT R6, R13, 0x7632, R6 ;  /* 0x000076320d067816 */ /* 0x000fe20000000006 */
[----:B------:R-:W2:Y:S04]  /*6ac70*/  LDL.LU R12, [R1+0x2338] ;  /* 0x00233800010c7983 */ /* 0x000ea80000300800 */
[----:B------:R-:W2:Y:S01]  /*6ac80*/  LDL.LU R13, [R1+0x2334] ;  /* 0x00233400010d7983 */ /* 0x000ea20000300800 */
[----:B-----5:R-:W-:Y:S01]  /*6ac90*/  ISETP.LT.AND P0, PT, R23, c[0x0][0x178], !P3 ;  /* 0x00005e0017007a0c */ /* 0x020fe20005f01270 */
[----:B---3--:R-:W-:-:S05]  /*6aca0*/  IMAD.WIDE R22, R0, 0x2, R2 ;  /* 0x0000000200167825 */ /* 0x008fca00078e0202 */
[----:B------:R0:W-:Y:S01]  /*6acb0*/  @P4 STG.E.U16 [R22.64], R24 ;  /* 0x0000001816004986 */ /* 0x0001e2000c101506 */
[----:B----4-:R-:W-:-:S03]  /*6acc0*/  ISETP.LT.AND P4, PT, R21, c[0x0][0x178], !P3 ;  /* 0x00005e0015007a0c */ /* 0x010fc60005f81270 */
[----:B------:R-:W3:Y:S04]  /*6acd0*/  LDL.LU R21, [R1+0x22f4] ;  /* 0x0022f40001157983 */ /* 0x000ee80000300800 */
[----:B------:R1:W-:Y:S01]  /*6ace0*/  STL [R1+0x232c], R17 ;  /* 0x00232c1101007387 */ /* 0x0003e20000100800 */
[----:B0-----:R-:W-:-:S04]  /*6acf0*/  IMAD.WIDE R22, R0, 0x2, R16 ;  /* 0x0000000200167825 */ /* 0x001fc800078e0210 */
[----:B--2---:R-:W-:Y:S01]  /*6ad00*/  IMAD.WIDE R24, R0, 0x2, R14 ;  /* 0x0000000200187825 */ /* 0x004fe200078e020e */
[----:B-1----:R-:W2:Y:S04]  /*6ad10*/  LDL.LU R17, [R1+0x49c] ;  /* 0x00049c0001117983 */ /* 0x002ea80000300800 */
[----:B------:R0:W-:Y:S04]  /*6ad20*/  STL [R1+0x2328], R14 ;  /* 0x0023280e01007387 */ /* 0x0001e80000100800 */
[----:B0-----:R-:W4:Y:S01]  /*6ad30*/  LDL R14, [R1+0x21d4] ;  /* 0x0021d400010e7983 */ /* 0x001f220000100800 */
[----:B------:R-:W-:-:S02]  /*6ad40*/  ISETP.LT.AND P5, PT, R26, c[0x0][0x178], !P3 ;  /* 0x00005e001a007a0c */ /* 0x000fc40005fa1270 */
[----:B------:R-:W-:Y:S01]  /*6ad50*/  ISETP.LT.AND P1, PT, R27, c[0x0][0x178], !P3 ;  /* 0x00005e001b007a0c */ /* 0x000fe20005f21270 */
[----:B------:R-:W-:Y:S01]  /*6ad60*/  IMAD.WIDE R26, R0, 0x2, R12 ;  /* 0x00000002001a7825 */ /* 0x000fe200078e020c */
[----:B------:R0:W-:Y:S04]  /*6ad70*/  @P0 STG.E.U16 [R22.64], R28 ;  /* 0x0000001c16000986 */ /* 0x0001e8000c101506 */
[----:B------:R-:W-:Y:S05]  /*6ad80*/  STL [R1+0x2324], R15 ;  /* 0x0023240f01007387 */ /* 0x000fea0000100800 */
[----:B------:R1:W-:Y:S01]  /*6ad90*/  @P5 STG.E.U16 [R24.64], R4 ;  /* 0x0000000418005986 */ /* 0x0003e2000c101506 */
[----:B------:R-:W-:-:S03]  /*6ada0*/  ISETP.LT.AND P5, PT, R29, c[0x0][0x178], !P2 ;  /* 0x00005e001d007a0c */ /* 0x000fc600057a1270 */
[----:B------:R5:W-:Y:S01]  /*6adb0*/  @P1 STG.E.U16 [R26.64], R5 ;  /* 0x000000051a001986 */ /* 0x000be2000c101506 */
[C---:B0-----:R-:W-:Y:S02]  /*6adc0*/  IADD3 R22, R0.reuse, c[0x0][0x198], RZ ;  /* 0x0000660000167a10 */ /* 0x041fe40007ffe0ff */
[----:B------:R-:W-:Y:S01]  /*6add0*/  PRMT R7, R7, 0x7632, R7 ;  /* 0x0000763207077816 */ /* 0x000fe20000000007 */
[----:B-1----:R-:W-:-:S04]  /*6ade0*/  IMAD.WIDE R24, R0, 0x2, R8 ;  /* 0x0000000200187825 */ /* 0x002fc800078e0208 */
[----:B-----5:R-:W-:-:S05]  /*6adf0*/  IMAD.WIDE R4, R0, 0x2, R10 ;  /* 0x0000000200047825 */ /* 0x020fca00078e020a */
[----:B------:R0:W-:Y:S01]  /*6ae00*/  @P4 STG.E.U16 [R4.64], R6 ;  /* 0x0000000604004986 */ /* 0x0001e2000c101506 */
[----:B---3--:R-:W-:Y:S02]  /*6ae10*/  ISETP.GE.AND P0, PT, R21, c[0x0][0x17c], PT ;  /* 0x00005f0015007a0c */ /* 0x008fe40003f06270 */
[----:B----4-:R-:W-:Y:S02]  /*6ae20*/  ISETP.LT.AND P3, PT, R14, c[0x0][0x178], !P3 ;  /* 0x00005e000e007a0c */ /* 0x010fe40005f61270 */
[----:B------:R-:W3:Y:S01]  /*6ae30*/  LDL R14, [R1+0x2198] ;  /* 0x00219800010e7983 */ /* 0x000ee20000100800 */
[----:B------:R-:W4:Y:S02]  /*6ae40*/  LDL.LU R15, [R1+0x22c] ;  /* 0x00022c00010f7983 */ /* 0x000f240000300800 */
[----:B------:R-:W-:Y:S02]  /*6ae50*/  STL [R1+0x2320], R28 ;  /* 0x0023201c01007387 */ /* 0x000fe40000100800 */
[----:B------:R-:W5:Y:S01]  /*6ae60*/  LDL R23, [R1+0x1d70] ;  /* 0x001d700001177983 */ /* 0x000f620000100800 */
[----:B------:R-:W2:Y:S01]  /*6ae70*/  LDL R27, [R1+0x21d4] ;  /* 0x0021d400011b7983 */ /* 0x000ea20000100800 */
[----:B------:R-:W2:Y:S02]  /*6ae80*/  LDL.LU R29, [R1+0x20c] ;  /* 0x00020c00011d7983 */ /* 0x000ea40000300800 */
[----:B------:R-:W2:Y:S02]  /*6ae90*/  LDL.LU R0, [R1+0x1ec] ;  /* 0x0001ec0001007983 */ /* 0x000ea40000300800 */
[----:B------:R-:W2:Y:S01]  /*6aea0*/  LDL.LU R21, [R1+0x2330] ;  /* 0x0023300001157983 */ /* 0x000ea20000300800 */
[----:B0-----:R-:W2:Y:S04]  /*6aeb0*/  LDL R5, [R1+0x1dcc] ;  /* 0x001dcc0001057983 */ /* 0x001ea80000100800 */
[----:B------:R-:W3:Y:S04]  /*6aec0*/  LDL R6, [R1+0x1e84] ;  /* 0x001e840001067983 */ /* 0x000ee80000100800 */
[----:B------:R0:W-:Y:S04]  /*6aed0*/  @P3 STG.E.U16 [R24.64], R7 ;  /* 0x0000000718003986 */ /* 0x0001e8000c101506 */
[----:B0-----:R-:W4:Y:S01]  /*6aee0*/  LDL.LU R24, [R1+0x4ac] ;  /* 0x0004ac0001187983 */ /* 0x001f220000300800 */
[----:B------:R-:W4:Y:S01]  /*6aef0*/  LDL R25, [R1+0x1f9c] ;  /* 0x001f9c0001197983 */ /* 0x000f220000100800 */
[----:B-----5:R-:W-:-:S02]  /*6af00*/  ISETP.LT.AND P1, PT, R23, c[0x0][0x178], !P2 ;  /* 0x00005e0017007a0c */ /* 0x020fc40005721270 */
[----:B--2---:R-:W-:Y:S01]  /*6af10*/  ISETP.LT.AND P4, PT, R5, c[0x0][0x178], !P2 ;  /* 0x00005e0005007a0c */ /* 0x004fe20005781270 */
[----:B------:R-:W-:Y:S01]  /*6af20*/  IMAD.WIDE R4, R22, 0x2, R20 ;  /* 0x0000000216047825 */ /* 0x000fe200078e0214 */
[----:B---3--:R-:W-:-:S03]  /*6af30*/  ISETP.LT.AND P3, PT, R6, c[0x0][0x178], !P2 ;  /* 0x00005e0006007a0c */ /* 0x008fc60005761270 */
[----:B------:R-:W-:Y:S01]  /*6af40*/  IMAD.WIDE R6, R22, 0x2, R18 ;  /* 0x0000000216067825 */ /* 0x000fe200078e0212 */
[----:B----4-:R-:W-:Y:S01]  /*6af50*/  PRMT R26, R24, 0x7632, R26 ;  /* 0x00007632181a7816 */ /* 0x010fe2000000001a */
[----:B------:R0:W-:Y:S01]  /*6af60*/  @P5 STG.E.U16 [R4.64], R24 ;  /* 0x0000001804005986 */ /* 0x0001e2000c101506 */
[----:B------:R-:W-:-:S03]  /*6af70*/  ISETP.LT.AND P5, PT, R25, c[0x0][0x178], !P2 ;  /* 0x00005e0019007a0c */ /* 0x000fc600057a1270 */
[----:B------:R-:W-:Y:S01]  /*6af80*/  @P1 STG.E.U16 [R6.64], R17 ;  /* 0x0000001106001986 */ /* 0x000fe2000c101506 */
[----:B------:R1:W-:Y:S01]  /*6af90*/  STL [R1+0x2318], R26 ;  /* 0x0023181a01007387 */ /* 0x0003e20000100800 */
[----:B------:R-:W-:Y:S01]  /*6afa0*/  ISETP.LT.AND P1, PT, R14, c[0x0][0x178], !P2 ;  /* 0x00005e000e007a0c */ /* 0x000fe20005721270 */
[C---:B0-----:R-:W-:Y:S01]  /*6afb0*/  IMAD.WIDE R24, R22.reuse, 0x2, R2 ;  /* 0x0000000216187825 */ /* 0x041fe200078e0202 */
[----:B------:R-:W-:Y:S01]  /*6afc0*/  PRMT R5, R17, 0x7632, R5 ;  /* 0x0000763211057816 */ /* 0x000fe20000000005 */
[----:B-1----:R-:W2:Y:S02]  /*6afd0*/  LDL.LU R26, [R1+0x1fc] ;  /* 0x0001fc00011a7983 */ /* 0x002ea40000300800 */
[----:B------:R-:W3:Y:S02]  /*6afe0*/  LDL.LU R17, [R1+0x232c] ;  /* 0x00232c0001117983 */ /* 0x000ee40000300800 */
[----:B------:R-:W4:Y:S01]  /*6aff0*/  LDL.LU R14, [R1+0x2328] ;  /* 0x00232800010e7983 */ /* 0x000f220000300800 */
[----:B------:R-:W-:Y:S01]  /*6b000*/  PRMT R4, R15, 0x7632, R4 ;  /* 0x000076320f047816 */ /* 0x000fe20000000004 */
[----:B------:R0:W-:Y:S04]  /*6b010*/  @P4 STG.E.U16 [R24.64], R15 ;  /* 0x0000000f18004986 */ /* 0x0001e8000c101506 */
[----:B0-----:R-:W4:Y:S01]  /*6b020*/  LDL.LU R15, [R1+0x2324] ;  /* 0x00232400010f7983 */ /* 0x001f220000300800 */
[----:B------:R-:W5:Y:S01]  /*6b030*/  LDL.LU R25, [R1+0x21c] ;  /* 0x00021c0001197983 */ /* 0x000f620000300800 */
[----:B------:R-:W-:Y:S01]  /*6b040*/  PRMT R28, R29, 0x7632, R28 ;  /* 0x000076321d1c7816 */ /* 0x000fe2000000001c */
[----:B---3--:R-:W-:Y:S01]  /*6b050*/  IMAD.WIDE R6, R22, 0x2, R16 ;  /* 0x0000000216067825 */ /* 0x008fe200078e0210 */
[----:B-----5:R-:W-:-:S04]  /*6b060*/  PRMT R24, R25, 0x7632, R24 ;  /* 0x0000763219187816 */ /* 0x020fc80000000018 */
[----:B------:R0:W-:Y:S04]  /*6b070*/  @P3 STG.E.U16 [R6.64], R25 ;  /* 0x0000001906003986 */ /* 0x0001e8000c101506 */
[----:B0-----:R-:W3:Y:S01]  /*6b080*/  LDL R7, [R1+0x21d0] ;  /* 0x0021d00001077983 */ /* 0x001ee20000100800 */
[----:B------:R4:W-:Y:S02]  /*6b090*/  STL.S16 [R1+0x4], R24 ;  /* 0x0000041801007387 */ /* 0x0009e40000100600 */
[----:B------:R0:W-:Y:S02]  /*6b0a0*/  STL.S16 [R1], R28 ;  /* 0x0000001c01007387 */ /* 0x0001e40000100600 */
[C---:B----4-:R-:W-:Y:S01]  /*6b0b0*/  IMAD.WIDE R24, R22.reuse, 0x2, R14 ;  /* 0x0000000216187825 */ /* 0x050fe200078e020e */
[----:B0-----:R-:W2:Y:S04]  /*6b0c0*/  LDL.LU R28, [R1+0x2320] ;  /* 0x00232000011c7983 */ /* 0x001ea80000300800 */
[----:B------:R0:W-:Y:S04]  /*6b0d0*/  @P5 STG.E.U16 [R24.64], R29 ;  /* 0x0000001d18005986 */ /* 0x0001e8000c101506 */
[----:B0-----:R-:W4:Y:S01]  /*6b0e0*/  LDL.LU R29, [R1+0x231c] ;  /* 0x00231c00011d7983 */ /* 0x001f220000300800 */
[----:B------:R-:W5:Y:S01]  /*6b0f0*/  LDL R25, [R1+0xff8] ;  /* 0x000ff80001197983 */ /* 0x000f620000100800 */
[----:B---3--:R-:W-:Y:S01]  /*6b100*/  ISETP.LT.AND P3, PT, R7, c[0x0][0x178], !P2 ;  /* 0x00005e0007007a0c */ /* 0x008fe20005761270 */
[----:B------:R-:W-:-:S05]  /*6b110*/  IMAD.WIDE R6, R22, 0x2, R12 ;  /* 0x0000000216067825 */ /* 0x000fca00078e020c */
[----:B------:R0:W-:Y:S01]  /*6b120*/  @P1 STG.E.U16 [R6.64], R0 ;  /* 0x0000000006001986 */ /* 0x0001e2000c101506 */
[----:B--2---:R-:W-:-:S03]  /*6b130*/  PRMT R28, R26, 0x7632, R28 ;  /* 0x000076321a1c7816 */ /* 0x004fc6000000001c */
[----:B0-----:R-:W2:Y:S01]  /*6b140*/  LDL R7, [R1+0x1dcc] ;  /* 0x001dcc0001077983 */ /* 0x001ea20000100800 */
[----:B-----5:R-:W-:Y:S01]  /*6b150*/  ISETP.LT.AND P4, PT, R25, c[0x0][0x178], !P6 ;  /* 0x00005e0019007a0c */ /* 0x020fe20007781270 */
[----:B------:R-:W-:-:S05]  /*6b160*/  IMAD.WIDE R24, R22, 0x2, R10 ;  /* 0x0000000216187825 */ /* 0x000fca00078e020a */
[----:B------:R0:W-:Y:S04]  /*6b170*/  @P3 STG.E.U16 [R24.64], R26 ;  /* 0x0000001a18003986 */ /* 0x0001e8000c101506 */
[----:B0-----:R-:W3:Y:S01]  /*6b180*/  LDL.LU R26, [R1+0x2318] ;  /* 0x00231800011a7983 */ /* 0x001ee20000300800 */
[----:B------:R-:W5:Y:S02]  /*6b190*/  LDL R24, [R1+0x21d0] ;  /* 0x0021d00001187983 */ /* 0x000f640000100800 */
[----:B------:R-:W3:Y:S01]  /*6b1a0*/  LDL.LU R25, [R1+0x3c] ;  /* 0x00003c0001197983 */ /* 0x000ee20000300800 */
[----:B------:R-:W-:Y:S02]  /*6b1b0*/  ISETP.LT.AND P2, PT, R27, c[0x0][0x178], !P2 ;  /* 0x00005e001b007a0c */ /* 0x000fe40005741270 */
[----:B----4-:R-:W-:Y:S01]  /*6b1c0*/  PRMT R29, R0, 0x7632, R29 ;  /* 0x00007632001d7816 */ /* 0x010fe2000000001d */
[C---:B------:R-:W-:Y:S01]  /*6b1d0*/  IADD3 R0, R22.reuse, c[0x0][0x198], RZ ;  /* 0x0000660016007a10 */ /* 0x040fe20007ffe0ff */
[----:B------:R-:W-:Y:S01]  /*6b1e0*/  ISETP.LT.AND P1, PT, R23, c[0x0][0x178], !P6 ;  /* 0x00005e0017007a0c */ /* 0x000fe20007721270 */
[----:B------:R-:W-:Y:S01]  /*6b1f0*/  IMAD.WIDE R22, R22, 0x2, R8 ;  /* 0x0000000216167825 */ /* 0x000fe200078e0208 */
[----:B--2---:R-:W-:-:S03]  /*6b200*/  ISETP.LT.AND P5, PT, R7, c[0x0][0x178], !P6 ;  /* 0x00005e0007007a0c */ /* 0x004fc600077a1270 */
[----:B------:R-:W-:-:S04]  /*6b210*/  IMAD.WIDE R6, R0, 0x2, R20 ;  /* 0x0000000200067825 */ /* 0x000fc800078e0214 */
[----:B---3--:R-:W-:Y:S01]  /*6b220*/  @P2 STG.E.U16 [R22.64], R25 ;  /* 0x0000001916002986 */ /* 0x008fe2000c101506 */
[----:B------:R0:W-:Y:S03]  /*6b230*/  @P4 STG.E.U16 [R6.64], R26 ;  /* 0x0000001a06004986 */ /* 0x0001e6000c101506 */
[----:B0-----:R-:W2:Y:S04]  /*6b240*/  LDL R6, [R1+0x1e84] ;  /* 0x001e840001067983 */ /* 0x001ea80000100800 */
[----:B------:R-:W3:Y:S04]  /*6b250*/  LDL R7, [R1+0x1f9c] ;  /* 0x001f9c0001077983 */ /* 0x000ee80000100800 */
[----:B------:R-:W4:Y:S01]  /*6b260*/  LDL R26, [R1+0x2198] ;  /* 0x00219800011a7983 */ /* 0x000f220000100800 */
[----:B------:R-:W-:-:S05]  /*6b270*/  IMAD.WIDE R22, R0, 0x2, R18 ;  /* 0x0000000200167825 */ /* 0x000fca00078e0212 */
[----:B------:R0:W-:Y:S02]  /*6b280*/  @P1 STG.E.U16 [R22.64], R5 ;  /* 0x0000000516001986 */ /* 0x0001e4000c101506 */
[----:B0-----:R-:W-:Y:S01]  /*6b290*/  IMAD.WIDE R22, R0, 0x2, R14 ;  /* 0x0000000200167825 */ /* 0x001fe200078e020e */
[----:B--2---:R-:W-:Y:S02]  /*6b2a0*/  ISETP.LT.AND P2, PT, R6, c[0x0][0x178], !P6 ;  /* 0x00005e0006007a0c */ /* 0x004fe40007741270 */
[----:B---3--:R-:W-:Y:S01]  /*6b2b0*/  ISETP.LT.AND P3, PT, R7, c[0x0][0x178], !P6 ;  /* 0x00005e0007007a0c */ /* 0x008fe20007761270 */
[----:B------:R-:W-:-:S05]  /*6b2c0*/  IMAD.WIDE R6, R0, 0x2, R2 ;  /* 0x0000000200067825 */ /* 0x000fca00078e0202 */
[----:B------:R0:W-:Y:S04]  /*6b2d0*/  @P5 STG.E.U16 [R6.64], R4 ;  /* 0x0000000406005986 */ /* 0x0001e8000c101506 */
[----:B0-----:R-:W2:Y:S01]  /*6b2e0*/  LDL.LU.S16 R4, [R1] ;  /* 0x0000000001047983 */ /* 0x001ea20000300600 */
[----:B------:R0:W-:Y:S03]  /*6b2f0*/  STL [R1+0x2314], R14 ;  /* 0x0023140e01007387 */ /* 0x0001e60000100800 */
[----:B0-----:R-:W3:Y:S01]  /*6b300*/  LDL.LU.S16 R14, [R1+0x4] ;  /* 0x00000400010e7983 */ /* 0x001ee20000300600 */
[----:B----4-:R-:W-:Y:S01]  /*6b310*/  ISETP.LT.AND P4, PT, R26, c[0x0][0x178], !P6 ;  /* 0x00005e001a007a0c */ /* 0x010fe20007781270 */
[----:B------:R-:W-:Y:S01]  /*6b320*/  IMAD.WIDE R6, R0, 0x2, R16 ;  /* 0x0000000200067825 */ /* 0x000fe200078e0210 */
[----:B-----5:R-:W-:-:S02]  /*6b330*/  ISETP.LT.AND P1, PT, R24, c[0x0][0x178], !P6 ;  /* 0x00005e0018007a0c */ /* 0x020fc40007721270 */
[----:B------:R-:W-:Y:S01]  /*6b340*/  PRMT R5, R25, 0x7632, R5 ;  /* 0x0000763219057816 */ /* 0x000fe20000000005 */
[C---:B------:R-:W-:Y:S01]  /*6b350*/  IMAD.WIDE R24, R0.reuse, 0x2, R12 ;  /* 0x0000000200187825 */ /* 0x040fe200078e020c */
[----:B------:R0:W-:Y:S01]  /*6b360*/  STL [R1+0x2310], R15 ;  /* 0x0023100f01007387 */ /* 0x0001e20000100800 */
[----:B------:R-:W-:Y:S02]  /*6b370*/  ISETP.LT.AND P6, PT, R27, c[0x0][0x178], !P6 ;  /* 0x00005e001b007a0c */ /* 0x000fe400077c1270 */
[----:B------:R-:W-:Y:S01]  /*6b380*/  IMAD.WIDE R26, R0, 0x2, R10 ;  /* 0x00000002001a7825 */ /* 0x000fe200078e020a */
[----:B0-----:R-:W4:Y:S03]  /*6b390*/  LDL.LU R15, [R1+0xff8] ;  /* 0x000ff800010f7983 */ /* 0x001f260000300800 */
[----:B------:R-:W-:Y:S02]  /*6b3a0*/  STL [R1+0x230c], R10 ;  /* 0x00230c0a01007387 */ /* 0x000fe40000100800 */
[----:B------:R0:W-:Y:S02]  /*6b3b0*/  STL [R1+0x2308], R11 ;  /* 0x0023080b01007387 */ /* 0x0001e40000100800 */
[----:B0-----:R-:W5:Y:S01]  /*6b3c0*/  LDL.LU R11, [R1+0x1d70] ;  /* 0x001d7000010b7983 */ /* 0x001f620000300800 */
[----:B------:R-:W4:Y:S03]  /*6b3d0*/  LDL R10, [R1+0x21d4] ;  /* 0x0021d400010a7983 */ /* 0x000f260000100800 */
[----:B---3--:R0:W-:Y:S01]  /*6b3e0*/  @P2 STG.E.U16 [R6.64], R14 ;  /* 0x0000000e06002986 */ /* 0x0081e2000c101506 */
[----:B--2---:R-:W-:Y:S02]  /*6b3f0*/  @P3 STG.E.U16 [R22.64], R4 ;  /* 0x0000000416003986 */ /* 0x004fe4000c101506 */
[----:B------:R1:W-:Y:S01]  /*6b400*/  @P4 STG.E.U16 [R24.64], R29 ;  /* 0x0000001d18004986 */ /* 0x0003e2000c101506 */
[----:B0-----:R-:W2:Y:S04]  /*6b410*/  LDL R14, [R1+0x4dc] ;  /* 0x0004dc00010e7983 */ /* 0x001ea80000100800 */
[----:B-1----:R-:W3:Y:S01]  /*6b420*/  LDL R24, [R1+0x1e84] ;  /* 0x001e840001187983 */ /* 0x002ee20000100800 */
[----:B------:R-:W2:Y:S02]  /*6b430*/  LDL.LU R25, [R1+0x22f8] ;  /* 0x0022f80001197983 */ /* 0x000ea40000300800 */
[----:B------:R-:W2:Y:S02]  /*6b440*/  LDL R29, [R1+0x1c] ;  /* 0x00001c00011d7983 */ /* 0x000ea40000100800 */
[----:B------:R-:W-:Y:S01]  /*6b450*/  @P1 STG.E.U16 [R26.64], R28 ;  /* 0x0000001c1a001986 */ /* 0x000fe2000c101506 */
[----:B--2---:R0:W-:Y:S04]  /*6b460*/  STL [R1+0x2300], R29 ;  /* 0x0023001d01007387 */ /* 0x0041e80000100800 */
[----:B0-----:R-:W2:Y:S01]  /*6b470*/  LDL.LU R29, [R1+0x1f9c] ;  /* 0x001f9c00011d7983 */ /* 0x001ea20000300800 */
[----:B------:R-:W2:Y:S02]  /*6b480*/  LDL.LU R28, [R1+0x25c] ;  /* 0x00025c00011c7983 */ /* 0x000ea40000300800 */
[----:B------:R-:W2:Y:S02]  /*6b490*/  LDL.LU R26, [R1+0x24c] ;  /* 0x00024c00011a7983 */ /* 0x000ea40000300800 */
[----:B------:R-:W2:Y:S01]  /*6b4a0*/  LDL.LU R27, [R1+0x23c] ;  /* 0x00023c00011b7983 */ /* 0x000ea20000300800 */
[----:B----4-:R-:W-:-:S02]  /*6b4b0*/  ISETP.LT.AND P5, PT, R15, c[0x0][0x178], !P0 ;  /* 0x00005e000f007a0c */ /* 0x010fc400047a1270 */
[----:B-----5:R-:W-:Y:S02]  /*6b4c0*/  ISETP.LT.AND P3, PT, R11, c[0x0][0x178], !P0 ;  /* 0x00005e000b007a0c */ /* 0x020fe40004761270 */
[C---:B------:R-:W-:Y:S01]  /*6b4d0*/  IADD3 R4, R0.reuse, c[0x0][0x198], RZ ;  /* 0x0000660000047a10 */ /* 0x040fe20007ffe0ff */
[----:B------:R-:W-:Y:S01]  /*6b4e0*/  IMAD.WIDE R6, R0, 0x2, R8 ;  /* 0x0000000200067825 */ /* 0x000fe200078e0208 */
[----:B--2---:R0:W-:Y:S04]  /*6b4f0*/  STL [R1+0x2304], R27 ;  /* 0x0023041b01007387 */ /* 0x0041e80000100800 */
[----:B0-----:R-:W2:Y:S01]  /*6b500*/  LDL.LU R27, [R1+0x4cc] ;  /* 0x0004cc00011b7983 */ /* 0x001ea20000300800 */
[----:B------:R-:W4:Y:S02]  /*6b510*/  LDL.LU R0, [R1+0x1dcc] ;  /* 0x001dcc0001007983 */ /* 0x000f240000300800 */
[C---:B------:R-:W-:Y:S01]  /*6b520*/  IMAD.WIDE R22, R4.reuse, 0x2, R20 ;  /* 0x0000000204167825 */ /* 0x040fe200078e0214 */
[----:B------:R0:W-:Y:S03]  /*6b530*/  @P6 STG.E.U16 [R6.64], R5 ;  /* 0x0000000506006986 */ /* 0x0001e6000c101506 */
[----:B0-----:R-:W-:Y:S01]  /*6b540*/  IMAD.WIDE R6, R4, 0x2, R18 ;  /* 0x0000000204067825 */ /* 0x001fe200078e0212 */
[----:B------:R-:W5:Y:S03]  /*6b550*/  LDL.LU R5, [R1+0x1e84] ;  /* 0x001e840001057983 */ /* 0x000f660000300800 */
[----:B------:R0:W-:Y:S02]  /*6b560*/  STL [R1+0x22fc], R19 ;  /* 0x0022fc1301007387 */ /* 0x0001e40000100800 */
[----:B0-----:R-:W5:Y:S04]  /*6b570*/  LDL.LU R19, [R1+0x2198] ;  /* 0x0021980001137983 */ /* 0x001f680000300800 */
[----:B--2---:R-:W-:Y:S01]  /*6b580*/  @P5 STG.E.U16 [R22.64], R27 ;  /* 0x0000001b16005986 */ /* 0x004fe2000c101506 */
[----:B------:R0:W-:Y:S03]  /*6b590*/  @P3 STG.E.U16 [R6.64], R14 ;  /* 0x0000000e06003986 */ /* 0x0001e6000c101506 */
[----:B0-----:R-:W2:Y:S01]  /*6b5a0*/  LDL.LU R14, [R1+0x2314] ;  /* 0x00231400010e7983 */ /* 0x001ea20000300800 */
[----:B------:R-:W2:Y:S01]  /*6b5b0*/  LDL R6, [R1+0x4bc] ;  /* 0x0004bc0001067983 */ /* 0x000ea20000100800 */
[----:B----4-:R-:W-:-:S02]  /*6b5c0*/  ISETP.LT.AND P2, PT, R0, c[0x0][0x178], !P0 ;  /* 0x00005e0000007a0c */ /* 0x010fc40004741270 */
[----:B------:R-:W-:Y:S01]  /*6b5d0*/  ISETP.GE.AND P1, PT, R25, c[0x0][0x17c], PT ;  /* 0x00005f0019007a0c */ /* 0x000fe20003f26270 */
[----:B------:R-:W-:Y:S01]  /*6b5e0*/  IMAD.WIDE R22, R4, 0x2, R2 ;  /* 0x0000000204167825 */ /* 0x000fe200078e0202 */
[----:B------:R-:W4:Y:S02]  /*6b5f0*/  LDL R7, [R1+0x26c] ;  /* 0x00026c0001077983 */ /* 0x000f240000100800 */
[----:B------:R-:W-:Y:S02]  /*6b600*/  ISETP.LT.AND P3, PT, R15, c[0x0][0x178], !P1 ;  /* 0x00005e000f007a0c */ /* 0x000fe40004f61270 */
[----:B------:R-:W4:Y:S01]  /*6b610*/  LDL.LU R15, [R1+0x2310] ;  /* 0x00231000010f7983 */ /* 0x000f220000300800 */
[----:B---3--:R-:W-:-:S04]  /*6b620*/  ISETP.LT.AND P4, PT, R24, c[0x0][0x178], !P0 ;  /* 0x00005e0018007a0c */ /* 0x008fc80004781270 */
[----:B--2---:R0:W-:Y:S04]  /*6b630*/  @P2 STG.E.U16 [R22.64], R6 ;  /* 0x0000000616002986 */ /* 0x0041e8000c101506 */
[----:B0-----:R-:W2:Y:S01]  /*6b640*/  LDL R23, [R1+0x21d0] ;  /* 0x0021d00001177983 */ /* 0x001ea20000100800 */
[----:B------:R-:W-:Y:S02]  /*6b650*/  ISETP.LT.AND P5, PT, R29, c[0x0][0x178], !P0 ;  /* 0x00005e001d007a0c */ /* 0x000fe400047a1270 */
[----:B-----5:R-:W-:Y:S01]  /*6b660*/  ISETP.LT.AND P6, PT, R19, c[0x0][0x178], !P0 ;  /* 0x00005e0013007a0c */ /* 0x020fe200047c1270 */
[----:B------:R-:W-:-:S05]  /*6b670*/  IMAD.WIDE R24, R4, 0x2, R16 ;  /* 0x0000000204187825 */ /* 0x000fca00078e0210 */
[----:B----4-:R0:W-:Y:S01]  /*6b680*/  @P4 STG.E.U16 [R24.64], R7 ;  /* 0x0000000718004986 */ /* 0x0101e2000c101506 */
[----:B------:R-:W-:-:S03]  /*6b690*/  ISETP.LT.AND P4, PT, R11, c[0x0][0x178], !P1 ;  /* 0x00005e000b007a0c */ /* 0x000fc60004f81270 */
[----:B0-----:R-:W3:Y:S01]  /*6b6a0*/  LDL.LU R24, [R1+0x4bc] ;  /* 0x0004bc0001187983 */ /* 0x001ee20000300800 */
[----:B------:R-:W-:-:S04]  /*6b6b0*/  IMAD.WIDE R6, R4, 0x2, R14 ;  /* 0x0000000204067825 */ /* 0x000fc800078e020e */
[----:B------:R-:W4:Y:S01]  /*6b6c0*/  LDL.LU R25, [R1+0x26c] ;  /* 0x00026c0001197983 */ /* 0x000f220000300800 */
[----:B------:R-:W-:Y:S01]  /*6b6d0*/  @P5 STG.E.U16 [R6.64], R28 ;  /* 0x0000001c06005986 */ /* 0x000fe2000c101506 */
[----:B--2---:R-:W-:Y:S01]  /*6b6e0*/  ISETP.LT.AND P2, PT, R23, c[0x0][0x178], !P0 ;  /* 0x00005e0017007a0c */ /* 0x004fe20004741270 */
[----:B------:R-:W-:Y:S01]  /*6b6f0*/  IMAD.WIDE R22, R4, 0x2, R12 ;  /* 0x0000000204167825 */ /* 0x000fe200078e020c */
[----:B------:R-:W-:Y:S02]  /*6b700*/  ISETP.LT.AND P0, PT, R10, c[0x0][0x178], !P0 ;  /* 0x00005e000a007a0c */ /* 0x000fe40004701270 */
[----:B------:R-:W2:Y:S01]  /*6b710*/  LDL.LU R10, [R1+0x230c] ;  /* 0x00230c00010a7983 */ /* 0x000ea20000300800 */
[----:B------:R-:W2:Y:S03]  /*6b720*/  LDL.LU R11, [R1+0x2308] ;  /* 0x00230800010b7983 */ /* 0x000ea60000300800 */
[----:B------:R0:W-:Y:S04]  /*6b730*/  @P6 STG.E.U16 [R22.64], R26 ;  /* 0x0000001a16006986 */ /* 0x0001e8000c101506 */
[----:B0-----:R-:W5:Y:S01]  /*6b740*/  LDL.LU R23, [R1+0x4dc] ;  /* 0x0004dc0001177983 */ /* 0x001f620000300800 */
[----:B------:R-:W-:-:S02]  /*6b750*/  PRMT R22, R27, 0x7632, R22 ;  /* 0x000076321b167816 */ /* 0x000fc40000000016 */
[----:B------:R-:W3:Y:S02]  /*6b760*/  LDL.LU R27, [R1+0x2304] ;  /* 0x00230400011b7983 */ /* 0x000ee40000300800 */
[----:B--2---:R-:W-:-:S05]  /*6b770*/  IMAD.WIDE R6, R4, 0x2, R10 ;  /* 0x0000000204067825 */ /* 0x004fca00078e020a */
[----:B---3--:R-:W-:Y:S01]  /*6b780*/  @P2 STG.E.U16 [R6.64], R27 ;  /* 0x0000001b06002986 */ /* 0x008fe2000c101506 */
[----:B------:R-:W-:Y:S02]  /*6b790*/  ISETP.LT.AND P2, PT, R29, c[0x0][0x178], !P1 ;  /* 0x00005e001d007a0c */ /* 0x000fe40004f41270 */
[----:B------:R-:W2:Y:S01]  /*6b7a0*/  LDL.LU R29, [R1+0x2300] ;  /* 0x00230000011d7983 */ /* 0x000ea20000300800 */
[----:B------:R-:W-:Y:S01]  /*6b7b0*/  ISETP.LT.AND P5, PT, R0, c[0x0][0x178], !P1 ;  /* 0x00005e0000007a0c */ /* 0x000fe20004fa1270 */
[C---:B------:R-:W-:Y:S01]  /*6b7c0*/  IADD3 R0, R4.reuse, c[0x0][0x198], RZ ;  /* 0x0000660004007a10 */ /* 0x040fe20007ffe0ff */
[----:B------:R-:W-:Y:S01]  /*6b7d0*/  ISETP.LT.AND P6, PT, R5, c[0x0][0x178], !P1 ;  /* 0x00005e0005007a0c */ /* 0x000fe20004fc1270 */
[----:B------:R-:W-:-:S04]  /*6b7e0*/  IMAD.WIDE R4, R4, 0x2, R8 ;  /* 0x0000000204047825 */ /* 0x000fc800078e0208 */
[C---:B------:R-:W-:Y:S01]  /*6b7f0*/  IMAD.WIDE R20, R0.reuse, 0x2, R20 ;  /* 0x0000000200147825 */ /* 0x040fe200078e0214 */
[----:B--2---:R-:W-:Y:S01]  /*6b800*/  @P0 STG.E.U16 [R4.64], R29 ;  /* 0x0000001d04000986 */ /* 0x004fe2000c101506 */
[----:B------:R-:W-:Y:S02]  /*6b810*/  ISETP.LT.AND P0, PT, R19, c[0x0][0x178], !P1 ;  /* 0x00005e0013007a0c */ /* 0x000fe40004f01270 */
[----:B------:R-:W2:Y:S02]  /*6b820*/  LDL.LU R19, [R1+0x22fc] ;  /* 0x0022fc0001137983 */ /* 0x000ea40000300800 */
[----:B------:R0:W-:Y:S02]  /*6b830*/  @P3 STG.E.U16 [R20.64], R22 ;  /* 0x0000001614003986 */ /* 0x0001e4000c101506 */
[----:B0-----:R-:W3:Y:S01]  /*6b840*/  LDL.LU R22, [R1+0x21d0] ;  /* 0x0021d00001167983 */ /* 0x001ee20000300800 */
[----:B------:R-:W3:Y:S02]  /*6b850*/  LDL.LU R21, [R1+0x21d4] ;  /* 0x0021d40001157983 */ /* 0x000ee40000300800 */
[----:B------:R-:W-:-:S04]  /*6b860*/  IMAD.WIDE R2, R0, 0x2, R2 ;  /* 0x0000000200027825 */ /* 0x000fc800078e0202 */
[----:B------:R-:W-:-:S04]  /*6b870*/  IMAD.WIDE R16, R0, 0x2, R16 ;  /* 0x0000000200107825 */ /* 0x000fc800078e0210 */
[----:B------:R-:W-:-:S04]  /*6b880*/  IMAD.WIDE R14, R0, 0x2, R14 ;  /* 0x00000002000e7825 */ /* 0x000fc800078e020e */
[----:B------:R-:W-:-:S04]  /*6b890*/  IMAD.WIDE R12, R0, 0x2, R12 ;  /* 0x00000002000c7825 */ /* 0x000fc800078e020c */
[----:B------:R-:W-:-:S04]  /*6b8a0*/  IMAD.WIDE R10, R0, 0x2, R10 ;  /* 0x00000002000a7825 */ /* 0x000fc800078e020a */
[----:B------:R-:W-:Y:S01]  /*6b8b0*/  IMAD.WIDE R8, R0, 0x2, R8 ;  /* 0x0000000200087825 */ /* 0x000fe200078e0208 */
[----:B------:R-:W-:Y:S02]  /*6b8c0*/  PRMT R4, R24, 0x7632, R4 ;  /* 0x0000763218047816 */ /* 0x000fe40000000004 */
[----:B----4-:R-:W-:Y:S02]  /*6b8d0*/  PRMT R5, R25, 0x7632, R5 ;  /* 0x0000763219057816 */ /* 0x010fe40000000005 */
[----:B------:R-:W-:Y:S02]  /*6b8e0*/  PRMT R7, R28, 0x7632, R7 ;  /* 0x000076321c077816 */ /* 0x000fe40000000007 */
[----:B------:R-:W-:Y:S02]  /*6b8f0*/  PRMT R6, R26, 0x7632, R6 ;  /* 0x000076321a067816 */ /* 0x000fe40000000006 */
[----:B------:R-:W-:Y:S01]  /*6b900*/  PRMT R20, R27, 0x7632, R20 ;  /* 0x000076321b147816 */ /* 0x000fe20000000014 */
[----:B--2---:R-:W-:Y:S01]  /*6b910*/  IMAD.WIDE R18, R0, 0x2, R18 ;  /* 0x0000000200127825 */ /* 0x004fe200078e0212 */
[----:B-----5:R-:W-:-:S02]  /*6b920*/  PRMT R0, R23, 0x7632, R0 ;  /* 0x0000763217007816 */ /* 0x020fc40000000000 */
[----:B---3--:R-:W-:Y:S01]  /*6b930*/  ISETP.LT.AND P3, PT, R22, c[0x0][0x178], !P1 ;  /* 0x00005e0016007a0c */ /* 0x008fe20004f61270 */
[----:B------:R-:W-:Y:S02]  /*6b940*/  ISETP.LT.AND P1, PT, R21, c[0x0][0x178], !P1 ;  /* 0x00005e0015007a0c */ /* 0x000fe40004f21270 */
[----:B------:R0:W-:Y:S01]  /*6b950*/  @P4 STG.E.U16 [R18.64], R0 ;  /* 0x0000000012004986 */ /* 0x0001e2000c101506 */
[----:B------:R0:W-:Y:S02]  /*6b960*/  @P5 STG.E.U16 [R2.64], R4 ;  /* 0x0000000402005986 */ /* 0x0001e4000c101506 */
[----:B------:R0:W-:Y:S02]  /*6b970*/  @P6 STG.E.U16 [R16.64], R5 ;  /* 0x0000000510006986 */ /* 0x0001e4000c101506 */
[----:B------:R0:W-:Y:S01]  /*6b980*/  @P2 STG.E.U16 [R14.64], R7 ;  /* 0x000000070e002986 */ /* 0x0001e2000c101506 */
[----:B------:R0:W-:Y:S04]  /*6b990*/  @P0 STG.E.U16 [R12.64], R6 ;  /* 0x000000060c000986 */ /* 0x0001e8000c101506 */
[----:B------:R0:W-:Y:S01]  /*6b9a0*/  @P3 STG.E.U16 [R10.64], R20 ;  /* 0x000000140a003986 */ /* 0x0001e2000c101506 */
[----:B------:R-:W-:Y:S05]  /*6b9b0*/  @!P1 EXIT ;  /* 0x000000000000994d */ /* 0x000fea0003800000 */
[----:B0-----:R-:W-:-:S05]  /*6b9c0*/  PRMT R4, R29, 0x7632, R4 ;  /* 0x000076321d047816 */ /* 0x001fca0000000004 */
[----:B------:R-:W-:Y:S01]  /*6b9d0*/  STG.E.U16 [R8.64], R4 ;  /* 0x0000000408007986 */ /* 0x000fe2000c101506 */
[----:B------:R-:W-:Y:S05]  /*6b9e0*/  EXIT ;  /* 0x000000000000794d */ /* 0x000fea0003800000 */
.L_x_4:
[----:B------:R-:W-:-:S00]  /*6b9f0*/  BRA `(.L_x_4) ;  /* 0xfffffff000007947 */ /* 0x000fc0000383ffff */
[----:B------:R-:W-:-:S00]  /*6ba00*/  NOP ;  /* 0x0000000000007918 */ /* 0x000fc00000000000 */
[----:B------:R-:W-:-:S00]  /*6ba10*/  NOP ;  /* 0x0000000000007918 */ /* 0x000fc00000000000 */
[----:B------:R-:W-:-:S00]  /*6ba20*/  NOP ;  /* 0x0000000000007918 */ /* 0x000fc00000000000 */
[----:B------:R-:W-:-:S00]  /*6ba30*/  NOP ;  /* 0x0000000000007918 */ /* 0x000fc00000000000 */
[----:B------:R-:W-:-:S00]  /*6ba40*/  NOP ;  /* 0x0000000000007918 */ /* 0x000fc00000000000 */
[----:B------:R-:W-:-:S00]  /*6ba50*/  NOP ;  /* 0x0000000000007918 */ /* 0x000fc00000000000 */
[----:B------:R-:W-:-:S00]  /*6ba60*/  NOP ;  /* 0x0000000000007918 */ /* 0x000fc00000000000 */
[----:B------:R-:W-:-:S00]  /*6ba70*/  NOP ;  /* 0x0000000000007918 */ /* 0x000fc00000000000 */
.L_x_5:


//--------------------- .nv.shared.matmul_kernel  --------------------------
	.section	.nv.shared.matmul_kernel,"aw",@nobits
	.sectionflags	@""
	.align	16
